	.target	sm_100a

	.elftype	@"ET_EXEC"


//--------------------- .note.nv.tkinfo           --------------------------
	.section	.note.nv.tkinfo,"",@"SHT_NOTE"
	.sectionflags	@"SHF_NOTE_NV_TKINFO"
	.tkinfo
        /*0018*/ 	.word	0x00000002
        /*0030*/ 	.string	""
        /*0030*/ 	.string	"ptxas"
        /*0030*/ 	.string	"Cuda compilation tools, release 13.0, V13.0.88"
        /*0030*/ 	.string	"Build cuda_13.0.r13.0/compiler.36424714_0"
        /*0030*/ 	.string	"-arch sm_100a -m 64 "



//--------------------- .note.nv.cuinfo           --------------------------
	.section	.note.nv.cuinfo,"",@"SHT_NOTE"
	.sectionflags	@"SHF_NOTE_NV_CUINFO"
        /*0018*/ 	.short	0x0002
        /*001a*/ 	.short	0x0064
        /*001c*/ 	.short	0x0082
	.zero		2


//--------------------- .nv.info                  --------------------------
	.section	.nv.info,"",@"SHT_CUDA_INFO"
	.align	4


	//----- nvinfo : EIATTR_REGCOUNT
	.align		4
        /*0000*/ 	.byte	0x04, 0x2f
        /*0002*/ 	.short	(.L_19 - .L_18)
	.align		4
.L_18:
        /*0004*/ 	.word	index@(_ZN7cutlass13device_kernelINS_4conv6kernel13ConvUniversalINS1_16ConvProblemShapeILNS1_8OperatorE0ELi2EEENS1_10collective14CollectiveConvINS1_47MainloopSm100TmaUmmaWarpSpecializedImplicitGemmILS5_0ELi8ELi2ELi1ELi2EN4cute5tupleIJNSA_1CILi2EEENSC_ILi1EEESE_EEEEENSB_IJNSC_ILi128EEENSC_ILi64EEENSB_IJSI_EEEEEENS_10tfloat32_tESL_NSA_8TiledMMAINSA_8MMA_AtomIJNSA_23SM100_MMA_TF32_2x1SM_SSISL_SL_fLi128ELi64ELNSA_4UMMA5MajorE0ELSQ_0ELNSP_7ScaleInE0ELSR_0EEEEEENSA_6LayoutINSB_IJSE_SE_SE_EEENSB_IJNSC_ILi0EEESW_SW_EEEEENSB_IJNSA_10UnderscoreESZ_SZ_EEEEENS7_6detail27Sm100ImplicitGemmTileTraitsINSA_25SM100_TMA_2SM_LOAD_IM2COLENSA_14ComposedLayoutINSA_7SwizzleILi3ELi4ELi3EEENSA_18smem_ptr_flag_bitsILi32EEENSU_INSB_IJNSC_ILi8EEENSC_ILi32EEEEEENSB_IJS1B_SE_EEEEEEEvEENS13_INSA_18SM100_TMA_2SM_LOADES1F_vEEEENS_8epilogue10collective18CollectiveEpilogueINS1K_23Sm100TmaWarpSpecializedILi3ELi2ELi16ELb1ELb0EEEJNSB_IJSI_SI_SJ_EEENSB_IJNSU_ISI_SE_EENSU_INSB_IJNSC_ILi16EEESD_EEENSB_IJSE_S1B_EEEEEEEESL_NSB_IJNSB_IJlllEEESE_SW_EEESL_S1X_NS1K_6fusion15FusionCallbacksIS1O_NS1Y_17LinearCombinationISL_fSL_fLNS_15FloatRoundStyleE2EEES1P_S1V_JEEENSA_5SM1004TMEM4LOAD26SM100_TMEM_LOAD_32dp32b16xENSA_20SM90_TMA_LOAD_IM2COLENS15_INS16_ILi2ELi4ELi3EEES19_NSU_INSB_IJS1A_S1R_EEENSB_IJS1R_SE_EEEEEEENSA_39AutoVectorizingCopyWithAssumedAlignmentILi128EEENSA_21SM90_TMA_STORE_IM2COLES2D_S2F_S2F_EEEvvEEEEvNT_6ParamsE)
        /*0008*/ 	.word	0x00000056


	//----- nvinfo : EIATTR_FRAME_SIZE
	.align		4
.L_19:
        /*000c*/ 	.byte	0x04, 0x11
        /*000e*/ 	.short	(.L_21 - .L_20)
	.align		4
.L_20:
        /*0010*/ 	.word	index@($__internal_2_$__cuda_sm10x_tcgen05_guardrail_trap_unallocated_columns_being_dealloced)
        /*0014*/ 	.word	0x00000008


	//----- nvinfo : EIATTR_FRAME_SIZE
	.align		4
.L_21:
        /*0018*/ 	.byte	0x04, 0x11
        /*001a*/ 	.short	(.L_23 - .L_22)
	.align		4
.L_22:
        /*001c*/ 	.word	index@($__internal_1_$__cuda_sm10x_tcgen05_guardrail_trap_phase_invalid_during_alloc)
        /*0020*/ 	.word	0x00000008


	//----- nvinfo : EIATTR_FRAME_SIZE
	.align		4
.L_23:
        /*0024*/ 	.byte	0x04, 0x11
        /*0026*/ 	.short	(.L_25 - .L_24)
	.align		4
.L_24:
        /*0028*/ 	.word	index@($__internal_0_$__cuda_sm10x_tcgen05_guardrail_trap_col_being_dealloced_not_returned_by_alloc)
        /*002c*/ 	.word	0x00000008


	//----- nvinfo : EIATTR_FRAME_SIZE
	.align		4
.L_25:
        /*0030*/ 	.byte	0x04, 0x11
        /*0032*/ 	.short	(.L_27 - .L_26)
	.align		4
.L_26:
        /*0034*/ 	.word	index@(_ZN7cutlass13device_kernelINS_4conv6kernel13ConvUniversalINS1_16ConvProblemShapeILNS1_8OperatorE0ELi2EEENS1_10collective14CollectiveConvINS1_47MainloopSm100TmaUmmaWarpSpecializedImplicitGemmILS5_0ELi8ELi2ELi1ELi2EN4cute5tupleIJNSA_1CILi2EEENSC_ILi1EEESE_EEEEENSB_IJNSC_ILi128EEENSC_ILi64EEENSB_IJSI_EEEEEENS_10tfloat32_tESL_NSA_8TiledMMAINSA_8MMA_AtomIJNSA_23SM100_MMA_TF32_2x1SM_SSISL_SL_fLi128ELi64ELNSA_4UMMA5MajorE0ELSQ_0ELNSP_7ScaleInE0ELSR_0EEEEEENSA_6LayoutINSB_IJSE_SE_SE_EEENSB_IJNSC_ILi0EEESW_SW_EEEEENSB_IJNSA_10UnderscoreESZ_SZ_EEEEENS7_6detail27Sm100ImplicitGemmTileTraitsINSA_25SM100_TMA_2SM_LOAD_IM2COLENSA_14ComposedLayoutINSA_7SwizzleILi3ELi4ELi3EEENSA_18smem_ptr_flag_bitsILi32EEENSU_INSB_IJNSC_ILi8EEENSC_ILi32EEEEEENSB_IJS1B_SE_EEEEEEEvEENS13_INSA_18SM100_TMA_2SM_LOADES1F_vEEEENS_8epilogue10collective18CollectiveEpilogueINS1K_23Sm100TmaWarpSpecializedILi3ELi2ELi16ELb1ELb0EEEJNSB_IJSI_SI_SJ_EEENSB_IJNSU_ISI_SE_EENSU_INSB_IJNSC_ILi16EEESD_EEENSB_IJSE_S1B_EEEEEEEESL_NSB_IJNSB_IJlllEEESE_SW_EEESL_S1X_NS1K_6fusion15FusionCallbacksIS1O_NS1Y_17LinearCombinationISL_fSL_fLNS_15FloatRoundStyleE2EEES1P_S1V_JEEENSA_5SM1004TMEM4LOAD26SM100_TMEM_LOAD_32dp32b16xENSA_20SM90_TMA_LOAD_IM2COLENS15_INS16_ILi2ELi4ELi3EEES19_NSU_INSB_IJS1A_S1R_EEENSB_IJS1R_SE_EEEEEEENSA_39AutoVectorizingCopyWithAssumedAlignmentILi128EEENSA_21SM90_TMA_STORE_IM2COLES2D_S2F_S2F_EEEvvEEEEvNT_6ParamsE)
        /*0038*/ 	.word	0x00000008


	//----- nvinfo : EIATTR_MIN_STACK_SIZE
	.align		4
.L_27:
        /*003c*/ 	.byte	0x04, 0x12
        /*003e*/ 	.short	(.L_29 - .L_28)
	.align		4
.L_28:
        /*0040*/ 	.word	index@(_ZN7cutlass13device_kernelINS_4conv6kernel13ConvUniversalINS1_16ConvProblemShapeILNS1_8OperatorE0ELi2EEENS1_10collective14CollectiveConvINS1_47MainloopSm100TmaUmmaWarpSpecializedImplicitGemmILS5_0ELi8ELi2ELi1ELi2EN4cute5tupleIJNSA_1CILi2EEENSC_ILi1EEESE_EEEEENSB_IJNSC_ILi128EEENSC_ILi64EEENSB_IJSI_EEEEEENS_10tfloat32_tESL_NSA_8TiledMMAINSA_8MMA_AtomIJNSA_23SM100_MMA_TF32_2x1SM_SSISL_SL_fLi128ELi64ELNSA_4UMMA5MajorE0ELSQ_0ELNSP_7ScaleInE0ELSR_0EEEEEENSA_6LayoutINSB_IJSE_SE_SE_EEENSB_IJNSC_ILi0EEESW_SW_EEEEENSB_IJNSA_10UnderscoreESZ_SZ_EEEEENS7_6detail27Sm100ImplicitGemmTileTraitsINSA_25SM100_TMA_2SM_LOAD_IM2COLENSA_14ComposedLayoutINSA_7SwizzleILi3ELi4ELi3EEENSA_18smem_ptr_flag_bitsILi32EEENSU_INSB_IJNSC_ILi8EEENSC_ILi32EEEEEENSB_IJS1B_SE_EEEEEEEvEENS13_INSA_18SM100_TMA_2SM_LOADES1F_vEEEENS_8epilogue10collective18CollectiveEpilogueINS1K_23Sm100TmaWarpSpecializedILi3ELi2ELi16ELb1ELb0EEEJNSB_IJSI_SI_SJ_EEENSB_IJNSU_ISI_SE_EENSU_INSB_IJNSC_ILi16EEESD_EEENSB_IJSE_S1B_EEEEEEEESL_NSB_IJNSB_IJlllEEESE_SW_EEESL_S1X_NS1K_6fusion15FusionCallbacksIS1O_NS1Y_17LinearCombinationISL_fSL_fLNS_15FloatRoundStyleE2EEES1P_S1V_JEEENSA_5SM1004TMEM4LOAD26SM100_TMEM_LOAD_32dp32b16xENSA_20SM90_TMA_LOAD_IM2COLENS15_INS16_ILi2ELi4ELi3EEES19_NSU_INSB_IJS1A_S1R_EEENSB_IJS1R_SE_EEEEEEENSA_39AutoVectorizingCopyWithAssumedAlignmentILi128EEENSA_21SM90_TMA_STORE_IM2COLES2D_S2F_S2F_EEEvvEEEEvNT_6ParamsE)
        /*0044*/ 	.word	0x00000008
.L_29:


//--------------------- .nv.compat                --------------------------
	.section	.nv.compat,"",@"SHT_CUDA_COMPAT_INFO"
	.align	4
        /*0000*/ 	.byte	0x02, 0x09, 0x01, 0x00, 0x02, 0x02, 0x02, 0x00, 0x02, 0x05, 0x05, 0x00, 0x03, 0x07, 0x01, 0x01
        /*0010*/ 	.byte	0x02, 0x03, 0x01, 0x00, 0x02, 0x06, 0x01, 0x00, 0x04, 0x0b, 0x08, 0x00, 0x09, 0x00, 0x00, 0x00
        /*0020*/ 	.byte	0x00, 0x00, 0x00, 0x00


//--------------------- .nv.info._ZN7cutlass13device_kernelINS_4conv6kernel13ConvUniversalINS1_16ConvProblemShapeILNS1_8OperatorE0ELi2EEENS1_10collective14CollectiveConvINS1_47MainloopSm100TmaUmmaWarpSpecializedImplicitGemmILS5_0ELi8ELi2ELi1ELi2EN4cute5tupleIJNSA_1CILi2EEENSC_ILi1EEESE_EEEEENSB_IJNSC_ILi128EEENSC_ILi64EEENSB_IJSI_EEEEEENS_10tfloat32_tESL_NSA_8TiledMMAINSA_8MMA_AtomIJNSA_23SM100_MMA_TF32_2x1SM_SSISL_SL_fLi128ELi64ELNSA_4UMMA5MajorE0ELSQ_0ELNSP_7ScaleInE0ELSR_0EEEEEENSA_6LayoutINSB_IJSE_SE_SE_EEENSB_IJNSC_ILi0EEESW_SW_EEEEENSB_IJNSA_10UnderscoreESZ_SZ_EEEEENS7_6detail27Sm100ImplicitGemmTileTraitsINSA_25SM100_TMA_2SM_LOAD_IM2COLENSA_14ComposedLayoutINSA_7SwizzleILi3ELi4ELi3EEENSA_18smem_ptr_flag_bitsILi32EEENSU_INSB_IJNSC_ILi8EEENSC_ILi32EEEEEENSB_IJS1B_SE_EEEEEEEvEENS13_INSA_18SM100_TMA_2SM_LOADES1F_vEEEENS_8epilogue10collective18CollectiveEpilogueINS1K_23Sm100TmaWarpSpecializedILi3ELi2ELi16ELb1ELb0EEEJNSB_IJSI_SI_SJ_EEENSB_IJNSU_ISI_SE_EENSU_INSB_IJNSC_ILi16EEESD_EEENSB_IJSE_S1B_EEEEEEEESL_NSB_IJNSB_IJlllEEESE_SW_EEESL_S1X_NS1K_6fusion15FusionCallbacksIS1O_NS1Y_17LinearCombinationISL_fSL_fLNS_15FloatRoundStyleE2EEES1P_S1V_JEEENSA_5SM1004TMEM4LOAD26SM100_TMEM_LOAD_32dp32b16xENSA_20SM90_TMA_LOAD_IM2COLENS15_INS16_ILi2ELi4ELi3EEES19_NSU_INSB_IJS1A_S1R_EEENSB_IJS1R_SE_EEEEEEENSA_39AutoVectorizingCopyWithAssumedAlignmentILi128EEENSA_21SM90_TMA_STORE_IM2COLES2D_S2F_S2F_EEEvvEEEEvNT_6ParamsE --------------------------
	.section	.nv.info._ZN7cutlass13device_kernelINS_4conv6kernel13ConvUniversalINS1_16ConvProblemShapeILNS1_8OperatorE0ELi2EEENS1_10collective14CollectiveConvINS1_47MainloopSm100TmaUmmaWarpSpecializedImplicitGemmILS5_0ELi8ELi2ELi1ELi2EN4cute5tupleIJNSA_1CILi2EEENSC_ILi1EEESE_EEEEENSB_IJNSC_ILi128EEENSC_ILi64EEENSB_IJSI_EEEEEENS_10tfloat32_tESL_NSA_8TiledMMAINSA_8MMA_AtomIJNSA_23SM100_MMA_TF32_2x1SM_SSISL_SL_fLi128ELi64ELNSA_4UMMA5MajorE0ELSQ_0ELNSP_7ScaleInE0ELSR_0EEEEEENSA_6LayoutINSB_IJSE_SE_SE_EEENSB_IJNSC_ILi0EEESW_SW_EEEEENSB_IJNSA_10UnderscoreESZ_SZ_EEEEENS7_6detail27Sm100ImplicitGemmTileTraitsINSA_25SM100_TMA_2SM_LOAD_IM2COLENSA_14ComposedLayoutINSA_7SwizzleILi3ELi4ELi3EEENSA_18smem_ptr_flag_bitsILi32EEENSU_INSB_IJNSC_ILi8EEENSC_ILi32EEEEEENSB_IJS1B_SE_EEEEEEEvEENS13_INSA_18SM100_TMA_2SM_LOADES1F_vEEEENS_8epilogue10collective18CollectiveEpilogueINS1K_23Sm100TmaWarpSpecializedILi3ELi2ELi16ELb1ELb0EEEJNSB_IJSI_SI_SJ_EEENSB_IJNSU_ISI_SE_EENSU_INSB_IJNSC_ILi16EEESD_EEENSB_IJSE_S1B_EEEEEEEESL_NSB_IJNSB_IJlllEEESE_SW_EEESL_S1X_NS1K_6fusion15FusionCallbacksIS1O_NS1Y_17LinearCombinationISL_fSL_fLNS_15FloatRoundStyleE2EEES1P_S1V_JEEENSA_5SM1004TMEM4LOAD26SM100_TMEM_LOAD_32dp32b16xENSA_20SM90_TMA_LOAD_IM2COLENS15_INS16_ILi2ELi4ELi3EEES19_NSU_INSB_IJS1A_S1R_EEENSB_IJS1R_SE_EEEEEEENSA_39AutoVectorizingCopyWithAssumedAlignmentILi128EEENSA_21SM90_TMA_STORE_IM2COLES2D_S2F_S2F_EEEvvEEEEvNT_6ParamsE,"",@"SHT_CUDA_INFO"
	.sectionflags	@""
	.align	4


	//----- nvinfo : EIATTR_CUDA_API_VERSION
	.align		4
        /*0000*/ 	.byte	0x04, 0x37
        /*0002*/ 	.short	(.L_31 - .L_30)
.L_30:
        /*0004*/ 	.word	0x00000082


	//----- nvinfo : EIATTR_KPARAM_INFO
	.align		4
.L_31:
        /*0008*/ 	.byte	0x04, 0x17
        /*000a*/ 	.short	(.L_33 - .L_32)
.L_32:
        /*000c*/ 	.word	0x00000000
        /*0010*/ 	.short	0x0000
        /*0012*/ 	.short	0x0000
        /*0014*/ 	.byte	0x00, 0xf0, 0x01, 0x20


	//----- nvinfo : EIATTR_AT_ENTRY_FRAGMENTS
	.align		4
.L_33:
        /*0018*/ 	.byte	0x04, 0x4f
        /*001a*/ 	.short	(.L_35 - .L_34)


	//   ....[0]....
.L_34:
        /*001c*/ 	.word	0x00000007


	//----- nvinfo : EIATTR_RESERVED_SMEM_USED
	.align		4
.L_35:
        /*0020*/ 	.byte	0x01, 0x41
	.zero		2


	//----- nvinfo : EIATTR_SPARSE_MMA_MASK
	.align		4
        /*0024*/ 	.byte	0x03, 0x50
        /*0026*/ 	.short	0x0000


	//----- nvinfo : EIATTR_TCGEN05_2CTA_USED
	.align		4
        /*0028*/ 	.byte	0x01, 0x52
	.zero		2


	//----- nvinfo : EIATTR_MAXREG_COUNT
	.align		4
        /*002c*/ 	.byte	0x03, 0x1b
        /*002e*/ 	.short	0x00ff


	//----- nvinfo : EIATTR_NUM_BARRIERS
	.align		4
        /*0030*/ 	.byte	0x02, 0x4c
        /*0032*/ 	.byte	0x07
	.zero		1


	//----- nvinfo : EIATTR_EXTERNS
	.align		4
        /*0034*/ 	.byte	0x04, 0x0f
        /*0036*/ 	.short	(.L_37 - .L_36)


	//   ....[0]....
	.align		4
.L_36:
        /*0038*/ 	.word	index@(__assertfail)


	//----- nvinfo : EIATTR_MERCURY_ISA_VERSION
	.align		4
.L_37:
        /*003c*/ 	.byte	0x03, 0x5f
        /*003e*/ 	.short	0x0101


	//----- nvinfo : EIATTR_INT_WARP_WIDE_INSTR_OFFSETS
	.align		4
        /*0040*/ 	.byte	0x04, 0x31
        /*0042*/ 	.short	(.L_39 - .L_38)


	//   ....[0]....
.L_38:
        /*0044*/ 	.word	0x00000cb0


	//   ....[1]....
        /*0048*/ 	.word	0x00000d60


	//   ....[2]....
        /*004c*/ 	.word	0x00006c70


	//   ....[3]....
        /*0050*/ 	.word	0x00006c90


	//   ....[4]....
        /*0054*/ 	.word	0x00006cc0


	//   ....[5]....
        /*0058*/ 	.word	0x00007920


	//   ....[6]....
        /*005c*/ 	.word	0x00007a80


	//   ....[7]....
        /*0060*/ 	.word	0x00007b20


	//   ....[8]....
        /*0064*/ 	.word	0x00007c50


	//   ....[9]....
        /*0068*/ 	.word	0x00007d90


	//   ....[10]....
        /*006c*/ 	.word	0x00007e10


	//----- nvinfo : EIATTR_COOP_GROUP_MASK_REGIDS
	.align		4
.L_39:
        /*0070*/ 	.byte	0x04, 0x29
        /*0072*/ 	.short	(.L_41 - .L_40)


	//   ....[0]....
.L_40:
        /*0074*/ 	.word	0xffffffff


	//   ....[1]....
        /*0078*/ 	.word	0xffffffff


	//   ....[2]....
        /*007c*/ 	.word	0xffffffff


	//   ....[3]....
        /*0080*/ 	.word	0xffffffff


	//   ....[4]....
        /*0084*/ 	.word	0xffffffff


	//   ....[5]....
        /*0088*/ 	.word	0xffffffff


	//   ....[6]....
        /*008c*/ 	.word	0xffffffff


	//   ....[7]....
        /*0090*/ 	.word	0xffffffff


	//   ....[8]....
        /*0094*/ 	.word	0xffffffff


	//   ....[9]....
        /*0098*/ 	.word	0xffffffff


	//   ....[10]....
        /*009c*/ 	.word	0xffffffff


	//   ....[11]....
        /*00a0*/ 	.word	0xffffffff


	//   ....[12]....
        /*00a4*/ 	.word	0xffffffff


	//----- nvinfo : EIATTR_COOP_GROUP_INSTR_OFFSETS
	.align		4
.L_41:
        /*00a8*/ 	.byte	0x04, 0x28
        /*00aa*/ 	.short	(.L_43 - .L_42)


	//   ....[0]....
.L_42:
        /*00ac*/ 	.word	0x000000d0


	//   ....[1]....
        /*00b0*/ 	.word	0x00000540


	//   ....[2]....
        /*00b4*/ 	.word	0x00000760


	//   ....[3]....
        /*00b8*/ 	.word	0x000008e0


	//   ....[4]....
        /*00bc*/ 	.word	0x000009e0


	//   ....[5]....
        /*00c0*/ 	.word	0x00000b30


	//   ....[6]....
        /*00c4*/ 	.word	0x00000dd0


	//   ....[7]....
        /*00c8*/ 	.word	0x00004980


	//   ....[8]....
        /*00cc*/ 	.word	0x00005950


	//   ....[9]....
        /*00d0*/ 	.word	0x00005e20


	//   ....[10]....
        /*00d4*/ 	.word	0x00005e50


	//   ....[11]....
        /*00d8*/ 	.word	0x00006b90


	//   ....[12]....
        /*00dc*/ 	.word	0x00006d90


	//----- nvinfo : EIATTR_VRC_CTA_INIT_COUNT
	.align		4
.L_43:
        /*00e0*/ 	.byte	0x02, 0x4a
        /*00e2*/ 	.byte	0x80
	.zero		1


	//----- nvinfo : EIATTR_SYSCALL_OFFSETS
	.align		4
        /*00e4*/ 	.byte	0x04, 0x46
        /*00e6*/ 	.short	(.L_45 - .L_44)


	//   ....[0]....
.L_44:
        /*00e8*/ 	.word	0x00008af0


	//   ....[1]....
        /*00ec*/ 	.word	0x00008be0


	//   ....[2]....
        /*00f0*/ 	.word	0x000095b0


	//   ....[3]....
        /*00f4*/ 	.word	0x0000a000


	//----- nvinfo : EIATTR_MBARRIER_INSTR_OFFSETS
	.align		4
.L_45:
        /*00f8*/ 	.byte	0x04, 0x39
        /*00fa*/ 	.short	(.L_47 - .L_46)


	//   ....[0]....
.L_46:
        /*00fc*/ 	.word	0x00000650
        /*0100*/ 	.word	0x000000ff
        /*0104*/ 	.word	0x00000000
        /*0108*/ 	.short	0x0100
        /*010a*/ 	.byte	0x04
	.zero		1


	//   ....[1]....
        /*010c*/ 	.word	0x00000660
        /*0110*/ 	.word	0x000000ff
        /*0114*/ 	.word	0x00000040
        /*0118*/ 	.short	0x0100
        /*011a*/ 	.byte	0x04
	.zero		1


	//   ....[2]....
        /*011c*/ 	.word	0x00000670
        /*0120*/ 	.word	0x000000ff
        /*0124*/ 	.word	0x00000008
        /*0128*/ 	.short	0x0100
        /*012a*/ 	.byte	0x04
	.zero		1


	//   ....[3]....
        /*012c*/ 	.word	0x00000680
        /*0130*/ 	.word	0x000000ff
        /*0134*/ 	.word	0x00000048
        /*0138*/ 	.short	0x0100
        /*013a*/ 	.byte	0x04
	.zero		1


	//   ....[4]....
        /*013c*/ 	.word	0x00000690
        /*0140*/ 	.word	0x000000ff
        /*0144*/ 	.word	0x00000010
        /*0148*/ 	.short	0x0100
        /*014a*/ 	.byte	0x04
	.zero		1


	//   ....[5]....
        /*014c*/ 	.word	0x000006a0
        /*0150*/ 	.word	0x000000ff
        /*0154*/ 	.word	0x00000050
        /*0158*/ 	.short	0x0100
        /*015a*/ 	.byte	0x04
	.zero		1


	//   ....[6]....
        /*015c*/ 	.word	0x000006b0
        /*0160*/ 	.word	0x000000ff
        /*0164*/ 	.word	0x00000018
        /*0168*/ 	.short	0x0100
        /*016a*/ 	.byte	0x04
	.zero		1


	//   ....[7]....
        /*016c*/ 	.word	0x000006c0
        /*0170*/ 	.word	0x000000ff
        /*0174*/ 	.word	0x00000058
        /*0178*/ 	.short	0x0100
        /*017a*/ 	.byte	0x04
	.zero		1


	//   ....[8]....
        /*017c*/ 	.word	0x000006d0
        /*0180*/ 	.word	0x000000ff
        /*0184*/ 	.word	0x00000020
        /*0188*/ 	.short	0x0100
        /*018a*/ 	.byte	0x04
	.zero		1


	//   ....[9]....
        /*018c*/ 	.word	0x000006e0
        /*0190*/ 	.word	0x000000ff
        /*0194*/ 	.word	0x00000060
        /*0198*/ 	.short	0x0100
        /*019a*/ 	.byte	0x04
	.zero		1


	//   ....[10]....
        /*019c*/ 	.word	0x000006f0
        /*01a0*/ 	.word	0x000000ff
        /*01a4*/ 	.word	0x00000028
        /*01a8*/ 	.short	0x0100
        /*01aa*/ 	.byte	0x04
	.zero		1


	//   ....[11]....
        /*01ac*/ 	.word	0x00000700
        /*01b0*/ 	.word	0x000000ff
        /*01b4*/ 	.word	0x00000068
        /*01b8*/ 	.short	0x0100
        /*01ba*/ 	.byte	0x04
	.zero		1


	//   ....[12]....
        /*01bc*/ 	.word	0x00000710
        /*01c0*/ 	.word	0x000000ff
        /*01c4*/ 	.word	0x00000030
        /*01c8*/ 	.short	0x0100
        /*01ca*/ 	.byte	0x04
	.zero		1


	//   ....[13]....
        /*01cc*/ 	.word	0x00000720
        /*01d0*/ 	.word	0x000000ff
        /*01d4*/ 	.word	0x00000070
        /*01d8*/ 	.short	0x0100
        /*01da*/ 	.byte	0x04
	.zero		1


	//   ....[14]....
        /*01dc*/ 	.word	0x00000730
        /*01e0*/ 	.word	0x000000ff
        /*01e4*/ 	.word	0x00000038
        /*01e8*/ 	.short	0x0100
        /*01ea*/ 	.byte	0x04
	.zero		1


	//   ....[15]....
        /*01ec*/ 	.word	0x00000740
        /*01f0*/ 	.word	0x000000ff
        /*01f4*/ 	.word	0x00000078
        /*01f8*/ 	.short	0x0100
        /*01fa*/ 	.byte	0x04
	.zero		1


	//   ....[16]....
        /*01fc*/ 	.word	0x00000870
        /*0200*/ 	.word	0x000000ff
        /*0204*/ 	.word	0x00000080
        /*0208*/ 	.short	0x0100
        /*020a*/ 	.byte	0x04
	.zero		1


	//   ....[17]....
        /*020c*/ 	.word	0x00000880
        /*0210*/ 	.word	0x000000ff
        /*0214*/ 	.word	0x00000098
        /*0218*/ 	.short	0x0100
        /*021a*/ 	.byte	0x04
	.zero		1


	//   ....[18]....
        /*021c*/ 	.word	0x00000890
        /*0220*/ 	.word	0x000000ff
        /*0224*/ 	.word	0x00000088
        /*0228*/ 	.short	0x0100
        /*022a*/ 	.byte	0x04
	.zero		1


	//   ....[19]....
        /*022c*/ 	.word	0x000008a0
        /*0230*/ 	.word	0x000000ff
        /*0234*/ 	.word	0x000000a0
        /*0238*/ 	.short	0x0100
        /*023a*/ 	.byte	0x04
	.zero		1


	//   ....[20]....
        /*023c*/ 	.word	0x000008b0
        /*0240*/ 	.word	0x000000ff
        /*0244*/ 	.word	0x00000090
        /*0248*/ 	.short	0x0100
        /*024a*/ 	.byte	0x04
	.zero		1


	//   ....[21]....
        /*024c*/ 	.word	0x000008c0
        /*0250*/ 	.word	0x000000ff
        /*0254*/ 	.word	0x000000a8
        /*0258*/ 	.short	0x0100
        /*025a*/ 	.byte	0x04
	.zero		1


	//   ....[22]....
        /*025c*/ 	.word	0x000009b0
        /*0260*/ 	.word	0x000000ff
        /*0264*/ 	.word	0x000000b0
        /*0268*/ 	.short	0x0100
        /*026a*/ 	.byte	0x04
	.zero		1


	//   ....[23]....
        /*026c*/ 	.word	0x000009c0
        /*0270*/ 	.word	0x000000ff
        /*0274*/ 	.word	0x000000b8
        /*0278*/ 	.short	0x0100
        /*027a*/ 	.byte	0x04
	.zero		1


	//   ....[24]....
        /*027c*/ 	.word	0x00000b00
        /*0280*/ 	.word	0x000000ff
        /*0284*/ 	.word	0x000000c0
        /*0288*/ 	.short	0x0100
        /*028a*/ 	.byte	0x06
	.zero		1


	//   ....[25]....
        /*028c*/ 	.word	0x00000b10
        /*0290*/ 	.word	0x000000ff
        /*0294*/ 	.word	0x000000c8
        /*0298*/ 	.short	0x0100
        /*029a*/ 	.byte	0x06
	.zero		1


	//   ....[26]....
        /*029c*/ 	.word	0x00000c50
        /*02a0*/ 	.word	0x000000ff
        /*02a4*/ 	.word	0x000000d0
        /*02a8*/ 	.short	0x0100
        /*02aa*/ 	.byte	0x04
	.zero		1


	//   ....[27]....
        /*02ac*/ 	.word	0x00000c60
        /*02b0*/ 	.word	0x000000ff
        /*02b4*/ 	.word	0x000000e0
        /*02b8*/ 	.short	0x0100
        /*02ba*/ 	.byte	0x04
	.zero		1


	//   ....[28]....
        /*02bc*/ 	.word	0x00000c70
        /*02c0*/ 	.word	0x000000ff
        /*02c4*/ 	.word	0x000000d8
        /*02c8*/ 	.short	0x0100
        /*02ca*/ 	.byte	0x04
	.zero		1


	//   ....[29]....
        /*02cc*/ 	.word	0x00000c80
        /*02d0*/ 	.word	0x000000ff
        /*02d4*/ 	.word	0x000000e8
        /*02d8*/ 	.short	0x0100
        /*02da*/ 	.byte	0x04
	.zero		1


	//   ....[30]....
        /*02dc*/ 	.word	0x00000d80
        /*02e0*/ 	.word	0x000000ff
        /*02e4*/ 	.word	0x000000f0
        /*02e8*/ 	.short	0x0100
        /*02ea*/ 	.byte	0x06
	.zero		1


	//   ....[31]....
        /*02ec*/ 	.word	0x00001960
        /*02f0*/ 	.word	0x000000ff
        /*02f4*/ 	.word	0x00000040
        /*02f8*/ 	.short	0x010a
        /*02fa*/ 	.byte	0x04
	.zero		1


	//   ....[32]....
        /*02fc*/ 	.word	0x000023a0
        /*0300*/ 	.word	0x000000ff
        /*0304*/ 	.word	0x00000040
        /*0308*/ 	.short	0x010a
        /*030a*/ 	.byte	0x06
	.zero		1


	//   ....[33]....
        /*030c*/ 	.word	0x000026b0
        /*0310*/ 	.word	0x000000ff
        /*0314*/ 	.word	0x00000040
        /*0318*/ 	.short	0x010a
        /*031a*/ 	.byte	0x09
	.zero		1


	//   ....[34]....
        /*031c*/ 	.word	0x00003140
        /*0320*/ 	.word	0x000000ff
        /*0324*/ 	.word	0x000000b8
        /*0328*/ 	.short	0x0101
        /*032a*/ 	.byte	0x36
	.zero		1


	//   ....[35]....
        /*032c*/ 	.word	0x00003170
        /*0330*/ 	.word	0x000000ff
        /*0334*/ 	.word	0x00000040
        /*0338*/ 	.short	0x010a
        /*033a*/ 	.byte	0x04
	.zero		1


	//   ....[36]....
        /*033c*/ 	.word	0x00003b60
        /*0340*/ 	.word	0x000000ff
        /*0344*/ 	.word	0x00000040
        /*0348*/ 	.short	0x010a
        /*034a*/ 	.byte	0x06
	.zero		1


	//   ....[37]....
        /*034c*/ 	.word	0x00003ec0
        /*0350*/ 	.word	0x000000ff
        /*0354*/ 	.word	0x00000040
        /*0358*/ 	.short	0x010a
        /*035a*/ 	.byte	0x14
	.zero		1


	//   ....[38]....
        /*035c*/ 	.word	0x00004990
        /*0360*/ 	.word	0x000000ff
        /*0364*/ 	.word	0x000000c0
        /*0368*/ 	.short	0x010a
        /*036a*/ 	.byte	0x36
	.zero		1


	//   ....[39]....
        /*036c*/ 	.word	0x00004a70
        /*0370*/ 	.word	0x000000ff
        /*0374*/ 	.word	0x00000000
        /*0378*/ 	.short	0x0101
        /*037a*/ 	.byte	0x04
	.zero		1


	//   ....[40]....
        /*037c*/ 	.word	0x00005150
        /*0380*/ 	.word	0x000000ff
        /*0384*/ 	.word	0x00000000
        /*0388*/ 	.short	0x010a
        /*038a*/ 	.byte	0x04
	.zero		1


	//   ....[41]....
        /*038c*/ 	.word	0x000051f0
        /*0390*/ 	.word	0x000000ff
        /*0394*/ 	.word	0x00000000
        /*0398*/ 	.short	0x010a
        /*039a*/ 	.byte	0x05
	.zero		1


	//   ....[42]....
        /*039c*/ 	.word	0x00005290
        /*03a0*/ 	.word	0x000000ff
        /*03a4*/ 	.word	0x00000000
        /*03a8*/ 	.short	0x010a
        /*03aa*/ 	.byte	0x05
	.zero		1


	//   ....[43]....
        /*03ac*/ 	.word	0x00005330
        /*03b0*/ 	.word	0x000000ff
        /*03b4*/ 	.word	0x00000000
        /*03b8*/ 	.short	0x010a
        /*03ba*/ 	.byte	0x05
	.zero		1


	//   ....[44]....
        /*03bc*/ 	.word	0x000053d0
        /*03c0*/ 	.word	0x000000ff
        /*03c4*/ 	.word	0x00000000
        /*03c8*/ 	.short	0x010a
        /*03ca*/ 	.byte	0x05
	.zero		1


	//   ....[45]....
        /*03cc*/ 	.word	0x00005470
        /*03d0*/ 	.word	0x000000ff
        /*03d4*/ 	.word	0x00000000
        /*03d8*/ 	.short	0x010a
        /*03da*/ 	.byte	0x05
	.zero		1


	//   ....[46]....
        /*03dc*/ 	.word	0x00005510
        /*03e0*/ 	.word	0x000000ff
        /*03e4*/ 	.word	0x00000000
        /*03e8*/ 	.short	0x010a
        /*03ea*/ 	.byte	0x05
	.zero		1


	//   ....[47]....
        /*03ec*/ 	.word	0x000055c0
        /*03f0*/ 	.word	0x00000000
        /*03f4*/ 	.word	0x00000000
        /*03f8*/ 	.short	0x010a
        /*03fa*/ 	.byte	0xff
	.zero		1


	//   ....[48]....
        /*03fc*/ 	.word	0x00005710
        /*0400*/ 	.word	0x000000ff
        /*0404*/ 	.word	0x000000c8
        /*0408*/ 	.short	0x010a
        /*040a*/ 	.byte	0x04
	.zero		1


	//   ....[49]....
        /*040c*/ 	.word	0x000057b0
        /*0410*/ 	.word	0x000000ff
        /*0414*/ 	.word	0x000000c0
        /*0418*/ 	.short	0x010a
        /*041a*/ 	.byte	0x04
	.zero		1


	//   ....[50]....
        /*041c*/ 	.word	0x00005850
        /*0420*/ 	.word	0x000000ff
        /*0424*/ 	.word	0x00000000
        /*0428*/ 	.short	0x0101
        /*042a*/ 	.byte	0x05
	.zero		1


	//   ....[51]....
        /*042c*/ 	.word	0x00005890
        /*0430*/ 	.word	0x000000ff
        /*0434*/ 	.word	0x000000c8
        /*0438*/ 	.short	0x0106
        /*043a*/ 	.byte	0x04
	.zero		1


	//   ....[52]....
        /*043c*/ 	.word	0x000058d0
        /*0440*/ 	.word	0x00000000
        /*0444*/ 	.word	0x000000c8
        /*0448*/ 	.short	0x010a
        /*044a*/ 	.byte	0xff
	.zero		1


	//   ....[53]....
        /*044c*/ 	.word	0x00005b20
        /*0450*/ 	.word	0x000000ff
        /*0454*/ 	.word	0x00000008
        /*0458*/ 	.short	0x010a
        /*045a*/ 	.byte	0x05
	.zero		1


	//   ....[54]....
        /*045c*/ 	.word	0x00005b40
        /*0460*/ 	.word	0x000000ff
        /*0464*/ 	.word	0x00000008
        /*0468*/ 	.short	0x010a
        /*046a*/ 	.byte	0x05
	.zero		1


	//   ....[55]....
        /*046c*/ 	.word	0x00005cd0
        /*0470*/ 	.word	0x000000ff
        /*0474*/ 	.word	0x00000008
        /*0478*/ 	.short	0x010a
        /*047a*/ 	.byte	0x05
	.zero		1


	//   ....[56]....
        /*047c*/ 	.word	0x00005cf0
        /*0480*/ 	.word	0x000000ff
        /*0484*/ 	.word	0x00000008
        /*0488*/ 	.short	0x010a
        /*048a*/ 	.byte	0x05
	.zero		1


	//   ....[57]....
        /*048c*/ 	.word	0x00005db0
        /*0490*/ 	.word	0x000000ff
        /*0494*/ 	.word	0x00000000
        /*0498*/ 	.short	0x0101
        /*049a*/ 	.byte	0x04
	.zero		1


	//   ....[58]....
        /*049c*/ 	.word	0x000061b0
        /*04a0*/ 	.word	0x000000ff
        /*04a4*/ 	.word	0x000000c0
        /*04a8*/ 	.short	0x010a
        /*04aa*/ 	.byte	0x16
	.zero		1


	//   ....[59]....
        /*04ac*/ 	.word	0x00006250
        /*04b0*/ 	.word	0x000000ff
        /*04b4*/ 	.word	0x00000000
        /*04b8*/ 	.short	0x0101
        /*04ba*/ 	.byte	0x2a
	.zero		1


	//   ....[60]....
        /*04bc*/ 	.word	0x00006290
        /*04c0*/ 	.word	0x000000ff
        /*04c4*/ 	.word	0x000000e0
        /*04c8*/ 	.short	0x010a
        /*04ca*/ 	.byte	0x1b
	.zero		1


	//   ....[61]....
        /*04cc*/ 	.word	0x00006330
        /*04d0*/ 	.word	0x000000ff
        /*04d4*/ 	.word	0x00000000
        /*04d8*/ 	.short	0x010a
        /*04da*/ 	.byte	0x04
	.zero		1


	//   ....[62]....
        /*04dc*/ 	.word	0x00006380
        /*04e0*/ 	.word	0x000000ff
        /*04e4*/ 	.word	0x00000000
        /*04e8*/ 	.short	0x010a
        /*04ea*/ 	.byte	0x14
	.zero		1


	//   ....[63]....
        /*04ec*/ 	.word	0x000064d0
        /*04f0*/ 	.word	0x000000ff
        /*04f4*/ 	.word	0x00000000
        /*04f8*/ 	.short	0x010a
        /*04fa*/ 	.byte	0x05
	.zero		1


	//   ....[64]....
        /*04fc*/ 	.word	0x00006980
        /*0500*/ 	.word	0x000000ff
        /*0504*/ 	.word	0x00000000
        /*0508*/ 	.short	0x010a
        /*050a*/ 	.byte	0x04
	.zero		1


	//   ....[65]....
        /*050c*/ 	.word	0x00006a20
        /*0510*/ 	.word	0x00000002
        /*0514*/ 	.word	0x00000000
        /*0518*/ 	.short	0x010a
        /*051a*/ 	.byte	0xff
	.zero		1


	//   ....[66]....
        /*051c*/ 	.word	0x00006a60
        /*0520*/ 	.word	0x00000002
        /*0524*/ 	.word	0x00000000
        /*0528*/ 	.short	0x010a
        /*052a*/ 	.byte	0xff
	.zero		1


	//   ....[67]....
        /*052c*/ 	.word	0x00006ad0
        /*0530*/ 	.word	0x000000ff
        /*0534*/ 	.word	0x00000000
        /*0538*/ 	.short	0x0101
        /*053a*/ 	.byte	0x04
	.zero		1


	//   ....[68]....
        /*053c*/ 	.word	0x00006b10
        /*0540*/ 	.word	0x000000ff
        /*0544*/ 	.word	0x000000f0
        /*0548*/ 	.short	0x010a
        /*054a*/ 	.byte	0x16
	.zero		1


	//   ....[69]....
        /*054c*/ 	.word	0x00006b80
        /*0550*/ 	.word	0x000000ff
        /*0554*/ 	.word	0x00000000
        /*0558*/ 	.short	0x0101
        /*055a*/ 	.byte	0x04
	.zero		1


	//   ....[70]....
        /*055c*/ 	.word	0x00007050
        /*0560*/ 	.word	0x000000ff
        /*0564*/ 	.word	0x000000c0
        /*0568*/ 	.short	0x010a
        /*056a*/ 	.byte	0x1f
	.zero		1


	//   ....[71]....
        /*056c*/ 	.word	0x000070f0
        /*0570*/ 	.word	0x000000ff
        /*0574*/ 	.word	0x00000000
        /*0578*/ 	.short	0x0101
        /*057a*/ 	.byte	0x2e
	.zero		1


	//   ....[72]....
        /*057c*/ 	.word	0x00007630
        /*0580*/ 	.word	0x000000ff
        /*0584*/ 	.word	0x000000b8
        /*0588*/ 	.short	0x010a
        /*058a*/ 	.byte	0x1f
	.zero		1


	//   ....[73]....
        /*058c*/ 	.word	0x00007820
        /*0590*/ 	.word	0x000000ff
        /*0594*/ 	.word	0x00000098
        /*0598*/ 	.short	0x010a
        /*059a*/ 	.byte	0x07
	.zero		1


	//   ....[74]....
        /*059c*/ 	.word	0x00007b40
        /*05a0*/ 	.word	0x000000ff
        /*05a4*/ 	.word	0x00000080
        /*05a8*/ 	.short	0x010b
        /*05aa*/ 	.byte	0x07
	.zero		1


	//   ....[75]....
        /*05ac*/ 	.word	0x00007b70
        /*05b0*/ 	.word	0x000000ff
        /*05b4*/ 	.word	0x00000000
        /*05b8*/ 	.short	0x0101
        /*05ba*/ 	.byte	0x04
	.zero		1


	//   ....[76]....
        /*05bc*/ 	.word	0x00007b80
        /*05c0*/ 	.word	0x000000ff
        /*05c4*/ 	.word	0x00000098
        /*05c8*/ 	.short	0x010a
        /*05ca*/ 	.byte	0x05
	.zero		1


	//   ....[77]....
        /*05cc*/ 	.word	0x00007e30
        /*05d0*/ 	.word	0x000000ff
        /*05d4*/ 	.word	0x00000080
        /*05d8*/ 	.short	0x010b
        /*05da*/ 	.byte	0x05
	.zero		1


	//   ....[78]....
        /*05dc*/ 	.word	0x00007e40
        /*05e0*/ 	.word	0x000000ff
        /*05e4*/ 	.word	0x00000000
        /*05e8*/ 	.short	0x0101
        /*05ea*/ 	.byte	0x04
	.zero		1


	//   ....[79]....
        /*05ec*/ 	.word	0x00007ea0
        /*05f0*/ 	.word	0x000000ff
        /*05f4*/ 	.word	0x00000000
        /*05f8*/ 	.short	0x010a
        /*05fa*/ 	.byte	0x04
	.zero		1


	//   ....[80]....
        /*05fc*/ 	.word	0x00007f30
        /*0600*/ 	.word	0x000000ff
        /*0604*/ 	.word	0x00000000
        /*0608*/ 	.short	0x010a
        /*060a*/ 	.byte	0x05
	.zero		1


	//   ....[81]....
        /*060c*/ 	.word	0x00007fd0
        /*0610*/ 	.word	0x00000000
        /*0614*/ 	.word	0x00000000
        /*0618*/ 	.short	0x010a
        /*061a*/ 	.byte	0xff
	.zero		1


	//   ....[82]....
        /*061c*/ 	.word	0x00008390
        /*0620*/ 	.word	0x000000ff
        /*0624*/ 	.word	0x000000c0
        /*0628*/ 	.short	0x010a
        /*062a*/ 	.byte	0x2e
	.zero		1


	//   ....[83]....
        /*062c*/ 	.word	0x00008460
        /*0630*/ 	.word	0x000000ff
        /*0634*/ 	.word	0x00000000
        /*0638*/ 	.short	0x0101
        /*063a*/ 	.byte	0x04
	.zero		1


	//   ....[84]....
        /*063c*/ 	.word	0x000090a0
        /*0640*/ 	.word	0x00000000
        /*0644*/ 	.word	0x00000080
        /*0648*/ 	.short	0x010a
        /*064a*/ 	.byte	0xff
	.zero		1


	//   ....[85]....
        /*064c*/ 	.word	0x000091a0
        /*0650*/ 	.word	0x0000004b
        /*0654*/ 	.word	0x000000d0
        /*0658*/ 	.short	0x010a
        /*065a*/ 	.byte	0xff
	.zero		1


	//   ....[86]....
        /*065c*/ 	.word	0x00009360
        /*0660*/ 	.word	0x00000000
        /*0664*/ 	.word	0x00000080
        /*0668*/ 	.short	0x010a
        /*066a*/ 	.byte	0xff
	.zero		1


	//   ....[87]....
        /*066c*/ 	.word	0x00009490
        /*0670*/ 	.word	0x0000004b
        /*0674*/ 	.word	0x000000d0
        /*0678*/ 	.short	0x010a
        /*067a*/ 	.byte	0xff
	.zero		1


	//   ....[88]....
        /*067c*/ 	.word	0x00009d40
        /*0680*/ 	.word	0x00000000
        /*0684*/ 	.word	0x00000000
        /*0688*/ 	.short	0x0101
        /*068a*/ 	.byte	0xff
	.zero		1


	//   ....[89]....
        /*068c*/ 	.word	0x00009d50
        /*0690*/ 	.word	0x00000003
        /*0694*/ 	.word	0x00000080
        /*0698*/ 	.short	0x010a
        /*069a*/ 	.byte	0xff
	.zero		1


	//   ....[90]....
        /*069c*/ 	.word	0x00009e20
        /*06a0*/ 	.word	0x00000003
        /*06a4*/ 	.word	0x00000080
        /*06a8*/ 	.short	0x010a
        /*06aa*/ 	.byte	0xff
	.zero		1


	//   ....[91]....
        /*06ac*/ 	.word	0x0000a180
        /*06b0*/ 	.word	0x0000004d
        /*06b4*/ 	.word	0x00000000
        /*06b8*/ 	.short	0x0101
        /*06ba*/ 	.byte	0xff
	.zero		1


	//   ....[92]....
        /*06bc*/ 	.word	0x0000a830
        /*06c0*/ 	.word	0x00000002
        /*06c4*/ 	.word	0x00000000
        /*06c8*/ 	.short	0x0101
        /*06ca*/ 	.byte	0xff
	.zero		1


	//   ....[93]....
        /*06cc*/ 	.word	0x0000aab0
        /*06d0*/ 	.word	0x000000ff
        /*06d4*/ 	.word	0x00000000
        /*06d8*/ 	.short	0x0101
        /*06da*/ 	.byte	0x04
	.zero		1


	//   ....[94]....
        /*06dc*/ 	.word	0x0000aae0
        /*06e0*/ 	.word	0x00000003
        /*06e4*/ 	.word	0x00000040
        /*06e8*/ 	.short	0x010a
        /*06ea*/ 	.byte	0xff
	.zero		1


	//   ....[95]....
        /*06ec*/ 	.word	0x0000ab40
        /*06f0*/ 	.word	0x0000001c
        /*06f4*/ 	.word	0x00000040
        /*06f8*/ 	.short	0x010a
        /*06fa*/ 	.byte	0xff
	.zero		1


	//   ....[96]....
        /*06fc*/ 	.word	0x0000aba0
        /*0700*/ 	.word	0x00000000
        /*0704*/ 	.word	0x000000c0
        /*0708*/ 	.short	0x010a
        /*070a*/ 	.byte	0xff
	.zero		1


	//   ....[97]....
        /*070c*/ 	.word	0x0000ac00
        /*0710*/ 	.word	0x00000000
        /*0714*/ 	.word	0x00000000
        /*0718*/ 	.short	0x010a
        /*071a*/ 	.byte	0xff
	.zero		1


	//   ....[98]....
        /*071c*/ 	.word	0x0000ac60
        /*0720*/ 	.word	0x00000000
        /*0724*/ 	.word	0x00000000
        /*0728*/ 	.short	0x010a
        /*072a*/ 	.byte	0xff
	.zero		1


	//   ....[99]....
        /*072c*/ 	.word	0x0000acc0
        /*0730*/ 	.word	0x00000000
        /*0734*/ 	.word	0x00000000
        /*0738*/ 	.short	0x010a
        /*073a*/ 	.byte	0xff
	.zero		1


	//   ....[100]....
        /*073c*/ 	.word	0x0000ad20
        /*0740*/ 	.word	0x00000000
        /*0744*/ 	.word	0x00000000
        /*0748*/ 	.short	0x010a
        /*074a*/ 	.byte	0xff
	.zero		1


	//   ....[101]....
        /*074c*/ 	.word	0x0000ad80
        /*0750*/ 	.word	0x00000000
        /*0754*/ 	.word	0x00000000
        /*0758*/ 	.short	0x010a
        /*075a*/ 	.byte	0xff
	.zero		1


	//   ....[102]....
        /*075c*/ 	.word	0x0000ade0
        /*0760*/ 	.word	0x00000000
        /*0764*/ 	.word	0x00000000
        /*0768*/ 	.short	0x010a
        /*076a*/ 	.byte	0xff
	.zero		1


	//   ....[103]....
        /*076c*/ 	.word	0x0000ae40
        /*0770*/ 	.word	0x00000000
        /*0774*/ 	.word	0x00000000
        /*0778*/ 	.short	0x010a
        /*077a*/ 	.byte	0xff
	.zero		1


	//   ....[104]....
        /*077c*/ 	.word	0x0000aea0
        /*0780*/ 	.word	0x00000004
        /*0784*/ 	.word	0x000000c8
        /*0788*/ 	.short	0x010a
        /*078a*/ 	.byte	0xff
	.zero		1


	//   ....[105]....
        /*078c*/ 	.word	0x0000af00
        /*0790*/ 	.word	0x00000004
        /*0794*/ 	.word	0x000000c0
        /*0798*/ 	.short	0x010a
        /*079a*/ 	.byte	0xff
	.zero		1


	//   ....[106]....
        /*079c*/ 	.word	0x0000af60
        /*07a0*/ 	.word	0x00000000
        /*07a4*/ 	.word	0x00000008
        /*07a8*/ 	.short	0x010a
        /*07aa*/ 	.byte	0xff
	.zero		1


	//   ....[107]....
        /*07ac*/ 	.word	0x0000b040
        /*07b0*/ 	.word	0x00000000
        /*07b4*/ 	.word	0x00000008
        /*07b8*/ 	.short	0x010a
        /*07ba*/ 	.byte	0xff
	.zero		1


	//   ....[108]....
        /*07bc*/ 	.word	0x0000b0a0
        /*07c0*/ 	.word	0x00000004
        /*07c4*/ 	.word	0x000000c0
        /*07c8*/ 	.short	0x010a
        /*07ca*/ 	.byte	0xff
	.zero		1


	//   ....[109]....
        /*07cc*/ 	.word	0x0000b100
        /*07d0*/ 	.word	0x00000004
        /*07d4*/ 	.word	0x000000e0
        /*07d8*/ 	.short	0x010a
        /*07da*/ 	.byte	0xff
	.zero		1


	//   ....[110]....
        /*07dc*/ 	.word	0x0000b160
        /*07e0*/ 	.word	0x00000004
        /*07e4*/ 	.word	0x00000000
        /*07e8*/ 	.short	0x010a
        /*07ea*/ 	.byte	0xff
	.zero		1


	//   ....[111]....
        /*07ec*/ 	.word	0x0000b1c0
        /*07f0*/ 	.word	0x00000002
        /*07f4*/ 	.word	0x00000000
        /*07f8*/ 	.short	0x010a
        /*07fa*/ 	.byte	0xff
	.zero		1


	//   ....[112]....
        /*07fc*/ 	.word	0x0000b220
        /*0800*/ 	.word	0x00000002
        /*0804*/ 	.word	0x000000f0
        /*0808*/ 	.short	0x010a
        /*080a*/ 	.byte	0xff
	.zero		1


	//   ....[113]....
        /*080c*/ 	.word	0x0000b280
        /*0810*/ 	.word	0x00000000
        /*0814*/ 	.word	0x000000c0
        /*0818*/ 	.short	0x010a
        /*081a*/ 	.byte	0xff
	.zero		1


	//   ....[114]....
        /*081c*/ 	.word	0x0000b2e0
        /*0820*/ 	.word	0x00000000
        /*0824*/ 	.word	0x000000b8
        /*0828*/ 	.short	0x010a
        /*082a*/ 	.byte	0xff
	.zero		1


	//   ....[115]....
        /*082c*/ 	.word	0x0000b340
        /*0830*/ 	.word	0x00000000
        /*0834*/ 	.word	0x00000098
        /*0838*/ 	.short	0x010a
        /*083a*/ 	.byte	0xff
	.zero		1


	//   ....[116]....
        /*083c*/ 	.word	0x0000b3a0
        /*0840*/ 	.word	0x00000005
        /*0844*/ 	.word	0x00000098
        /*0848*/ 	.short	0x010a
        /*084a*/ 	.byte	0xff
	.zero		1


	//   ....[117]....
        /*084c*/ 	.word	0x0000b400
        /*0850*/ 	.word	0x00000000
        /*0854*/ 	.word	0x00000000
        /*0858*/ 	.short	0x010a
        /*085a*/ 	.byte	0xff
	.zero		1


	//   ....[118]....
        /*085c*/ 	.word	0x0000b460
        /*0860*/ 	.word	0x00000000
        /*0864*/ 	.word	0x00000000
        /*0868*/ 	.short	0x010a
        /*086a*/ 	.byte	0xff
	.zero		1


	//   ....[119]....
        /*086c*/ 	.word	0x0000b4c0
        /*0870*/ 	.word	0x00000000
        /*0874*/ 	.word	0x000000c0
        /*0878*/ 	.short	0x010a
        /*087a*/ 	.byte	0xff
	.zero		1


	//   ....[120]....
        /*087c*/ 	.word	0x0000b510
        /*0880*/ 	.word	0x00000000
        /*0884*/ 	.word	0x00000080
        /*0888*/ 	.short	0x010a
        /*088a*/ 	.byte	0xff
	.zero		1


	//   ....[121]....
        /*088c*/ 	.word	0x0000b560
        /*0890*/ 	.word	0x0000004b
        /*0894*/ 	.word	0x000000d0
        /*0898*/ 	.short	0x010a
        /*089a*/ 	.byte	0xff
	.zero		1


	//   ....[122]....
        /*089c*/ 	.word	0x0000b5b0
        /*08a0*/ 	.word	0x00000003
        /*08a4*/ 	.word	0x00000080
        /*08a8*/ 	.short	0x010a
        /*08aa*/ 	.byte	0xff
	.zero		1


	//----- nvinfo : EIATTR_NUM_MBARRIERS
	.align		4
.L_47:
        /*08ac*/ 	.byte	0x03, 0x38
        /*08ae*/ 	.short	0x001f


	//----- nvinfo : EIATTR_EXIT_INSTR_OFFSETS
	.align		4
        /*08b0*/ 	.byte	0x04, 0x1c
        /*08b2*/ 	.short	(.L_49 - .L_48)


	//   ....[0]....
.L_48:
        /*08b4*/ 	.word	0x000055f0


	//   ....[1]....
        /*08b8*/ 	.word	0x000058a0


	//   ....[2]....
        /*08bc*/ 	.word	0x00005900


	//   ....[3]....
        /*08c0*/ 	.word	0x00006da0


	//   ....[4]....
        /*08c4*/ 	.word	0x00008000


	//   ....[5]....
        /*08c8*/ 	.word	0x00008040


	//   ....[6]....
        /*08cc*/ 	.word	0x0000a990


	//   ....[7]....
        /*08d0*/ 	.word	0x0000aa10


	//   ....[8]....
        /*08d4*/ 	.word	0x0000aa40


	//   ....[9]....
        /*08d8*/ 	.word	0x0000aac0


	//----- nvinfo : EIATTR_MAX_THREADS
	.align		4
.L_49:
        /*08dc*/ 	.byte	0x04, 0x05
        /*08de*/ 	.short	(.L_51 - .L_50)
.L_50:
        /*08e0*/ 	.word	0x00000100
        /*08e4*/ 	.word	0x00000001
        /*08e8*/ 	.word	0x00000001


	//----- nvinfo : EIATTR_CRS_STACK_SIZE
	.align		4
.L_51:
        /*08ec*/ 	.byte	0x04, 0x1e
        /*08ee*/ 	.short	(.L_53 - .L_52)
.L_52:
        /*08f0*/ 	.word	0x00000000


	//----- nvinfo : EIATTR_CBANK_PARAM_SIZE
	.align		4
.L_53:
        /*08f4*/ 	.byte	0x03, 0x19
        /*08f6*/ 	.short	0x0800


	//----- nvinfo : EIATTR_PARAM_CBANK
	.align		4
        /*08f8*/ 	.byte	0x04, 0x0a
        /*08fa*/ 	.short	(.L_55 - .L_54)
	.align		4
.L_54:
        /*08fc*/ 	.word	index@(.nv.constant0._ZN7cutlass13device_kernelINS_4conv6kernel13ConvUniversalINS1_16ConvProblemShapeILNS1_8OperatorE0ELi2EEENS1_10collective14CollectiveConvINS1_47MainloopSm100TmaUmmaWarpSpecializedImplicitGemmILS5_0ELi8ELi2ELi1ELi2EN4cute5tupleIJNSA_1CILi2EEENSC_ILi1EEESE_EEEEENSB_IJNSC_ILi128EEENSC_ILi64EEENSB_IJSI_EEEEEENS_10tfloat32_tESL_NSA_8TiledMMAINSA_8MMA_AtomIJNSA_23SM100_MMA_TF32_2x1SM_SSISL_SL_fLi128ELi64ELNSA_4UMMA5MajorE0ELSQ_0ELNSP_7ScaleInE0ELSR_0EEEEEENSA_6LayoutINSB_IJSE_SE_SE_EEENSB_IJNSC_ILi0EEESW_SW_EEEEENSB_IJNSA_10UnderscoreESZ_SZ_EEEEENS7_6detail27Sm100ImplicitGemmTileTraitsINSA_25SM100_TMA_2SM_LOAD_IM2COLENSA_14ComposedLayoutINSA_7SwizzleILi3ELi4ELi3EEENSA_18smem_ptr_flag_bitsILi32EEENSU_INSB_IJNSC_ILi8EEENSC_ILi32EEEEEENSB_IJS1B_SE_EEEEEEEvEENS13_INSA_18SM100_TMA_2SM_LOADES1F_vEEEENS_8epilogue10collective18CollectiveEpilogueINS1K_23Sm100TmaWarpSpecializedILi3ELi2ELi16ELb1ELb0EEEJNSB_IJSI_SI_SJ_EEENSB_IJNSU_ISI_SE_EENSU_INSB_IJNSC_ILi16EEESD_EEENSB_IJSE_S1B_EEEEEEEESL_NSB_IJNSB_IJlllEEESE_SW_EEESL_S1X_NS1K_6fusion15FusionCallbacksIS1O_NS1Y_17LinearCombinationISL_fSL_fLNS_15FloatRoundStyleE2EEES1P_S1V_JEEENSA_5SM1004TMEM4LOAD26SM100_TMEM_LOAD_32dp32b16xENSA_20SM90_TMA_LOAD_IM2COLENS15_INS16_ILi2ELi4ELi3EEES19_NSU_INSB_IJS1A_S1R_EEENSB_IJS1R_SE_EEEEEEENSA_39AutoVectorizingCopyWithAssumedAlignmentILi128EEENSA_21SM90_TMA_STORE_IM2COLES2D_S2F_S2F_EEEvvEEEEvNT_6ParamsE)
        /*0900*/ 	.short	0x0380
        /*0902*/ 	.short	0x0800


	//----- nvinfo : EIATTR_SW_WAR
	.align		4
.L_55:
        /*0904*/ 	.byte	0x04, 0x36
        /*0906*/ 	.short	(.L_57 - .L_56)
.L_56:
        /*0908*/ 	.word	0x00000008
.L_57:


//--------------------- .nv.callgraph             --------------------------
	.section	.nv.callgraph,"",@"SHT_CUDA_CALLGRAPH"
	.align	4
	.sectionentsize	8
	.align		4
        /*0000*/ 	.word	0x00000000
	.align		4
        /*0004*/ 	.word	0xffffffff
	.align		4
        /*0008*/ 	.word	index@(_ZN7cutlass13device_kernelINS_4conv6kernel13ConvUniversalINS1_16ConvProblemShapeILNS1_8OperatorE0ELi2EEENS1_10collective14CollectiveConvINS1_47MainloopSm100TmaUmmaWarpSpecializedImplicitGemmILS5_0ELi8ELi2ELi1ELi2EN4cute5tupleIJNSA_1CILi2EEENSC_ILi1EEESE_EEEEENSB_IJNSC_ILi128EEENSC_ILi64EEENSB_IJSI_EEEEEENS_10tfloat32_tESL_NSA_8TiledMMAINSA_8MMA_AtomIJNSA_23SM100_MMA_TF32_2x1SM_SSISL_SL_fLi128ELi64ELNSA_4UMMA5MajorE0ELSQ_0ELNSP_7ScaleInE0ELSR_0EEEEEENSA_6LayoutINSB_IJSE_SE_SE_EEENSB_IJNSC_ILi0EEESW_SW_EEEEENSB_IJNSA_10UnderscoreESZ_SZ_EEEEENS7_6detail27Sm100ImplicitGemmTileTraitsINSA_25SM100_TMA_2SM_LOAD_IM2COLENSA_14ComposedLayoutINSA_7SwizzleILi3ELi4ELi3EEENSA_18smem_ptr_flag_bitsILi32EEENSU_INSB_IJNSC_ILi8EEENSC_ILi32EEEEEENSB_IJS1B_SE_EEEEEEEvEENS13_INSA_18SM100_TMA_2SM_LOADES1F_vEEEENS_8epilogue10collective18CollectiveEpilogueINS1K_23Sm100TmaWarpSpecializedILi3ELi2ELi16ELb1ELb0EEEJNSB_IJSI_SI_SJ_EEENSB_IJNSU_ISI_SE_EENSU_INSB_IJNSC_ILi16EEESD_EEENSB_IJSE_S1B_EEEEEEEESL_NSB_IJNSB_IJlllEEESE_SW_EEESL_S1X_NS1K_6fusion15FusionCallbacksIS1O_NS1Y_17LinearCombinationISL_fSL_fLNS_15FloatRoundStyleE2EEES1P_S1V_JEEENSA_5SM1004TMEM4LOAD26SM100_TMEM_LOAD_32dp32b16xENSA_20SM90_TMA_LOAD_IM2COLENS15_INS16_ILi2ELi4ELi3EEES19_NSU_INSB_IJS1A_S1R_EEENSB_IJS1R_SE_EEEEEEENSA_39AutoVectorizingCopyWithAssumedAlignmentILi128EEENSA_21SM90_TMA_STORE_IM2COLES2D_S2F_S2F_EEEvvEEEEvNT_6ParamsE)
	.align		4
        /*000c*/ 	.word	index@(__assertfail)
	.align		4
        /*0010*/ 	.word	0x00000000
	.align		4
        /*0014*/ 	.word	0xfffffffe
	.align		4
        /*0018*/ 	.word	0x00000000
	.align		4
        /*001c*/ 	.word	0xfffffffd
	.align		4
        /*0020*/ 	.word	0x00000000
	.align		4
        /*0024*/ 	.word	0xfffffffc


//--------------------- .nv.constant4             --------------------------
	.section	.nv.constant4,"a",@progbits
	.align	8
	.align		8
.nv.constant4:
        /*0000*/ 	.dword	__assertfail
	.align		8
        /*0008*/ 	.dword	__unnamed_1
	.align		8
        /*0010*/ 	.dword	__unnamed_2
	.align		8
        /*0018*/ 	.dword	_ZN39_INTERNAL_1822dad0_4_k_cu_1af3831a_33274cuda3std3__45__cpo5beginE
	.align		8
        /*0020*/ 	.dword	_ZN39_INTERNAL_1822dad0_4_k_cu_1af3831a_33274cuda3std3__45__cpo3endE
	.align		8
        /*0028*/ 	.dword	_ZN39_INTERNAL_1822dad0_4_k_cu_1af3831a_33274cuda3std3__45__cpo6cbeginE
	.align		8
        /*0030*/ 	.dword	_ZN39_INTERNAL_1822dad0_4_k_cu_1af3831a_33274cuda3std3__45__cpo4cendE
	.align		8
        /*0038*/ 	.dword	_ZN39_INTERNAL_1822dad0_4_k_cu_1af3831a_33274cuda3std3__441_GLOBAL__N__1822dad0_4_k_cu_1af3831a_33276ignoreE
	.align		8
        /*0040*/ 	.dword	_ZN39_INTERNAL_1822dad0_4_k_cu_1af3831a_33274cuda3std3__419piecewise_constructE
	.align		8
        /*0048*/ 	.dword	_ZN39_INTERNAL_1822dad0_4_k_cu_1af3831a_33274cuda3std3__48in_placeE
	.align		8
        /*0050*/ 	.dword	_ZN39_INTERNAL_1822dad0_4_k_cu_1af3831a_33274cuda3std6ranges3__45__cpo4swapE
	.align		8
        /*0058*/ 	.dword	_ZN39_INTERNAL_1822dad0_4_k_cu_1af3831a_33274cuda3std6ranges3__45__cpo9iter_moveE
	.align		8
        /*0060*/ 	.dword	_ZN39_INTERNAL_1822dad0_4_k_cu_1af3831a_33274cute7productE
	.align		8
        /*0068*/ 	.dword	_ZN39_INTERNAL_1822dad0_4_k_cu_1af3831a_33274cute1_E
	.align		8
        /*0070*/ 	.dword	$str$27
	.align		8
        /*0078*/ 	.dword	$str$28
	.align		8
        /*0080*/ 	.dword	$str$29
	.align		8
        /*0088*/ 	.dword	$str$30


//--------------------- .text._ZN7cutlass13device_kernelINS_4conv6kernel13ConvUniversalINS1_16ConvProblemShapeILNS1_8OperatorE0ELi2EEENS1_10collective14CollectiveConvINS1_47MainloopSm100TmaUmmaWarpSpecializedImplicitGemmILS5_0ELi8ELi2ELi1ELi2EN4cute5tupleIJNSA_1CILi2EEENSC_ILi1EEESE_EEEEENSB_IJNSC_ILi128EEENSC_ILi64EEENSB_IJSI_EEEEEENS_10tfloat32_tESL_NSA_8TiledMMAINSA_8MMA_AtomIJNSA_23SM100_MMA_TF32_2x1SM_SSISL_SL_fLi128ELi64ELNSA_4UMMA5MajorE0ELSQ_0ELNSP_7ScaleInE0ELSR_0EEEEEENSA_6LayoutINSB_IJSE_SE_SE_EEENSB_IJNSC_ILi0EEESW_SW_EEEEENSB_IJNSA_10UnderscoreESZ_SZ_EEEEENS7_6detail27Sm100ImplicitGemmTileTraitsINSA_25SM100_TMA_2SM_LOAD_IM2COLENSA_14ComposedLayoutINSA_7SwizzleILi3ELi4ELi3EEENSA_18smem_ptr_flag_bitsILi32EEENSU_INSB_IJNSC_ILi8EEENSC_ILi32EEEEEENSB_IJS1B_SE_EEEEEEEvEENS13_INSA_18SM100_TMA_2SM_LOADES1F_vEEEENS_8epilogue10collective18CollectiveEpilogueINS1K_23Sm100TmaWarpSpecializedILi3ELi2ELi16ELb1ELb0EEEJNSB_IJSI_SI_SJ_EEENSB_IJNSU_ISI_SE_EENSU_INSB_IJNSC_ILi16EEESD_EEENSB_IJSE_S1B_EEEEEEEESL_NSB_IJNSB_IJlllEEESE_SW_EEESL_S1X_NS1K_6fusion15FusionCallbacksIS1O_NS1Y_17LinearCombinationISL_fSL_fLNS_15FloatRoundStyleE2EEES1P_S1V_JEEENSA_5SM1004TMEM4LOAD26SM100_TMEM_LOAD_32dp32b16xENSA_20SM90_TMA_LOAD_IM2COLENS15_INS16_ILi2ELi4ELi3EEES19_NSU_INSB_IJS1A_S1R_EEENSB_IJS1R_SE_EEEEEEENSA_39AutoVectorizingCopyWithAssumedAlignmentILi128EEENSA_21SM90_TMA_STORE_IM2COLES2D_S2F_S2F_EEEvvEEEEvNT_6ParamsE --------------------------
	.section	.text._ZN7cutlass13device_kernelINS_4conv6kernel13ConvUniversalINS1_16ConvProblemShapeILNS1_8OperatorE0ELi2EEENS1_10collective14CollectiveConvINS1_47MainloopSm100TmaUmmaWarpSpecializedImplicitGemmILS5_0ELi8ELi2ELi1ELi2EN4cute5tupleIJNSA_1CILi2EEENSC_ILi1EEESE_EEEEENSB_IJNSC_ILi128EEENSC_ILi64EEENSB_IJSI_EEEEEENS_10tfloat32_tESL_NSA_8TiledMMAINSA_8MMA_AtomIJNSA_23SM100_MMA_TF32_2x1SM_SSISL_SL_fLi128ELi64ELNSA_4UMMA5MajorE0ELSQ_0ELNSP_7ScaleInE0ELSR_0EEEEEENSA_6LayoutINSB_IJSE_SE_SE_EEENSB_IJNSC_ILi0EEESW_SW_EEEEENSB_IJNSA_10UnderscoreESZ_SZ_EEEEENS7_6detail27Sm100ImplicitGemmTileTraitsINSA_25SM100_TMA_2SM_LOAD_IM2COLENSA_14ComposedLayoutINSA_7SwizzleILi3ELi4ELi3EEENSA_18smem_ptr_flag_bitsILi32EEENSU_INSB_IJNSC_ILi8EEENSC_ILi32EEEEEENSB_IJS1B_SE_EEEEEEEvEENS13_INSA_18SM100_TMA_2SM_LOADES1F_vEEEENS_8epilogue10collective18CollectiveEpilogueINS1K_23Sm100TmaWarpSpecializedILi3ELi2ELi16ELb1ELb0EEEJNSB_IJSI_SI_SJ_EEENSB_IJNSU_ISI_SE_EENSU_INSB_IJNSC_ILi16EEESD_EEENSB_IJSE_S1B_EEEEEEEESL_NSB_IJNSB_IJlllEEESE_SW_EEESL_S1X_NS1K_6fusion15FusionCallbacksIS1O_NS1Y_17LinearCombinationISL_fSL_fLNS_15FloatRoundStyleE2EEES1P_S1V_JEEENSA_5SM1004TMEM4LOAD26SM100_TMEM_LOAD_32dp32b16xENSA_20SM90_TMA_LOAD_IM2COLENS15_INS16_ILi2ELi4ELi3EEES19_NSU_INSB_IJS1A_S1R_EEENSB_IJS1R_SE_EEEEEEENSA_39AutoVectorizingCopyWithAssumedAlignmentILi128EEENSA_21SM90_TMA_STORE_IM2COLES2D_S2F_S2F_EEEvvEEEEvNT_6ParamsE,"ax",@progbits
	.align	128
.text._ZN7cutlass13device_kernelINS_4conv6kernel13ConvUniversalINS1_16ConvProblemShapeILNS1_8OperatorE0ELi2EEENS1_10collective14CollectiveConvINS1_47MainloopSm100TmaUmmaWarpSpecializedImplicitGemmILS5_0ELi8ELi2ELi1ELi2EN4cute5tupleIJNSA_1CILi2EEENSC_ILi1EEESE_EEEEENSB_IJNSC_ILi128EEENSC_ILi64EEENSB_IJSI_EEEEEENS_10tfloat32_tESL_NSA_8TiledMMAINSA_8MMA_AtomIJNSA_23SM100_MMA_TF32_2x1SM_SSISL_SL_fLi128ELi64ELNSA_4UMMA5MajorE0ELSQ_0ELNSP_7ScaleInE0ELSR_0EEEEEENSA_6LayoutINSB_IJSE_SE_SE_EEENSB_IJNSC_ILi0EEESW_SW_EEEEENSB_IJNSA_10UnderscoreESZ_SZ_EEEEENS7_6detail27Sm100ImplicitGemmTileTraitsINSA_25SM100_TMA_2SM_LOAD_IM2COLENSA_14ComposedLayoutINSA_7SwizzleILi3ELi4ELi3EEENSA_18smem_ptr_flag_bitsILi32EEENSU_INSB_IJNSC_ILi8EEENSC_ILi32EEEEEENSB_IJS1B_SE_EEEEEEEvEENS13_INSA_18SM100_TMA_2SM_LOADES1F_vEEEENS_8epilogue10collective18CollectiveEpilogueINS1K_23Sm100TmaWarpSpecializedILi3ELi2ELi16ELb1ELb0EEEJNSB_IJSI_SI_SJ_EEENSB_IJNSU_ISI_SE_EENSU_INSB_IJNSC_ILi16EEESD_EEENSB_IJSE_S1B_EEEEEEEESL_NSB_IJNSB_IJlllEEESE_SW_EEESL_S1X_NS1K_6fusion15FusionCallbacksIS1O_NS1Y_17LinearCombinationISL_fSL_fLNS_15FloatRoundStyleE2EEES1P_S1V_JEEENSA_5SM1004TMEM4LOAD26SM100_TMEM_LOAD_32dp32b16xENSA_20SM90_TMA_LOAD_IM2COLENS15_INS16_ILi2ELi4ELi3EEES19_NSU_INSB_IJS1A_S1R_EEENSB_IJS1R_SE_EEEEEEENSA_39AutoVectorizingCopyWithAssumedAlignmentILi128EEENSA_21SM90_TMA_STORE_IM2COLES2D_S2F_S2F_EEEvvEEEEvNT_6ParamsE:
        .type           _ZN7cutlass13device_kernelINS_4conv6kernel13ConvUniversalINS1_16ConvProblemShapeILNS1_8OperatorE0ELi2EEENS1_10collective14CollectiveConvINS1_47MainloopSm100TmaUmmaWarpSpecializedImplicitGemmILS5_0ELi8ELi2ELi1ELi2EN4cute5tupleIJNSA_1CILi2EEENSC_ILi1EEESE_EEEEENSB_IJNSC_ILi128EEENSC_ILi64EEENSB_IJSI_EEEEEENS_10tfloat32_tESL_NSA_8TiledMMAINSA_8MMA_AtomIJNSA_23SM100_MMA_TF32_2x1SM_SSISL_SL_fLi128ELi64ELNSA_4UMMA5MajorE0ELSQ_0ELNSP_7ScaleInE0ELSR_0EEEEEENSA_6LayoutINSB_IJSE_SE_SE_EEENSB_IJNSC_ILi0EEESW_SW_EEEEENSB_IJNSA_10UnderscoreESZ_SZ_EEEEENS7_6detail27Sm100ImplicitGemmTileTraitsINSA_25SM100_TMA_2SM_LOAD_IM2COLENSA_14ComposedLayoutINSA_7SwizzleILi3ELi4ELi3EEENSA_18smem_ptr_flag_bitsILi32EEENSU_INSB_IJNSC_ILi8EEENSC_ILi32EEEEEENSB_IJS1B_SE_EEEEEEEvEENS13_INSA_18SM100_TMA_2SM_LOADES1F_vEEEENS_8epilogue10collective18CollectiveEpilogueINS1K_23Sm100TmaWarpSpecializedILi3ELi2ELi16ELb1ELb0EEEJNSB_IJSI_SI_SJ_EEENSB_IJNSU_ISI_SE_EENSU_INSB_IJNSC_ILi16EEESD_EEENSB_IJSE_S1B_EEEEEEEESL_NSB_IJNSB_IJlllEEESE_SW_EEESL_S1X_NS1K_6fusion15FusionCallbacksIS1O_NS1Y_17LinearCombinationISL_fSL_fLNS_15FloatRoundStyleE2EEES1P_S1V_JEEENSA_5SM1004TMEM4LOAD26SM100_TMEM_LOAD_32dp32b16xENSA_20SM90_TMA_LOAD_IM2COLENS15_INS16_ILi2ELi4ELi3EEES19_NSU_INSB_IJS1A_S1R_EEENSB_IJS1R_SE_EEEEEEENSA_39AutoVectorizingCopyWithAssumedAlignmentILi128EEENSA_21SM90_TMA_STORE_IM2COLES2D_S2F_S2F_EEEvvEEEEvNT_6ParamsE,@function
        .size           _ZN7cutlass13device_kernelINS_4conv6kernel13ConvUniversalINS1_16ConvProblemShapeILNS1_8OperatorE0ELi2EEENS1_10collective14CollectiveConvINS1_47MainloopSm100TmaUmmaWarpSpecializedImplicitGemmILS5_0ELi8ELi2ELi1ELi2EN4cute5tupleIJNSA_1CILi2EEENSC_ILi1EEESE_EEEEENSB_IJNSC_ILi128EEENSC_ILi64EEENSB_IJSI_EEEEEENS_10tfloat32_tESL_NSA_8TiledMMAINSA_8MMA_AtomIJNSA_23SM100_MMA_TF32_2x1SM_SSISL_SL_fLi128ELi64ELNSA_4UMMA5MajorE0ELSQ_0ELNSP_7ScaleInE0ELSR_0EEEEEENSA_6LayoutINSB_IJSE_SE_SE_EEENSB_IJNSC_ILi0EEESW_SW_EEEEENSB_IJNSA_10UnderscoreESZ_SZ_EEEEENS7_6detail27Sm100ImplicitGemmTileTraitsINSA_25SM100_TMA_2SM_LOAD_IM2COLENSA_14ComposedLayoutINSA_7SwizzleILi3ELi4ELi3EEENSA_18smem_ptr_flag_bitsILi32EEENSU_INSB_IJNSC_ILi8EEENSC_ILi32EEEEEENSB_IJS1B_SE_EEEEEEEvEENS13_INSA_18SM100_TMA_2SM_LOADES1F_vEEEENS_8epilogue10collective18CollectiveEpilogueINS1K_23Sm100TmaWarpSpecializedILi3ELi2ELi16ELb1ELb0EEEJNSB_IJSI_SI_SJ_EEENSB_IJNSU_ISI_SE_EENSU_INSB_IJNSC_ILi16EEESD_EEENSB_IJSE_S1B_EEEEEEEESL_NSB_IJNSB_IJlllEEESE_SW_EEESL_S1X_NS1K_6fusion15FusionCallbacksIS1O_NS1Y_17LinearCombinationISL_fSL_fLNS_15FloatRoundStyleE2EEES1P_S1V_JEEENSA_5SM1004TMEM4LOAD26SM100_TMEM_LOAD_32dp32b16xENSA_20SM90_TMA_LOAD_IM2COLENS15_INS16_ILi2ELi4ELi3EEES19_NSU_INSB_IJS1A_S1R_EEENSB_IJS1R_SE_EEEEEEENSA_39AutoVectorizingCopyWithAssumedAlignmentILi128EEENSA_21SM90_TMA_STORE_IM2COLES2D_S2F_S2F_EEEvvEEEEvNT_6ParamsE,(.L_x_177 - _ZN7cutlass13device_kernelINS_4conv6kernel13ConvUniversalINS1_16ConvProblemShapeILNS1_8OperatorE0ELi2EEENS1_10collective14CollectiveConvINS1_47MainloopSm100TmaUmmaWarpSpecializedImplicitGemmILS5_0ELi8ELi2ELi1ELi2EN4cute5tupleIJNSA_1CILi2EEENSC_ILi1EEESE_EEEEENSB_IJNSC_ILi128EEENSC_ILi64EEENSB_IJSI_EEEEEENS_10tfloat32_tESL_NSA_8TiledMMAINSA_8MMA_AtomIJNSA_23SM100_MMA_TF32_2x1SM_SSISL_SL_fLi128ELi64ELNSA_4UMMA5MajorE0ELSQ_0ELNSP_7ScaleInE0ELSR_0EEEEEENSA_6LayoutINSB_IJSE_SE_SE_EEENSB_IJNSC_ILi0EEESW_SW_EEEEENSB_IJNSA_10UnderscoreESZ_SZ_EEEEENS7_6detail27Sm100ImplicitGemmTileTraitsINSA_25SM100_TMA_2SM_LOAD_IM2COLENSA_14ComposedLayoutINSA_7SwizzleILi3ELi4ELi3EEENSA_18smem_ptr_flag_bitsILi32EEENSU_INSB_IJNSC_ILi8EEENSC_ILi32EEEEEENSB_IJS1B_SE_EEEEEEEvEENS13_INSA_18SM100_TMA_2SM_LOADES1F_vEEEENS_8epilogue10collective18CollectiveEpilogueINS1K_23Sm100TmaWarpSpecializedILi3ELi2ELi16ELb1ELb0EEEJNSB_IJSI_SI_SJ_EEENSB_IJNSU_ISI_SE_EENSU_INSB_IJNSC_ILi16EEESD_EEENSB_IJSE_S1B_EEEEEEEESL_NSB_IJNSB_IJlllEEESE_SW_EEESL_S1X_NS1K_6fusion15FusionCallbacksIS1O_NS1Y_17LinearCombinationISL_fSL_fLNS_15FloatRoundStyleE2EEES1P_S1V_JEEENSA_5SM1004TMEM4LOAD26SM100_TMEM_LOAD_32dp32b16xENSA_20SM90_TMA_LOAD_IM2COLENS15_INS16_ILi2ELi4ELi3EEES19_NSU_INSB_IJS1A_S1R_EEENSB_IJS1R_SE_EEEEEEENSA_39AutoVectorizingCopyWithAssumedAlignmentILi128EEENSA_21SM90_TMA_STORE_IM2COLES2D_S2F_S2F_EEEvvEEEEvNT_6ParamsE)
        .other          _ZN7cutlass13device_kernelINS_4conv6kernel13ConvUniversalINS1_16ConvProblemShapeILNS1_8OperatorE0ELi2EEENS1_10collective14CollectiveConvINS1_47MainloopSm100TmaUmmaWarpSpecializedImplicitGemmILS5_0ELi8ELi2ELi1ELi2EN4cute5tupleIJNSA_1CILi2EEENSC_ILi1EEESE_EEEEENSB_IJNSC_ILi128EEENSC_ILi64EEENSB_IJSI_EEEEEENS_10tfloat32_tESL_NSA_8TiledMMAINSA_8MMA_AtomIJNSA_23SM100_MMA_TF32_2x1SM_SSISL_SL_fLi128ELi64ELNSA_4UMMA5MajorE0ELSQ_0ELNSP_7ScaleInE0ELSR_0EEEEEENSA_6LayoutINSB_IJSE_SE_SE_EEENSB_IJNSC_ILi0EEESW_SW_EEEEENSB_IJNSA_10UnderscoreESZ_SZ_EEEEENS7_6detail27Sm100ImplicitGemmTileTraitsINSA_25SM100_TMA_2SM_LOAD_IM2COLENSA_14ComposedLayoutINSA_7SwizzleILi3ELi4ELi3EEENSA_18smem_ptr_flag_bitsILi32EEENSU_INSB_IJNSC_ILi8EEENSC_ILi32EEEEEENSB_IJS1B_SE_EEEEEEEvEENS13_INSA_18SM100_TMA_2SM_LOADES1F_vEEEENS_8epilogue10collective18CollectiveEpilogueINS1K_23Sm100TmaWarpSpecializedILi3ELi2ELi16ELb1ELb0EEEJNSB_IJSI_SI_SJ_EEENSB_IJNSU_ISI_SE_EENSU_INSB_IJNSC_ILi16EEESD_EEENSB_IJSE_S1B_EEEEEEEESL_NSB_IJNSB_IJlllEEESE_SW_EEESL_S1X_NS1K_6fusion15FusionCallbacksIS1O_NS1Y_17LinearCombinationISL_fSL_fLNS_15FloatRoundStyleE2EEES1P_S1V_JEEENSA_5SM1004TMEM4LOAD26SM100_TMEM_LOAD_32dp32b16xENSA_20SM90_TMA_LOAD_IM2COLENS15_INS16_ILi2ELi4ELi3EEES19_NSU_INSB_IJS1A_S1R_EEENSB_IJS1R_SE_EEEEEEENSA_39AutoVectorizingCopyWithAssumedAlignmentILi128EEENSA_21SM90_TMA_STORE_IM2COLES2D_S2F_S2F_EEEvvEEEEvNT_6ParamsE,@"STO_CUDA_ENTRY STV_DEFAULT"
_ZN7cutlass13device_kernelINS_4conv6kernel13ConvUniversalINS1_16ConvProblemShapeILNS1_8OperatorE0ELi2EEENS1_10collective14CollectiveConvINS1_47MainloopSm100TmaUmmaWarpSpecializedImplicitGemmILS5_0ELi8ELi2ELi1ELi2EN4cute5tupleIJNSA_1CILi2EEENSC_ILi1EEESE_EEEEENSB_IJNSC_ILi128EEENSC_ILi64EEENSB_IJSI_EEEEEENS_10tfloat32_tESL_NSA_8TiledMMAINSA_8MMA_AtomIJNSA_23SM100_MMA_TF32_2x1SM_SSISL_SL_fLi128ELi64ELNSA_4UMMA5MajorE0ELSQ_0ELNSP_7ScaleInE0ELSR_0EEEEEENSA_6LayoutINSB_IJSE_SE_SE_EEENSB_IJNSC_ILi0EEESW_SW_EEEEENSB_IJNSA_10UnderscoreESZ_SZ_EEEEENS7_6detail27Sm100ImplicitGemmTileTraitsINSA_25SM100_TMA_2SM_LOAD_IM2COLENSA_14ComposedLayoutINSA_7SwizzleILi3ELi4ELi3EEENSA_18smem_ptr_flag_bitsILi32EEENSU_INSB_IJNSC_ILi8EEENSC_ILi32EEEEEENSB_IJS1B_SE_EEEEEEEvEENS13_INSA_18SM100_TMA_2SM_LOADES1F_vEEEENS_8epilogue10collective18CollectiveEpilogueINS1K_23Sm100TmaWarpSpecializedILi3ELi2ELi16ELb1ELb0EEEJNSB_IJSI_SI_SJ_EEENSB_IJNSU_ISI_SE_EENSU_INSB_IJNSC_ILi16EEESD_EEENSB_IJSE_S1B_EEEEEEEESL_NSB_IJNSB_IJlllEEESE_SW_EEESL_S1X_NS1K_6fusion15FusionCallbacksIS1O_NS1Y_17LinearCombinationISL_fSL_fLNS_15FloatRoundStyleE2EEES1P_S1V_JEEENSA_5SM1004TMEM4LOAD26SM100_TMEM_LOAD_32dp32b16xENSA_20SM90_TMA_LOAD_IM2COLENS15_INS16_ILi2ELi4ELi3EEES19_NSU_INSB_IJS1A_S1R_EEENSB_IJS1R_SE_EEEEEEENSA_39AutoVectorizingCopyWithAssumedAlignmentILi128EEENSA_21SM90_TMA_STORE_IM2COLES2D_S2F_S2F_EEEvvEEEEvNT_6ParamsE:
[----:B------:R-:W1:Y:S01]  /*0000*/  LDC R1, c[0x0][0x37c] ;  /* 0x0000df00ff017b82 */ /* 0x000e620000000800 */
[----:B------:R-:W2:Y:S01]  /*0010*/  S2R R61, SR_TID.X ;  /* 0x00000000003d7919 */ /* 0x000ea20000002100 */
[----:B------:R-:W3:Y:S06]  /*0020*/  LDCU.64 UR8, c[0x0][0x890] ;  /* 0x00011200ff0877ac */ /* 0x000eec0008000a00 */
[----:B------:R-:W4:Y:S01]  /*0030*/  S2UR UR4, SR_CgaCtaId ;  /* 0x00000000000479c3 */ /* 0x000f220000008800 */
[----:B-1----:R-:W-:Y:S01]  /*0040*/  VIADD R1, R1, 0xfffffff8 ;  /* 0xfffffff801017836 */ /* 0x002fe20000000000 */
[----:B------:R-:W-:-:S02]  /*0050*/  PRMT R56, RZ, 0x7610, R56 ;  /* 0x00007610ff387816 */ /* 0x000fc40000000038 */
[----:B------:R-:W-:Y:S02]  /*0060*/  ELECT P1, URZ, PT ;  /* 0x0000000000ff782f */ /* 0x000fe40003820000 */
[----:B------:R-:W-:Y:S01]  /*0070*/  R2UR UR43, R1 ;  /* 0x00000000012b72ca */ /* 0x000fe200000e0000 */
[----:B---3--:R-:W-:-:S04]  /*0080*/  UISETP.NE.U32.AND UP0, UPT, UR8, URZ, UPT ;  /* 0x000000ff0800728c */ /* 0x008fc8000bf05070 */
[----:B------:R-:W-:Y:S02]  /*0090*/  UISETP.NE.AND.EX UP0, UPT, UR9, URZ, UPT, UP0 ;  /* 0x000000ff0900728c */ /* 0x000fe4000bf05300 */
[----:B----4-:R-:W-:Y:S02]  /*00a0*/  ULOP3.LUT UR49, UR4, 0x1, URZ, 0xc0, !UPT ;  /* 0x0000000104317892 */ /* 0x010fe4000f8ec0ff */
[----:B------:R-:W-:Y:S01]  /*00b0*/  ULOP3.LUT UR48, UR4, 0x1, URZ, 0x3c, !UPT ;  /* 0x0000000104307892 */ /* 0x000fe2000f8e3cff */
[----:B--2---:R-:W-:-:S05]  /*00c0*/  SHF.R.U32.HI R57, RZ, 0x5, R61 ;  /* 0x00000005ff397819 */ /* 0x004fca000001163d */
[----:B------:R-:W1:Y:S02]  /*00d0*/  SHFL.IDX PT, R0, R57, RZ, 0x1f ;  /* 0x00001fff39007589 */ /* 0x000e6400000e0000 */
[----:B-1----:R-:W-:Y:S01]  /*00e0*/  R2UR UR18, R0 ;  /* 0x00000000001272ca */ /* 0x002fe200000e0000 */
[----:B------:R-:W-:-:S14]  /*00f0*/  BRA.U UP0, `(.L_x_0) ;  /* 0x0000000100307547 */ /* 0x000fdc000b800000 */
[----:B------:R-:W1:Y:S02]  /*0100*/  LDCU.64 UR4, c[0x0][0x888] ;  /* 0x00011100ff0477ac */ /* 0x000e640008000a00 */
[----:B-1----:R-:W-:-:S04]  /*0110*/  UISETP.NE.U32.AND UP0, UPT, UR4, URZ, UPT ;  /* 0x000000ff0400728c */ /* 0x002fc8000bf05070 */
[----:B------:R-:W-:-:S09]  /*0120*/  UISETP.NE.AND.EX UP0, UPT, UR5, URZ, UPT, UP0 ;  /* 0x000000ff0500728c */ /* 0x000fd2000bf05300 */
[----:B------:R-:W-:Y:S05]  /*0130*/  BRA.U !UP0, `(.L_x_1) ;  /* 0x0000000108147547 */ /* 0x000fea000b800000 */
[----:B------:R-:W1:Y:S01]  /*0140*/  LDC.64 R2, c[0x0][0x888] ;  /* 0x00022200ff027b82 */ /* 0x000e620000000a00 */
[----:B------:R-:W1:Y:S02]  /*0150*/  LDCU.64 UR4, c[0x0][0x358] ;  /* 0x00006b00ff0477ac */ /* 0x000e640008000a00 */
[----:B-1----:R1:W5:Y:S01]  /*0160*/  LDG.E R27, desc[UR4][R2.64] ;  /* 0x00000004021b7981 */ /* 0x002362000c1e1900 */
[----:B------:R-:W-:Y:S01]  /*0170*/  HFMA2 R56, -RZ, RZ, 0, 5.9604644775390625e-08 ;  /* 0x00000001ff387431 */ /* 0x000fe200000001ff */
[----:B------:R-:W-:Y:S05]  /*0180*/  BRA `(.L_x_0) ;  /* 0x00000000000c7947 */ /* 0x000fea0003800000 */
.L_x_1:
[----:B------:R-:W1:Y:S01]  /*0190*/  LDCU UR4, c[0x0][0x880] ;  /* 0x00011000ff0477ac */ /* 0x000e620008000800 */
[----:B------:R-:W-:Y:S01]  /*01a0*/  HFMA2 R56, -RZ, RZ, 0, 5.9604644775390625e-08 ;  /* 0x00000001ff387431 */ /* 0x000fe200000001ff */
[----:B-1----:R-:W-:-:S07]  /*01b0*/  MOV R27, UR4 ;  /* 0x00000004001b7c02 */ /* 0x002fce0008000f00 */
.L_x_0:
[----:B------:R-:W2:Y:S02]  /*01c0*/  LDCU.64 UR4, c[0x0][0x8b0] ;  /* 0x00011600ff0477ac */ /* 0x000ea40008000a00 */
[----:B--2---:R-:W-:-:S04]  /*01d0*/  UISETP.NE.U32.AND UP0, UPT, UR4, URZ, UPT ;  /* 0x000000ff0400728c */ /* 0x004fc8000bf05070 */
[----:B------:R-:W-:-:S09]  /*01e0*/  UISETP.NE.AND.EX UP0, UPT, UR5, URZ, UPT, UP0 ;  /* 0x000000ff0500728c */ /* 0x000fd2000bf05300 */
[----:B------:R-:W-:Y:S05]  /*01f0*/  BRA.U UP0, `(.L_x_2) ;  /* 0x0000000100287547 */ /* 0x000fea000b800000 */
[----:B------:R-:W2:Y:S02]  /*0200*/  LDCU.64 UR4, c[0x0][0x8a8] ;  /* 0x00011500ff0477ac */ /* 0x000ea40008000a00 */
[----:B--2---:R-:W-:-:S04]  /*0210*/  UISETP.NE.U32.AND UP0, UPT, UR4, URZ, UPT ;  /* 0x000000ff0400728c */ /* 0x004fc8000bf05070 */
[----:B------:R-:W-:-:S09]  /*0220*/  UISETP.NE.AND.EX UP0, UPT, UR5, URZ, UPT, UP0 ;  /* 0x000000ff0500728c */ /* 0x000fd2000bf05300 */
[----:B------:R-:W-:Y:S05]  /*0230*/  BRA.U !UP0, `(.L_x_3) ;  /* 0x0000000108107547 */ /* 0x000fea000b800000 */
[----:B------:R-:W2:Y:S01]  /*0240*/  LDC.64 R24, c[0x0][0x8a8] ;  /* 0x00022a00ff187b82 */ /* 0x000ea20000000a00 */
[----:B------:R-:W2:Y:S02]  /*0250*/  LDCU.64 UR4, c[0x0][0x358] ;  /* 0x00006b00ff0477ac */ /* 0x000ea40008000a00 */
[----:B--2---:R2:W5:Y:S01]  /*0260*/  LDG.E R24, desc[UR4][R24.64] ;  /* 0x0000000418187981 */ /* 0x004562000c1e1900 */
[----:B------:R-:W-:Y:S05]  /*0270*/  BRA `(.L_x_2) ;  /* 0x0000000000087947 */ /* 0x000fea0003800000 */
.L_x_3:
[----:B------:R-:W2:Y:S02]  /*0280*/  LDCU UR4, c[0x0][0x8a0] ;  /* 0x00011400ff0477ac */ /* 0x000ea40008000800 */
[----:B--2---:R-:W-:Y:S02]  /*0290*/  MOV R24, UR4 ;  /* 0x0000000400187c02 */ /* 0x004fe40008000f00 */
.L_x_2:
[----:B------:R-:W-:Y:S01]  /*02a0*/  IMAD.U32 R0, RZ, RZ, UR18 ;  /* 0x00000012ff007e24 */ /* 0x000fe2000f8e00ff */
[----:B------:R-:W-:Y:S04]  /*02b0*/  BSSY.RECONVERGENT B0, `(.L_x_4) ;  /* 0x000000c000007945 */ /* 0x000fe80003800200 */
[C---:B------:R-:W-:Y:S02]  /*02c0*/  ISETP.NE.OR P2, PT, R0.reuse, 0x1, !P1 ;  /* 0x000000010000780c */ /* 0x040fe40004f45670 */
[----:B------:R-:W-:-:S11]  /*02d0*/  ISETP.NE.OR P0, PT, R0, 0x3, !P1 ;  /* 0x000000030000780c */ /* 0x000fd60004f05670 */
[----:B------:R-:W-:Y:S05]  /*02e0*/  @P2 BRA `(.L_x_5) ;  /* 0x0000000000202947 */ /* 0x000fea0003800000 */
[----:B------:R-:W3:Y:S02]  /*02f0*/  LDCU.64 UR4, c[0x0][0x348] ;  /* 0x00006900ff0477ac */ /* 0x000ee40008000a00 */
[----:B---3--:R-:W-:Y:S02]  /*0300*/  UIADD3 UR6, UP1, UPT, UR4, 0x80, URZ ;  /* 0x0000008004067890 */ /* 0x008fe4000ff3e0ff */
[----:B------:R-:W-:Y:S02]  /*0310*/  UIADD3 UR4, UP0, UPT, UR4, 0x180, URZ ;  /* 0x0000018004047890 */ /* 0x000fe4000ff1e0ff */
[----:B------:R-:W-:Y:S02]  /*0320*/  UIADD3.X UR7, UPT, UPT, URZ, UR5, URZ, UP1, !UPT ;  /* 0x00000005ff077290 */ /* 0x000fe40008ffe4ff */
[----:B------:R-:W-:-:S07]  /*0330*/  UIADD3.X UR5, UPT, UPT, URZ, UR5, URZ, UP0, !UPT ;  /* 0x00000005ff057290 */ /* 0x000fce00087fe4ff */
[----:B------:R3:W-:Y:S02]  /*0340*/  UTMACCTL.PF [UR6] ;  /* 0x00000000060079b9 */ /* 0x0007e40008040000 */
[----:B------:R3:W-:Y:S02]  /*0350*/  UTMACCTL.PF [UR4] ;  /* 0x00000000040079b9 */ /* 0x0007e40008040000 */
[----:B---3--:R-:W-:Y:S01]  /*0360*/  NOP ;  /* 0x0000000000007918 */ /* 0x008fe20000000000 */
.L_x_5:
[----:B------:R-:W-:Y:S05]  /*0370*/  BSYNC.RECONVERGENT B0 ;  /* 0x0000000000007941 */ /* 0x000fea0003800200 */
.L_x_4:
[----:B------:R-:W-:Y:S04]  /*0380*/  BSSY.RECONVERGENT B0, `(.L_x_6) ;  /* 0x000000a000007945 */ /* 0x000fe80003800200 */
        /* <DEDUP_REMOVED lines=9> */
.L_x_7:
[----:B------:R-:W-:Y:S05]  /*0420*/  BSYNC.RECONVERGENT B0 ;  /* 0x0000000000007941 */ /* 0x000fea0003800200 */
.L_x_6:
[----:B------:R-:W3:Y:S01]  /*0430*/  LDCU.64 UR4, c[0x0][0x888] ;  /* 0x00011100ff0477ac */ /* 0x000ee20008000a00 */
[----:B------:R-:W-:Y:S02]  /*0440*/  UISETP.EQ.U32.AND UP2, UPT, UR8, URZ, UPT ;  /* 0x000000ff0800728c */ /* 0x000fe4000bf42070 */
[----:B------:R-:W-:Y:S02]  /*0450*/  UPLOP3.LUT UP3, UPT, UPT, UPT, UPT, 0x80, 0x8 ;  /* 0x000000000008789c */ /* 0x000fe40003f6f070 */
[----:B---3--:R-:W-:-:S04]  /*0460*/  UISETP.NE.U32.AND UP0, UPT, UR4, URZ, UPT ;  /* 0x000000ff0400728c */ /* 0x008fc8000bf05070 */
[----:B------:R-:W-:-:S04]  /*0470*/  UISETP.NE.AND.EX UP1, UPT, UR5, URZ, UPT, UP0 ;  /* 0x000000ff0500728c */ /* 0x000fc8000bf25300 */
[----:B------:R-:W-:-:S04]  /*0480*/  UISETP.EQ.OR.EX UP4, UPT, UR9, URZ, !UP1, UP2 ;  /* 0x000000ff0900728c */ /* 0x000fc8000cf82720 */
[----:B------:R-:W-:-:S06]  /*0490*/  UP2UR UR4, UPR, URZ, 0x10 ;  /* 0x00000010ff047883 */ /* 0x000fcc0008000000 */
[----:B------:R-:W-:Y:S01]  /*04a0*/  MOV R60, UR4 ;  /* 0x00000004003c7c02 */ /* 0x000fe20008000f00 */
[----:B------:R-:W-:Y:S06]  /*04b0*/  BRA.U !UP4, `(.L_x_8) ;  /* 0x000000010c207547 */ /* 0x000fec000b800000 */
[----:B------:R-:W-:Y:S01]  /*04c0*/  UISETP.NE.U32.AND UP2, UPT, UR8, URZ, UPT ;  /* 0x000000ff0800728c */ /* 0x000fe2000bf45070 */
[----:B-----5:R-:W-:Y:S01]  /*04d0*/  FSETP.NEU.AND P0, PT, R27, RZ, PT ;  /* 0x000000ff1b00720b */ /* 0x020fe20003f0d000 */
[----:B------:R-:W-:Y:S02]  /*04e0*/  USEL UR4, URZ, 0xffffffff, UP1 ;  /* 0xffffffffff047887 */ /* 0x000fe40008800000 */
[----:B------:R-:W-:-:S10]  /*04f0*/  UISETP.NE.AND.EX UP2, UPT, UR9, URZ, UPT, UP2 ;  /* 0x000000ff0900728c */ /* 0x000fd4000bf45320 */
[----:B------:R-:W-:Y:S01]  /*0500*/  VOTEU.ANY UP0, P0 ;  /* 0x0000000000ff7886 */ /* 0x000fe20000000100 */
[----:B------:R-:W-:-:S04]  /*0510*/  @!UP2 USEL UR4, URZ, 0xffffffff, UP0 ;  /* 0xffffffffff04a887 */ /* 0x000fc80008000000 */
[----:B------:R-:W-:-:S04]  /*0520*/  ULOP3.LUT UR4, UR4, 0x1, URZ, 0xc0, !UPT ;  /* 0x0000000104047892 */ /* 0x000fc8000f8ec0ff */
[----:B------:R-:W-:-:S11]  /*0530*/  UISETP.NE.U32.AND UP3, UPT, UR4, 0x1, UPT ;  /* 0x000000010400788c */ /* 0x000fd6000bf65070 */
.L_x_8:
[----:B------:R-:W3:Y:S01]  /*0540*/  SHFL.IDX PT, R0, R57, RZ, 0x1f ;  /* 0x00001fff39007589 */ /* 0x000ee200000e0000 */
[----:B------:R-:W-:Y:S02]  /*0550*/  UISETP.NE.AND UP5, UPT, UR18, 0x2, UPT ;  /* 0x000000021200788c */ /* 0x000fe4000bfa5270 */
[----:B------:R-:W-:Y:S02]  /*0560*/  UISETP.NE.AND UP0, UPT, UR18, 0x2, UPT ;  /* 0x000000021200788c */ /* 0x000fe4000bf05270 */
[----:B------:R-:W-:Y:S02]  /*0570*/  UISETP.NE.OR UP2, UPT, UR49, URZ, UP5 ;  /* 0x000000ff3100728c */ /* 0x000fe4000af45670 */
[----:B------:R-:W-:-:S04]  /*0580*/  USEL UR70, URZ, 0x1, UP0 ;  /* 0x00000001ff467887 */ /* 0x000fc80008000000 */
[----:B------:R-:W-:Y:S02]  /*0590*/  PLOP3.LUT P3, PT, P1, PT, UP2, 0xae, 0xea ;  /* 0x0000000000ea781c */ /* 0x000fe40000f6f52e */
[----:B---3--:R-:W-:-:S13]  /*05a0*/  ISETP.NE.AND P0, PT, R0, RZ, PT ;  /* 0x000000ff0000720c */ /* 0x008fda0003f05270 */
[----:B------:R-:W-:Y:S05]  /*05b0*/  @P0 BRA `(.L_x_9) ;  /* 0x0000000000680947 */ /* 0x000fea0003800000 */
[----:B------:R-:W3:Y:S01]  /*05c0*/  S2UR UR5, SR_CgaCtaId ;  /* 0x00000000000579c3 */ /* 0x000ee20000008800 */
[----:B------:R-:W-:Y:S01]  /*05d0*/  UMOV UR4, 0x400 ;  /* 0x0000040000047882 */ /* 0x000fe20000000000 */
[----:B------:R-:W-:Y:S01]  /*05e0*/  UMOV UR6, 0x1 ;  /* 0x0000000100067882 */ /* 0x000fe20000000000 */
[----:B------:R-:W-:Y:S01]  /*05f0*/  ELECT P0, URZ, PT ;  /* 0x0000000000ff782f */ /* 0x000fe20003800000 */
[----:B------:R-:W-:-:S04]  /*0600*/  UIADD3 UR6, UPT, UPT, -UR6, 0x100000, URZ ;  /* 0x0010000006067890 */ /* 0x000fc8000fffe1ff */
[----:B------:R-:W-:Y:S02]  /*0610*/  USHF.L.U32 UR7, UR6, 0xb, URZ ;  /* 0x0000000b06077899 */ /* 0x000fe400080006ff */
[----:B------:R-:W-:Y:S02]  /*0620*/  USHF.L.U32 UR6, UR6, 0x1, URZ ;  /* 0x0000000106067899 */ /* 0x000fe400080006ff */
[----:B---3--:R-:W-:Y:S01]  /*0630*/  ULEA UR4, UR5, UR4, 0x18 ;  /* 0x0000000405047291 */ /* 0x008fe2000f8ec0ff */
[----:B------:R-:W3:Y:S11]  /*0640*/  FENCE.VIEW.ASYNC.S ;  /* 0x00000000000073c6 */ /* 0x000ef60000000000 */
[----:B---3--:R3:W4:Y:S01]  /*0650*/  SYNCS.EXCH.64 URZ, [UR4], UR6 ;  /* 0x0000000604ff75b2 */ /* 0x0087220008000100 */
[----:B------:R3:W1:Y:S01]  /*0660*/  SYNCS.EXCH.64 URZ, [UR4+0x40], UR6 ;  /* 0x0000400604ff75b2 */ /* 0x0006620008000100 */
        /* <DEDUP_REMOVED lines=13> */
[----:B------:R3:W1:Y:S02]  /*0740*/  SYNCS.EXCH.64 URZ, [UR4+0x78], UR6 ;  /* 0x0000780604ff75b2 */ /* 0x0006640008000100 */
[----:B---3--:R-:W-:Y:S01]  /*0750*/  NOP ;  /* 0x0000000000007918 */ /* 0x008fe20000000000 */
.L_x_9:
[----:B------:R-:W3:Y:S01]  /*0760*/  SHFL.IDX PT, R0, R57, RZ, 0x1f ;  /* 0x00001fff39007589 */ /* 0x000ee200000e0000 */
[----:B------:R-:W-:Y:S01]  /*0770*/  NOP ;  /* 0x0000000000007918 */ /* 0x000fe20000000000 */
[----:B---3--:R-:W-:-:S13]  /*0780*/  ISETP.NE.AND P0, PT, R0, 0x1, PT ;  /* 0x000000010000780c */ /* 0x008fda0003f05270 */
[----:B------:R-:W-:Y:S05]  /*0790*/  @P0 BRA `(.L_x_10) ;  /* 0x0000000000500947 */ /* 0x000fea0003800000 */
[----:B------:R-:W3:Y:S01]  /*07a0*/  S2UR UR5, SR_CgaCtaId ;  /* 0x00000000000579c3 */ /* 0x000ee20000008800 */
[----:B------:R-:W-:Y:S01]  /*07b0*/  UMOV UR4, 0x400 ;  /* 0x0000040000047882 */ /* 0x000fe20000000000 */
[----:B------:R-:W-:Y:S01]  /*07c0*/  UMOV UR8, 0x20 ;  /* 0x0000002000087882 */ /* 0x000fe20000000000 */
[----:B------:R-:W-:Y:S01]  /*07d0*/  UMOV UR6, 0x80 ;  /* 0x0000008000067882 */ /* 0x000fe20000000000 */
[----:B------:R-:W-:-:S04]  /*07e0*/  UIADD3 UR8, UPT, UPT, -UR8, 0x100000, URZ ;  /* 0x0010000008087890 */ /* 0x000fc8000fffe1ff */
[----:B------:R-:W-:Y:S02]  /*07f0*/  USHF.L.U32 UR9, UR8, 0xb, URZ ;  /* 0x0000000b08097899 */ /* 0x000fe400080006ff */
[----:B------:R-:W-:Y:S02]  /*0800*/  USHF.L.U32 UR8, UR8, 0x1, URZ ;  /* 0x0000000108087899 */ /* 0x000fe400080006ff */
[----:B------:R-:W-:-:S04]  /*0810*/  UIADD3 UR6, UPT, UPT, -UR6, 0x100000, URZ ;  /* 0x0010000006067890 */ /* 0x000fc8000fffe1ff */
[----:B------:R-:W-:Y:S02]  /*0820*/  USHF.L.U32 UR7, UR6, 0xb, URZ ;  /* 0x0000000b06077899 */ /* 0x000fe400080006ff */
[----:B------:R-:W-:Y:S01]  /*0830*/  USHF.L.U32 UR6, UR6, 0x1, URZ ;  /* 0x0000000106067899 */ /* 0x000fe200080006ff */
[----:B------:R-:W-:Y:S01]  /*0840*/  ELECT P0, URZ, PT ;  /* 0x0000000000ff782f */ /* 0x000fe20003800000 */
[----:B---3--:R-:W-:Y:S01]  /*0850*/  ULEA UR4, UR5, UR4, 0x18 ;  /* 0x0000000405047291 */ /* 0x008fe2000f8ec0ff */
[----:B------:R-:W3:Y:S11]  /*0860*/  FENCE.VIEW.ASYNC.S ;  /* 0x00000000000073c6 */ /* 0x000ef60000000000 */
[----:B---3--:R3:W1:Y:S01]  /*0870*/  SYNCS.EXCH.64 URZ, [UR4+0x80], UR8 ;  /* 0x0000800804ff75b2 */ /* 0x0086620008000100 */
[----:B------:R3:W1:Y:S01]  /*0880*/  SYNCS.EXCH.64 URZ, [UR4+0x98], UR6 ;  /* 0x0000980604ff75b2 */ /* 0x0006620008000100 */
[----:B------:R3:W1:Y:S01]  /*0890*/  SYNCS.EXCH.64 URZ, [UR4+0x88], UR8 ;  /* 0x0000880804ff75b2 */ /* 0x0006620008000100 */
[----:B------:R3:W1:Y:S01]  /*08a0*/  SYNCS.EXCH.64 URZ, [UR4+0xa0], UR6 ;  /* 0x0000a00604ff75b2 */ /* 0x0006620008000100 */
[----:B------:R3:W1:Y:S01]  /*08b0*/  SYNCS.EXCH.64 URZ, [UR4+0x90], UR8 ;  /* 0x0000900804ff75b2 */ /* 0x0006620008000100 */
[----:B------:R3:W1:Y:S01]  /*08c0*/  SYNCS.EXCH.64 URZ, [UR4+0xa8], UR6 ;  /* 0x0000a80604ff75b2 */ /* 0x0006620008000100 */
[----:B------:R-:W-:Y:S01]  /*08d0*/  NOP ;  /* 0x0000000000007918 */ /* 0x000fe20000000000 */
.L_x_10:
[----:B------:R-:W2:Y:S01]  /*08e0*/  SHFL.IDX PT, R0, R57, RZ, 0x1f ;  /* 0x00001fff39007589 */ /* 0x000ea200000e0000 */
[----:B------:R-:W-:Y:S01]  /*08f0*/  NOP ;  /* 0x0000000000007918 */ /* 0x000fe20000000000 */
[----:B--2---:R-:W-:-:S13]  /*0900*/  ISETP.NE.AND P0, PT, R0, 0x3, PT ;  /* 0x000000030000780c */ /* 0x004fda0003f05270 */
[----:B------:R-:W-:Y:S05]  /*0910*/  @P0 BRA `(.L_x_11) ;  /* 0x0000000000300947 */ /* 0x000fea0003800000 */
[----:B------:R-:W2:Y:S01]  /*0920*/  S2UR UR5, SR_CgaCtaId ;  /* 0x00000000000579c3 */ /* 0x000ea20000008800 */
[----:B---3--:R-:W-:Y:S01]  /*0930*/  UMOV UR4, 0x400 ;  /* 0x0000040000047882 */ /* 0x008fe20000000000 */
[----:B------:R-:W-:Y:S01]  /*0940*/  UMOV UR6, 0x20 ;  /* 0x0000002000067882 */ /* 0x000fe20000000000 */
[----:B------:R-:W-:Y:S01]  /*0950*/  ELECT P0, URZ, PT ;  /* 0x0000000000ff782f */ /* 0x000fe20003800000 */
[----:B------:R-:W-:-:S04]  /*0960*/  UIADD3 UR6, UPT, UPT, -UR6, 0x100000, URZ ;  /* 0x0010000006067890 */ /* 0x000fc8000fffe1ff */
[----:B------:R-:W-:Y:S02]  /*0970*/  USHF.L.U32 UR7, UR6, 0xb, URZ ;  /* 0x0000000b06077899 */ /* 0x000fe400080006ff */
[----:B------:R-:W-:Y:S02]  /*0980*/  USHF.L.U32 UR6, UR6, 0x1, URZ ;  /* 0x0000000106067899 */ /* 0x000fe400080006ff */
[----:B--2---:R-:W-:Y:S01]  /*0990*/  ULEA UR4, UR5, UR4, 0x18 ;  /* 0x0000000405047291 */ /* 0x004fe2000f8ec0ff */
[----:B------:R-:W2:Y:S11]  /*09a0*/  FENCE.VIEW.ASYNC.S ;  /* 0x00000000000073c6 */ /* 0x000eb60000000000 */
[----:B--2---:R2:W3:Y:S01]  /*09b0*/  SYNCS.EXCH.64 URZ, [UR4+0xb0], UR6 ;  /* 0x0000b00604ff75b2 */ /* 0x0044e20008000100 */
[----:B------:R2:W1:Y:S01]  /*09c0*/  SYNCS.EXCH.64 URZ, [UR4+0xb8], UR6 ;  /* 0x0000b80604ff75b2 */ /* 0x0004620008000100 */
[----:B------:R-:W-:Y:S01]  /*09d0*/  NOP ;  /* 0x0000000000007918 */ /* 0x000fe20000000000 */
.L_x_11:
[----:B------:R-:W4:Y:S01]  /*09e0*/  SHFL.IDX PT, R0, R57, RZ, 0x1f ;  /* 0x00001fff39007589 */ /* 0x000f2200000e0000 */
[----:B------:R-:W-:Y:S01]  /*09f0*/  NOP ;  /* 0x0000000000007918 */ /* 0x000fe20000000000 */
[----:B----4-:R-:W-:-:S13]  /*0a00*/  ISETP.NE.AND P0, PT, R0, 0x4, PT ;  /* 0x000000040000780c */ /* 0x010fda0003f05270 */
[----:B------:R-:W-:Y:S05]  /*0a10*/  @P0 BRA `(.L_x_12) ;  /* 0x0000000000440947 */ /* 0x000fea0003800000 */
[----:B------:R-:W4:Y:S01]  /*0a20*/  S2UR UR5, SR_CgaCtaId ;  /* 0x00000000000579c3 */ /* 0x000f220000008800 */
[----:B--23--:R-:W-:Y:S01]  /*0a30*/  UMOV UR4, 0x1e0 ;  /* 0x000001e000047882 */ /* 0x00cfe20000000000 */
[----:B------:R-:W-:Y:S01]  /*0a40*/  UMOV UR6, 0x400 ;  /* 0x0000040000067882 */ /* 0x000fe20000000000 */
[----:B------:R-:W-:Y:S01]  /*0a50*/  USEL UR4, UR4, 0x1a0, UP3 ;  /* 0x000001a004047887 */ /* 0x000fe20009800000 */
[----:B------:R-:W-:Y:S01]  /*0a60*/  UMOV UR8, 0x1 ;  /* 0x0000000100087882 */ /* 0x000fe20000000000 */
[----:B------:R-:W-:Y:S01]  /*0a70*/  ELECT P0, URZ, PT ;  /* 0x0000000000ff782f */ /* 0x000fe20003800000 */
[----:B------:R-:W-:-:S04]  /*0a80*/  UIADD3 UR8, UPT, UPT, -UR8, 0x100000, URZ ;  /* 0x0010000008087890 */ /* 0x000fc8000fffe1ff */
[----:B------:R-:W-:Y:S02]  /*0a90*/  USHF.L.U32 UR9, UR8, 0xb, URZ ;  /* 0x0000000b08097899 */ /* 0x000fe400080006ff */
[----:B------:R-:W-:Y:S02]  /*0aa0*/  USHF.L.U32 UR8, UR8, 0x1, URZ ;  /* 0x0000000108087899 */ /* 0x000fe400080006ff */
[----:B----4-:R-:W-:Y:S02]  /*0ab0*/  ULEA UR6, UR5, UR6, 0x18 ;  /* 0x0000000605067291 */ /* 0x010fe4000f8ec0ff */
[----:B------:R-:W-:-:S04]  /*0ac0*/  UIADD3 UR4, UPT, UPT, -UR4, 0x100000, URZ ;  /* 0x0010000004047890 */ /* 0x000fc8000fffe1ff */
[----:B------:R-:W-:Y:S02]  /*0ad0*/  USHF.L.U32 UR5, UR4, 0xb, URZ ;  /* 0x0000000b04057899 */ /* 0x000fe400080006ff */
[----:B------:R-:W-:Y:S01]  /*0ae0*/  USHF.L.U32 UR4, UR4, 0x1, URZ ;  /* 0x0000000104047899 */ /* 0x000fe200080006ff */
[----:B------:R-:W2:Y:S03]  /*0af0*/  FENCE.VIEW.ASYNC.S ;  /* 0x00000000000073c6 */ /* 0x000ea60000000000 */
[----:B--2---:R4:W2:Y:S08]  /*0b00*/  SYNCS.EXCH.64 URZ, [UR6+0xc0], UR8 ;  /* 0x0000c00806ff75b2 */ /* 0x0048b00008000100 */
[----:B------:R4:W3:Y:S02]  /*0b10*/  SYNCS.EXCH.64 URZ, [UR6+0xc8], UR4 ;  /* 0x0000c80406ff75b2 */ /* 0x0008e40008000100 */
[----:B----4-:R-:W-:Y:S01]  /*0b20*/  NOP ;  /* 0x0000000000007918 */ /* 0x010fe20000000000 */
.L_x_12:
[----:B------:R-:W4:Y:S01]  /*0b30*/  SHFL.IDX PT, R0, R57, RZ, 0x1f ;  /* 0x00001fff39007589 */ /* 0x000f2200000e0000 */
[----:B------:R-:W-:Y:S01]  /*0b40*/  ISETP.NE.OR P1, PT, RZ, UR18, !P1 ;  /* 0x00000012ff007c0c */ /* 0x000fe2000cf25670 */
[----:B------:R-:W-:Y:S01]  /*0b50*/  NOP ;  /* 0x0000000000007918 */ /* 0x000fe20000000000 */
[----:B----4-:R-:W-:-:S13]  /*0b60*/  ISETP.NE.AND P0, PT, R0, 0x5, PT ;  /* 0x000000050000780c */ /* 0x010fda0003f05270 */
[----:B------:R-:W-:Y:S05]  /*0b70*/  @P0 BRA `(.L_x_13) ;  /* 0x0000000000480947 */ /* 0x000fea0003800000 */
[----:B------:R-:W4:Y:S01]  /*0b80*/  S2UR UR5, SR_CgaCtaId ;  /* 0x00000000000579c3 */ /* 0x000f220000008800 */
[----:B--23--:R-:W-:Y:S01]  /*0b90*/  UMOV UR4, 0x400 ;  /* 0x0000040000047882 */ /* 0x00cfe20000000000 */
        /* <DEDUP_REMOVED lines=9> */
[----:B----4-:R-:W-:Y:S01]  /*0c30*/  ULEA UR4, UR5, UR4, 0x18 ;  /* 0x0000000405047291 */ /* 0x010fe2000f8ec0ff */
[----:B------:R-:W2:Y:S11]  /*0c40*/  FENCE.VIEW.ASYNC.S ;  /* 0x00000000000073c6 */ /* 0x000eb60000000000 */
[----:B--2---:R4:W2:Y:S01]  /*0c50*/  SYNCS.EXCH.64 URZ, [UR4+0xd0], UR6 ;  /* 0x0000d00604ff75b2 */ /* 0x0048a20008000100 */
[----:B------:R4:W3:Y:S01]  /*0c60*/  SYNCS.EXCH.64 URZ, [UR4+0xe0], UR8 ;  /* 0x0000e00804ff75b2 */ /* 0x0008e20008000100 */
[----:B------:R4:W1:Y:S01]  /*0c70*/  SYNCS.EXCH.64 URZ, [UR4+0xd8], UR6 ;  /* 0x0000d80604ff75b2 */ /* 0x0008620008000100 */
[----:B------:R4:W1:Y:S02]  /*0c80*/  SYNCS.EXCH.64 URZ, [UR4+0xe8], UR8 ;  /* 0x0000e80804ff75b2 */ /* 0x0008640008000100 */
[----:B----4-:R-:W-:Y:S01]  /*0c90*/  NOP ;  /* 0x0000000000007918 */ /* 0x010fe20000000000 */
.L_x_13:
[----:B--23--:R-:W2:Y:S01]  /*0ca0*/  S2UR UR7, SR_CgaCtaId ;  /* 0x00000000000779c3 */ /* 0x00cea20000008800 */
[----:B------:R-:W-:Y:S01]  /*0cb0*/  VOTEU.ALL UP0, P1 ;  /* 0x0000000000ff7886 */ /* 0x000fe20000800000 */
[----:B------:R-:W-:Y:S01]  /*0cc0*/  UMOV UR4, 0x20 ;  /* 0x0000002000047882 */ /* 0x000fe20000000000 */
[----:B------:R-:W-:Y:S01]  /*0cd0*/  NOP ;  /* 0x0000000000007918 */ /* 0x000fe20000000000 */
[----:B------:R-:W-:Y:S01]  /*0ce0*/  LOP3.LUT R0, R61, 0x1f, RZ, 0xc0, !PT ;  /* 0x0000001f3d007812 */ /* 0x000fe200078ec0ff */
[----:B------:R-:W-:Y:S01]  /*0cf0*/  UISETP.NE.AND UP4, UPT, UR18, URZ, UPT ;  /* 0x000000ff1200728c */ /* 0x000fe2000bf85270 */
[----:B------:R-:W-:Y:S01]  /*0d00*/  @!UP0 UMOV UR6, 0x400 ;  /* 0x0000040000068882 */ /* 0x000fe20000000000 */
[----:B------:R-:W-:-:S04]  /*0d10*/  @!UP0 UIADD3 UR4, UPT, UPT, -UR4, 0x100000, URZ ;  /* 0x0010000004048890 */ /* 0x000fc8000fffe1ff */
[----:B------:R-:W-:Y:S02]  /*0d20*/  @!UP0 USHF.L.U32 UR5, UR4, 0xb, URZ ;  /* 0x0000000b04058899 */ /* 0x000fe400080006ff */
[----:B------:R-:W-:Y:S02]  /*0d30*/  @!UP0 USHF.L.U32 UR4, UR4, 0x1, URZ ;  /* 0x0000000104048899 */ /* 0x000fe400080006ff */
[----:B--2---:R-:W-:Y:S01]  /*0d40*/  @!UP0 ULEA UR6, UR7, UR6, 0x18 ;  /* 0x0000000607068291 */ /* 0x004fe2000f8ec0ff */
[----:B------:R-:W2:Y:S01]  /*0d50*/  LDCU UR7, c[0x0][0x36c] ;  /* 0x00006d80ff0777ac */ /* 0x000ea20008000800 */
[----:B------:R-:W-:Y:S01]  /*0d60*/  VOTEU.ALL UP0, P1 ;  /* 0x0000000000ff7886 */ /* 0x000fe20000800000 */
[----:B------:R-:W3:Y:S09]  /*0d70*/  FENCE.VIEW.ASYNC.S ;  /* 0x00000000000073c6 */ /* 0x000ef20000000000 */
[----:B---3--:R3:W4:Y:S01]  /*0d80*/  @!UP0 SYNCS.EXCH.64 URZ, [UR6+0xf0], UR4 ;  /* 0x0000f00406ff85b2 */ /* 0x0087220008000100 */
[----:B--2---:R-:W-:-:S09]  /*0d90*/  UISETP.EQ.U32.AND UP6, UPT, UR7, 0x1, UPT ;  /* 0x000000010700788c */ /* 0x004fd2000bfc2070 */
[----:B---3--:R-:W-:Y:S05]  /*0da0*/  BRA.U !UP6, `(.L_x_14) ;  /* 0x000000010e087547 */ /* 0x008fea000b800000 */
[----:B-1--4-:R-:W-:Y:S01]  /*0db0*/  UCGABAR_ARV ;  /* 0x00000000000079c7 */ /* 0x012fe20008000000 */
[----:B------:R-:W-:Y:S05]  /*0dc0*/  BRA `(.L_x_15) ;  /* 0x0000000000047947 */ /* 0x000fea0003800000 */
.L_x_14:
[----:B-1--4-:R-:W-:Y:S01]  /*0dd0*/  NOP ;  /* 0x0000000000007918 */ /* 0x012fe20000000000 */
.L_x_15:
[----:B------:R-:W1:Y:S01]  /*0de0*/  S2UR UR21, SR_CTAID.X ;  /* 0x00000000001579c3 */ /* 0x000e620000002500 */
[----:B------:R-:W-:-:S05]  /*0df0*/  CS2R.32 R59, SR_CgaSize ;  /* 0x00000000003b7805 */ /* 0x000fca0000008a00 */
[----:B------:R-:W-:-:S05]  /*0e00*/  IMAD R59, R59, -0xa0, RZ ;  /* 0xffffff603b3b7824 */ /* 0x000fca00078e02ff */
[----:B------:R-:W-:-:S14]  /*0e10*/  R2UR UR5, R59 ;  /* 0x000000003b0572ca */ /* 0x000fdc00000e0000 */
[----:B------:R-:W2:Y:S01]  /*0e20*/  LDCU UR5, c[0x0][UR5+0x2b0] ;  /* 0x00005600050577ac */ /* 0x000ea20008000800 */
[----:B------:R-:W-:-:S05]  /*0e30*/  CS2R.32 R59, SR_CgaSize ;  /* 0x00000000003b7805 */ /* 0x000fca0000008a00 */
[----:B------:R-:W-:-:S05]  /*0e40*/  IMAD R59, R59, -0xa0, RZ ;  /* 0xffffff603b3b7824 */ /* 0x000fca00078e02ff */
[----:B------:R-:W-:-:S14]  /*0e50*/  R2UR UR4, R59 ;  /* 0x000000003b0472ca */ /* 0x000fdc00000e0000 */
[----:B------:R-:W3:Y:S01]  /*0e60*/  LDCU UR4, c[0x0][UR4+0x2b4] ;  /* 0x00005680040477ac */ /* 0x000ee20008000800 */
[----:B------:R-:W4:Y:S01]  /*0e70*/  S2UR UR20, SR_CTAID.Y ;  /* 0x00000000001479c3 */ /* 0x000f220000002600 */
[----:B------:R-:W-:-:S05]  /*0e80*/  CS2R.32 R59, SR_CgaSize ;  /* 0x00000000003b7805 */ /* 0x000fca0000008a00 */
[----:B------:R-:W-:-:S05]  /*0e90*/  IMAD R59, R59, -0xa0, RZ ;  /* 0xffffff603b3b7824 */ /* 0x000fca00078e02ff */
[----:B------:R-:W-:-:S14]  /*0ea0*/  R2UR UR7, R59 ;  /* 0x000000003b0772ca */ /* 0x000fdc00000e0000 */
[----:B------:R-:W3:Y:S01]  /*0eb0*/  LDCU UR7, c[0x0][UR7+0x2a0] ;  /* 0x00005400070777ac */ /* 0x000ee20008000800 */
[----:B------:R-:W-:-:S05]  /*0ec0*/  CS2R.32 R59, SR_CgaSize ;  /* 0x00000000003b7805 */ /* 0x000fca0000008a00 */
[----:B------:R-:W-:-:S05]  /*0ed0*/  IMAD R59, R59, -0xa0, RZ ;  /* 0xffffff603b3b7824 */ /* 0x000fca00078e02ff */
[----:B------:R-:W-:-:S14]  /*0ee0*/  R2UR UR8, R59 ;  /* 0x000000003b0872ca */ /* 0x000fdc00000e0000 */
[----:B------:R-:W3:Y:S01]  /*0ef0*/  LDCU UR8, c[0x0][UR8+0x2a4] ;  /* 0x00005480080877ac */ /* 0x000ee20008000800 */
[----:B------:R-:W3:Y:S01]  /*0f00*/  LDCU UR19, c[0x0][0xb24] ;  /* 0x00016480ff1377ac */ /* 0x000ee20008000800 */
[----:B------:R-:W3:Y:S01]  /*0f10*/  LDCU UR39, c[0x0][0xb24] ;  /* 0x00016480ff2777ac */ /* 0x000ee20008000800 */
[----:B-1----:R-:W-:Y:S01]  /*0f20*/  I2FP.F32.U32 R3, UR21 ;  /* 0x0000001500037c45 */ /* 0x002fe20008201000 */
[----:B------:R-:W1:Y:S04]  /*0f30*/  LDCU UR24, c[0x0][0xb30] ;  /* 0x00016600ff1877ac */ /* 0x000e680008000800 */
[----:B--2---:R-:W-:Y:S01]  /*0f40*/  FMUL R3, R3, UR5 ;  /* 0x0000000503037c20 */ /* 0x004fe20008400000 */
[----:B----4-:R-:W-:-:S05]  /*0f50*/  I2FP.F32.U32 R2, UR20 ;  /* 0x0000001400027c45 */ /* 0x010fca0008201000 */
[----:B------:R-:W2:Y:S01]  /*0f60*/  F2I.U32.TRUNC.NTZ R3, R3 ;  /* 0x0000000300037305 */ /* 0x000ea2000020f000 */
[----:B---3--:R-:W-:-:S07]  /*0f70*/  FMUL R2, R2, UR4 ;  /* 0x0000000402027c20 */ /* 0x008fce0008400000 */
[----:B------:R-:W3:Y:S01]  /*0f80*/  F2I.U32.TRUNC.NTZ R2, R2 ;  /* 0x0000000200027305 */ /* 0x000ee2000020f000 */
[----:B--2---:R-:W-:Y:S02]  /*0f90*/  R2UR UR4, R3 ;  /* 0x00000000030472ca */ /* 0x004fe400000e0000 */
[----:B------:R-:W-:Y:S02]  /*0fa0*/  PRMT R3, RZ, 0x7610, R3 ;  /* 0x00007610ff037816 */ /* 0x000fe40000000003 */
[----:B---3--:R-:W-:Y:S02]  /*0fb0*/  R2UR UR6, R2 ;  /* 0x00000000020672ca */ /* 0x008fe400000e0000 */
[----:B------:R-:W-:-:S07]  /*0fc0*/  PRMT R2, RZ, 0x7610, R2 ;  /* 0x00007610ff027816 */ /* 0x000fce0000000002 */
[----:B------:R-:W-:-:S04]  /*0fd0*/  UIADD3 UR5, UPT, UPT, -UR4, URZ, URZ ;  /* 0x000000ff04057290 */ /* 0x000fc8000fffe1ff */
[----:B------:R-:W-:Y:S02]  /*0fe0*/  UIMAD UR5, UR7, UR5, UR21 ;  /* 0x00000005070572a4 */ /* 0x000fe4000f8e0215 */
[----:B------:R-:W-:-:S04]  /*0ff0*/  UIADD3 UR4, UPT, UPT, -UR6, URZ, URZ ;  /* 0x000000ff06047290 */ /* 0x000fc8000fffe1ff */
[----:B------:R-:W-:Y:S01]  /*1000*/  IMAD.U32 R59, RZ, RZ, UR5 ;  /* 0x00000005ff3b7e24 */ /* 0x000fe2000f8e00ff */
[----:B------:R-:W-:-:S06]  /*1010*/  UIMAD UR4, UR8, UR4, UR20 ;  /* 0x00000004080472a4 */ /* 0x000fcc000f8e0214 */
[----:B------:R-:W-:Y:S01]  /*1020*/  IMAD.U32 R58, RZ, RZ, UR4 ;  /* 0x00000004ff3a7e24 */ /* 0x000fe2000f8e00ff */
[----:B-1----:R-:W-:Y:S06]  /*1030*/  BRA.U UP4, `(.L_x_16) ;  /* 0x0000000104307547 */ /* 0x002fec000b800000 */
[----:B------:R-:W-:Y:S01]  /*1040*/  R2UR UR5, R58 ;  /* 0x000000003a0572ca */ /* 0x000fe200000e0000 */
[----:B------:R-:W-:Y:S01]  /*1050*/  UMOV UR7, 0x3 ;  /* 0x0000000300077882 */ /* 0x000fe20000000000 */
[----:B------:R-:W-:-:S11]  /*1060*/  R2UR UR4, R59 ;  /* 0x000000003b0472ca */ /* 0x000fd600000e0000 */
[----:B------:R-:W-:-:S04]  /*1070*/  UISETP.NE.AND UP0, UPT, UR5, URZ, UPT ;  /* 0x000000ff0500728c */ /* 0x000fc8000bf05270 */
[----:B------:R-:W-:Y:S02]  /*1080*/  UISETP.LT.U32.OR UP0, UPT, UR4, 0x2, !UP0 ;  /* 0x000000020400788c */ /* 0x000fe4000c701470 */
[----:B------:R-:W-:Y:S02]  /*1090*/  ULOP3.LUT UR4, UR4, 0xfffffffe, URZ, 0xc0, !UPT ;  /* 0xfffffffe04047892 */ /* 0x000fe4000f8ec0ff */
[----:B------:R-:W-:Y:S02]  /*10a0*/  USEL UR6, URZ, 0x1, !UP0 ;  /* 0x00000001ff067887 */ /* 0x000fe4000c000000 */
[----:B------:R-:W-:Y:S02]  /*10b0*/  USEL UR5, URZ, 0x2, !UP0 ;  /* 0x00000002ff057887 */ /* 0x000fe4000c000000 */
[----:B------:R-:W-:Y:S02]  /*10c0*/  USHF.L.U32 UR4, UR7, UR4, URZ ;  /* 0x0000000407047299 */ /* 0x000fe400080006ff */
[----:B------:R-:W-:-:S04]  /*10d0*/  UIADD3 UR5, UPT, UPT, UR6, UR5, URZ ;  /* 0x0000000506057290 */ /* 0x000fc8000fffe0ff */
[----:B------:R-:W-:Y:S02]  /*10e0*/  IMAD.U32 R2, RZ, RZ, UR4 ;  /* 0x00000004ff027e24 */ /* 0x000fe4000f8e00ff */
[----:B------:R-:W-:-:S07]  /*10f0*/  IMAD.U32 R3, RZ, RZ, UR5 ;  /* 0x00000005ff037e24 */ /* 0x000fce000f8e00ff */
.L_x_16:
[----:B------:R-:W1:Y:S01]  /*1100*/  S2UR UR45, SR_CTAID.Z ;  /* 0x00000000002d79c3 */ /* 0x000e620000002700 */
[----:B------:R-:W-:Y:S01]  /*1110*/  UISETP.GE.AND UP0, UPT, UR19, 0x1, UPT ;  /* 0x000000011300788c */ /* 0x000fe2000bf06270 */
[----:B------:R-:W-:-:S08]  /*1120*/  UMOV UR44, UR21 ;  /* 0x00000015002c7c82 */ /* 0x000fd00008000000 */
[----:B------:R-:W-:Y:S05]  /*1130*/  BRA.U !UP0, `(.L_x_17) ;  /* 0x0000000108d47547 */ /* 0x000fea000b800000 */
[----:B------:R-:W2:Y:S01]  /*1140*/  LDCU.128 UR12, c[0x0][0xb10] ;  /* 0x00016200ff0c77ac */ /* 0x000ea20008000c00 */
[----:B------:R-:W3:Y:S01]  /*1150*/  LDCU UR22, c[0x0][0xb0c] ;  /* 0x00016180ff1677ac */ /* 0x000ee20008000800 */
[----:B------:R-:W4:Y:S01]  /*1160*/  LDCU UR6, c[0x0][0x370] ;  /* 0x00006e00ff0677ac */ /* 0x000f220008000800 */
[----:B------:R-:W1:Y:S01]  /*1170*/  LDCU UR7, c[0x0][0x374] ;  /* 0x00006e80ff0777ac */ /* 0x000e620008000800 */
[----:B------:R-:W1:Y:S01]  /*1180*/  LDCU UR23, c[0x0][0xb20] ;  /* 0x00016400ff1777ac */ /* 0x000e620008000800 */
[----:B--2---:R-:W-:Y:S02]  /*1190*/  UIMAD.WIDE.U32 UR4, UR21, UR12, URZ ;  /* 0x0000000c150472a5 */ /* 0x004fe4000f8e00ff */
[----:B---3--:R-:W-:Y:S01]  /*11a0*/  UISETP.NE.AND UP0, UPT, UR22, 0x1, UPT ;  /* 0x000000011600788c */ /* 0x008fe2000bf05270 */
[----:B------:R-:W2:Y:S01]  /*11b0*/  LDCU.64 UR8, c[0x0][0xb28] ;  /* 0x00016500ff0877ac */ /* 0x000ea20008000a00 */
[----:B----4-:R-:W-:-:S03]  /*11c0*/  UIMAD.WIDE.U32 UR10, UR6, UR12, URZ ;  /* 0x0000000c060a72a5 */ /* 0x010fc6000f8e00ff */
[----:B------:R-:W-:Y:S01]  /*11d0*/  UMOV UR4, UR5 ;  /* 0x0000000500047c82 */ /* 0x000fe20008000000 */
[----:B------:R-:W-:Y:S02]  /*11e0*/  UISETP.NE.AND UP2, UPT, UR19, 0x1, UPT ;  /* 0x000000011300788c */ /* 0x000fe4000bf45270 */
[----:B------:R-:W-:Y:S01]  /*11f0*/  USHF.R.U32.HI UR4, URZ, UR13, UR4 ;  /* 0x0000000dff047299 */ /* 0x000fe20008011604 */
[----:B------:R-:W-:Y:S01]  /*1200*/  UMOV UR10, UR11 ;  /* 0x0000000b000a7c82 */ /* 0x000fe20008000000 */
[----:B------:R-:W-:Y:S02]  /*1210*/  UIMAD.WIDE.U32 UR16, UR20, UR15, URZ ;  /* 0x0000000f141072a5 */ /* 0x000fe4000f8e00ff */
[----:B------:R-:W-:Y:S02]  /*1220*/  USEL UR5, UR21, UR4, !UP0 ;  /* 0x0000000415057287 */ /* 0x000fe4000c000000 */
[----:B------:R-:W-:Y:S02]  /*1230*/  @UP0 USHF.R.U32.HI UR6, URZ, UR13, UR10 ;  /* 0x0000000dff060299 */ /* 0x000fe4000801160a */
[----:B------:R-:W-:-:S02]  /*1240*/  UISETP.NE.AND UP0, UPT, UR14, 0x1, UPT ;  /* 0x000000010e00788c */ /* 0x000fc4000bf05270 */
[----:B-1----:R-:W-:Y:S02]  /*1250*/  UIMAD.WIDE.U32 UR10, UR7, UR15, URZ ;  /* 0x0000000f070a72a5 */ /* 0x002fe4000f8e00ff */
[----:B--2---:R-:W-:Y:S01]  /*1260*/  UIMAD.WIDE.U32 UR12, UR6, UR8, URZ ;  /* 0x00000008060c72a5 */ /* 0x004fe2000f8e00ff */
[----:B------:R-:W-:Y:S01]  /*1270*/  UMOV UR4, UR17 ;  /* 0x0000001100047c82 */ /* 0x000fe20008000000 */
[----:B------:R-:W-:-:S03]  /*1280*/  UIADD3 UR44, UPT, UPT, -UR5, URZ, URZ ;  /* 0x000000ff052c7290 */ /* 0x000fc6000fffe1ff */
[----:B------:R-:W-:Y:S01]  /*1290*/  UMOV UR10, UR11 ;  /* 0x0000000b000a7c82 */ /* 0x000fe20008000000 */
[----:B------:R-:W-:Y:S02]  /*12a0*/  USHF.R.U32.HI UR4, URZ, UR23, UR4 ;  /* 0x00000017ff047299 */ /* 0x000fe40008011604 */
[----:B------:R-:W-:Y:S01]  /*12b0*/  @UP0 USHF.R.U32.HI UR7, URZ, UR23, UR10 ;  /* 0x00000017ff070299 */ /* 0x000fe2000801160a */
[----:B------:R-:W-:Y:S01]  /*12c0*/  UMOV UR12, UR13 ;  /* 0x0000000d000c7c82 */ /* 0x000fe20008000000 */
[----:B------:R-:W-:Y:S02]  /*12d0*/  USEL UR4, UR20, UR4, !UP0 ;  /* 0x0000000414047287 */ /* 0x000fe4000c000000 */
[----:B------:R-:W-:Y:S02]  /*12e0*/  UIMAD.WIDE.U32 UR10, UR7, UR8, URZ ;  /* 0x00000008070a72a5 */ /* 0x000fe4000f8e00ff */
[----:B------:R-:W-:Y:S02]  /*12f0*/  @UP2 USHF.R.U32.HI UR6, URZ, UR9, UR12 ;  /* 0x00000009ff062299 */ /* 0x000fe4000801160c */
[----:B------:R-:W-:-:S02]  /*1300*/  UIMAD.WIDE.U32 UR12, UR4, UR8, URZ ;  /* 0x00000008040c72a5 */ /* 0x000fc4000f8e00ff */
[----:B------:R-:W-:Y:S01]  /*1310*/  UIMAD UR44, UR22, UR44, UR21 ;  /* 0x0000002c162c72a4 */ /* 0x000fe2000f8e0215 */
[----:B------:R-:W-:Y:S02]  /*1320*/  UMOV UR10, UR11 ;  /* 0x0000000b000a7c82 */ /* 0x000fe40008000000 */
[----:B------:R-:W-:Y:S02]  /*1330*/  @UP2 USHF.R.U32.HI UR7, URZ, UR9, UR10 ;  /* 0x00000009ff072299 */ /* 0x000fe4000801160a */
[----:B------:R-:W-:Y:S02]  /*1340*/  UIMAD UR10, UR6, UR19, URZ ;  /* 0x00000013060a72a4 */ /* 0x000fe4000f8e02ff */
[----:B------:R-:W-:-:S04]  /*1350*/  UIMAD UR7, UR7, UR19, URZ ;  /* 0x00000013070772a4 */ /* 0x000fc8000f8e02ff */
[----:B------:R-:W-:-:S03]  /*1360*/  UISETP.GE.AND UP0, UPT, UR4, UR7, UPT ;  /* 0x000000070400728c */ /* 0x000fc6000bf06270 */
[----:B------:R-:W-:Y:S01]  /*1370*/  UMOV UR7, UR13 ;  /* 0x0000000d00077c82 */ /* 0x000fe20008000000 */
[----:B------:R-:W-:Y:S02]  /*1380*/  UISETP.GE.OR UP0, UPT, UR5, UR10, UP0 ;  /* 0x0000000a0500728c */ /* 0x000fe40008706670 */
[----:B------:R-:W-:Y:S02]  /*1390*/  UIMAD.WIDE.U32 UR10, UR5, UR8, URZ ;  /* 0x00000008050a72a5 */ /* 0x000fe4000f8e00ff */
[----:B------:R-:W-:Y:S02]  /*13a0*/  USHF.R.U32.HI UR7, URZ, UR9, UR7 ;  /* 0x00000009ff077299 */ /* 0x000fe40008011607 */
[----:B------:R-:W-:Y:S02]  /*13b0*/  UIADD3 UR10, UPT, UPT, -UR4, URZ, URZ ;  /* 0x000000ff040a7290 */ /* 0x000fe4000fffe1ff */
[----:B------:R-:W-:Y:S02]  /*13c0*/  USEL UR7, UR4, UR7, !UP2 ;  /* 0x0000000704077287 */ /* 0x000fe4000d000000 */
[----:B------:R-:W-:Y:S01]  /*13d0*/  UIMAD UR10, UR14, UR10, UR20 ;  /* 0x0000000a0e0a72a4 */ /* 0x000fe2000f8e0214 */
[----:B------:R-:W-:-:S02]  /*13e0*/  @!UP0 UMOV UR8, UR11 ;  /* 0x0000000b00088c82 */ /* 0x000fc40008000000 */
[----:B------:R-:W-:Y:S02]  /*13f0*/  @!UP0 USHF.R.U32.HI UR8, URZ, UR9, UR8 ;  /* 0x00000009ff088299 */ /* 0x000fe40008011608 */
[----:B------:R-:W-:Y:S02]  /*1400*/  UIADD3 UR9, UPT, UPT, -UR7, URZ, URZ ;  /* 0x000000ff07097290 */ /* 0x000fe4000fffe1ff */
[----:B------:R-:W-:Y:S02]  /*1410*/  @!UP0 USEL UR8, UR5, UR8, !UP2 ;  /* 0x0000000805088287 */ /* 0x000fe4000d000000 */
[----:B------:R-:W-:Y:S02]  /*1420*/  UIMAD UR9, UR19, UR9, UR4 ;  /* 0x00000009130972a4 */ /* 0x000fe4000f8e0204 */
[----:B------:R-:W-:Y:S02]  /*1430*/  @!UP0 UIADD3 UR7, UPT, UPT, UR7, -UR8, URZ ;  /* 0x8000000807078290 */ /* 0x000fe4000fffe0ff */
[----:B------:R-:W-:-:S02]  /*1440*/  @!UP0 UIMAD UR6, UR9, UR6, UR8 ;  /* 0x00000006090682a4 */ /* 0x000fc4000f8e0208 */
[----:B------:R-:W-:-:S04]  /*1450*/  @!UP0 UIMAD UR4, UR7, UR19, UR5 ;  /* 0x00000013070482a4 */ /* 0x000fc8000f8e0205 */
[----:B------:R-:W-:Y:S01]  /*1460*/  UIMAD UR20, UR4, UR14, UR10 ;  /* 0x0000000e041472a4 */ /* 0x000fe2000f8e020a */
[----:B------:R-:W-:Y:S02]  /*1470*/  @!UP0 UMOV UR5, UR6 ;  /* 0x0000000600058c82 */ /* 0x000fe40008000000 */
[----:B------:R-:W-:-:S12]  /*1480*/  UIMAD UR44, UR5, UR22, UR44 ;  /* 0x00000016052c72a4 */ /* 0x000fd8000f8e022c */
.L_x_17:
[----:B------:R-:W-:-:S09]  /*1490*/  UISETP.NE.AND UP0, UPT, UR24, 0x1, UPT ;  /* 0x000000011800788c */ /* 0x000fd2000bf05270 */
[----:B------:R-:W-:Y:S05]  /*14a0*/  BRA.U UP0, `(.L_x_18) ;  /* 0x0000000100407547 */ /* 0x000fea000b800000 */
[----:B------:R-:W2:Y:S01]  /*14b0*/  LDCU.128 UR8, c[0x0][0xb10] ;  /* 0x00016200ff0877ac */ /* 0x000ea20008000c00 */
[----:B------:R-:W3:Y:S01]  /*14c0*/  LDCU UR12, c[0x0][0xb0c] ;  /* 0x00016180ff0c77ac */ /* 0x000ee20008000800 */
[----:B------:R-:W4:Y:S01]  /*14d0*/  LDCU UR13, c[0x0][0xb20] ;  /* 0x00016400ff0d77ac */ /* 0x000f220008000800 */
[----:B--2---:R-:W-:Y:S02]  /*14e0*/  UIMAD.WIDE.U32 UR4, UR44, UR8, URZ ;  /* 0x000000082c0472a5 */ /* 0x004fe4000f8e00ff */
[----:B------:R-:W-:Y:S02]  /*14f0*/  UIMAD.WIDE.U32 UR6, UR20, UR11, URZ ;  /* 0x0000000b140672a5 */ /* 0x000fe4000f8e00ff */
[----:B---3--:R-:W-:Y:S02]  /*1500*/  UISETP.NE.AND UP0, UPT, UR12, 0x1, UPT ;  /* 0x000000010c00788c */ /* 0x008fe4000bf05270 */
[----:B------:R-:W-:-:S03]  /*1510*/  USHF.R.U32.HI UR5, URZ, UR9, UR5 ;  /* 0x00000009ff057299 */ /* 0x000fc60008011605 */
[----:B------:R-:W-:Y:S01]  /*1520*/  UMOV UR4, UR7 ;  /* 0x0000000700047c82 */ /* 0x000fe20008000000 */
[----:B------:R-:W-:Y:S02]  /*1530*/  USEL UR5, UR44, UR5, !UP0 ;  /* 0x000000052c057287 */ /* 0x000fe4000c000000 */
[----:B------:R-:W-:Y:S02]  /*1540*/  UISETP.NE.AND UP0, UPT, UR10, 0x1, UPT ;  /* 0x000000010a00788c */ /* 0x000fe4000bf05270 */
[----:B----4-:R-:W-:-:S04]  /*1550*/  USHF.R.U32.HI UR4, URZ, UR13, UR4 ;  /* 0x0000000dff047299 */ /* 0x010fc80008011604 */
[----:B------:R-:W-:-:S04]  /*1560*/  USEL UR4, UR20, UR4, !UP0 ;  /* 0x0000000414047287 */ /* 0x000fc8000c000000 */
[----:B------:R-:W-:Y:S02]  /*1570*/  UIADD3 UR6, UPT, UPT, -UR4, UR5, URZ ;  /* 0x0000000504067290 */ /* 0x000fe4000fffe1ff */
[----:B------:R-:W-:Y:S02]  /*1580*/  UIADD3 UR4, UPT, UPT, UR4, -UR5, URZ ;  /* 0x8000000504047290 */ /* 0x000fe4000fffe0ff */
[----:B------:R-:W-:Y:S02]  /*1590*/  UIMAD UR20, UR6, UR10, UR20 ;  /* 0x0000000a061472a4 */ /* 0x000fe4000f8e0214 */
[----:B------:R-:W-:-:S12]  /*15a0*/  UIMAD UR44, UR4, UR12, UR44 ;  /* 0x0000000c042c72a4 */ /* 0x000fd8000f8e022c */
.L_x_18:
[----:B------:R-:W-:Y:S05]  /*15b0*/  BRA.U !UP6, `(.L_x_19) ;  /* 0x000000010e0c7547 */ /* 0x000fea000b800000 */
[----:B------:R-:W-:Y:S01]  /*15c0*/  UCGABAR_WAIT ;  /* 0x0000000000007dc7 */ /* 0x000fe20008000000 */
[----:B------:R-:W-:Y:S01]  /*15d0*/  CCTL.IVALL ;  /* 0x00000000ff00798f */ /* 0x000fe20002000000 */
[----:B------:R-:W-:Y:S05]  /*15e0*/  BRA `(.L_x_20) ;  /* 0x0000000000047947 */ /* 0x000fea0003800000 */
.L_x_19:
[----:B------:R-:W-:Y:S06]  /*15f0*/  BAR.SYNC.DEFER_BLOCKING 0x0 ;  /* 0x0000000000007b1d */ /* 0x000fec0000010000 */
.L_x_20:
[----:B------:R-:W-:Y:S05]  /*1600*/  BRA.U UP5, `(.L_x_21) ;  /* 0x0000004105007547 */ /* 0x000fea000b800000 */
[----:B------:R-:W2:Y:S01]  /*1610*/  LDCU UR5, c[0x0][0x388] ;  /* 0x00007100ff0577ac */ /* 0x000ea20008000800 */
[----:B------:R-:W-:Y:S01]  /*1620*/  PLOP3.LUT P1, PT, PT, PT, UP3, 0x80, 0x8 ;  /* 0x000000000008781c */ /* 0x000fe20003f2f038 */
[----:B------:R-:W-:Y:S01]  /*1630*/  IMAD.MOV.U32 R2, RZ, RZ, RZ ;  /* 0x000000ffff027224 */ /* 0x000fe200078e00ff */
[----:B------:R-:W-:Y:S01]  /*1640*/  ISETP.EQ.OR P2, PT, R0, RZ, P3 ;  /* 0x000000ff0000720c */ /* 0x000fe20001f42670 */
[----:B------:R-:W3:Y:S01]  /*1650*/  LDCU UR6, c[0x0][0x38c] ;  /* 0x00007180ff0677ac */ /* 0x000ee20008000800 */
[----:B------:R-:W-:Y:S01]  /*1660*/  PLOP3.LUT P1, PT, P1, PT, PT, 0x8, 0x80 ;  /* 0x000000000080781c */ /* 0x000fe20000f2e170 */
[----:B------:R-:W4:Y:S01]  /*1670*/  LDCU UR7, c[0x0][0x390] ;  /* 0x00007200ff0777ac */ /* 0x000f220008000800 */
[----:B------:R-:W1:Y:S01]  /*1680*/  LDCU UR8, c[0x0][0x370] ;  /* 0x00006e00ff0877ac */ /* 0x000e620008000800 */
[----:B------:R-:W-:Y:S02]  /*1690*/  UISETP.NE.AND UP1, UPT, UR18, URZ, UPT ;  /* 0x000000ff1200728c */ /* 0x000fe4000bf25270 */
[----:B--2---:R-:W-:-:S02]  /*16a0*/  UIADD3 UR5, UPT, UPT, UR5, 0x3f, URZ ;  /* 0x0000003f05057890 */ /* 0x004fc4000fffe0ff */
[----:B------:R-:W-:Y:S02]  /*16b0*/  USEL UR70, UR70, 0x2, UP1 ;  /* 0x0000000246467887 */ /* 0x000fe40008800000 */
[----:B------:R-:W-:Y:S01]  /*16c0*/  USHF.R.S32.HI UR4, URZ, 0x1f, UR5 ;  /* 0x0000001fff047899 */ /* 0x000fe20008011405 */
[----:B------:R-:W-:Y:S01]  /*16d0*/  UMOV UR38, 0x1 ;  /* 0x0000000100267882 */ /* 0x000fe20000000000 */
[----:B------:R-:W-:Y:S02]  /*16e0*/  UMOV UR62, URZ ;  /* 0x000000ff003e7c82 */ /* 0x000fe40008000000 */
[----:B------:R-:W-:Y:S02]  /*16f0*/  ULEA.HI UR4, UR4, UR5, URZ, 0x6 ;  /* 0x0000000504047291 */ /* 0x000fe4000f8f30ff */
[----:B------:R-:W-:Y:S02]  /*1700*/  USHF.L.U32 UR5, UR21, 0x5, URZ ;  /* 0x0000000515057899 */ /* 0x000fe400080006ff */
[----:B------:R-:W-:Y:S01]  /*1710*/  USHF.R.S32.HI UR4, URZ, 0x6, UR4 ;  /* 0x00000006ff047899 */ /* 0x000fe20008011404 */
[----:B-1----:R-:W-:Y:S01]  /*1720*/  IMAD.U32 R21, RZ, RZ, UR8 ;  /* 0x00000008ff157e24 */ /* 0x002fe2000f8e00ff */
[----:B------:R-:W1:Y:S02]  /*1730*/  LDCU UR8, c[0x0][0x374] ;  /* 0x00006e80ff0877ac */ /* 0x000e640008000800 */
[----:B---3--:R-:W-:Y:S01]  /*1740*/  UIMAD UR4, UR4, UR6, URZ ;  /* 0x00000006040472a4 */ /* 0x008fe2000f8e02ff */
[----:B------:R-:W-:Y:S01]  /*1750*/  UMOV UR55, URZ ;  /* 0x000000ff00377c82 */ /* 0x000fe20008000000 */
[----:B------:R-:W-:-:S02]  /*1760*/  UMOV UR71, URZ ;  /* 0x000000ff00477c82 */ /* 0x000fc40008000000 */
[----:B----4-:R-:W-:Y:S02]  /*1770*/  UIMAD UR6, UR4, UR7, URZ ;  /* 0x00000007040672a4 */ /* 0x010fe4000f8e02ff */
[----:B------:R-:W-:Y:S02]  /*1780*/  USHF.L.U32 UR4, UR21, 0x6, URZ ;  /* 0x0000000615047899 */ /* 0x000fe400080006ff */
[----:B------:R-:W-:Y:S02]  /*1790*/  UISETP.NE.AND UP2, UPT, UR6, URZ, UPT ;  /* 0x000000ff0600728c */ /* 0x000fe4000bf45270 */
[----:B------:R-:W-:Y:S01]  /*17a0*/  UISETP.LT.U32.AND UP0, UPT, UR6, 0x8, UPT ;  /* 0x000000080600788c */ /* 0x000fe2000bf01070 */
[----:B-----5:R-:W-:Y:S01]  /*17b0*/  IMAD.U32 R27, RZ, RZ, UR6 ;  /* 0x00000006ff1b7e24 */ /* 0x020fe2000f8e00ff */
[----:B------:R-:W-:Y:S01]  /*17c0*/  MOV R24, UR4 ;  /* 0x0000000400187c02 */ /* 0x000fe20008000f00 */
[----:B------:R-:W-:Y:S01]  /*17d0*/  ULOP3.LUT UR7, UR5, 0x20, URZ, 0xc0, !UPT ;  /* 0x0000002005077892 */ /* 0x000fe2000f8ec0ff */
[----:B-1----:R-:W-:Y:S01]  /*17e0*/  IMAD.U32 R20, RZ, RZ, UR8 ;  /* 0x00000008ff147e24 */ /* 0x002fe2000f8e00ff */
[----:B------:R-:W-:-:S04]  /*17f0*/  USEL UR4, UR6, 0x8, UP0 ;  /* 0x0000000806047887 */ /* 0x000fc80008000000 */
[----:B------:R-:W-:Y:S01]  /*1800*/  UIADD3 UR5, UPT, UPT, UR4, -0x1, URZ ;  /* 0xffffffff04057890 */ /* 0x000fe2000fffe0ff */
[----:B------:R-:W-:Y:S01]  /*1810*/  MOV R25, UR7 ;  /* 0x0000000700197c02 */ /* 0x000fe20008000f00 */
[----:B------:R-:W-:Y:S02]  /*1820*/  @!UP2 UIADD3 UR5, UPT, UPT, UR4, URZ, URZ ;  /* 0x000000ff0405a290 */ /* 0x000fe4000fffe0ff */
[----:B------:R-:W-:Y:S02]  /*1830*/  UIADD3 UR6, UPT, UPT, UR6, -UR4, URZ ;  /* 0x8000000406067290 */ /* 0x000fe4000fffe0ff */
[----:B------:R-:W-:-:S04]  /*1840*/  UIADD3 UR4, UPT, UPT, UR5, 0x1, URZ ;  /* 0x0000000105047890 */ /* 0x000fc8000fffe0ff */
[----:B------:R-:W-:Y:S02]  /*1850*/  IMAD.U32 R26, RZ, RZ, UR6 ;  /* 0x00000006ff1a7e24 */ /* 0x000fe4000f8e00ff */
[----:B------:R-:W-:-:S07]  /*1860*/  MOV R19, UR4 ;  /* 0x0000000400137c02 */ /* 0x000fce0008000f00 */
.L_x_39:
[----:B------:R-:W1:Y:S01]  /*1870*/  S2UR UR54, SR_CgaCtaId ;  /* 0x00000000003679c3 */ /* 0x000e620000008800 */
[----:B------:R-:W-:Y:S01]  /*1880*/  UMOV UR4, 0x400 ;  /* 0x0000040000047882 */ /* 0x000fe20000000000 */
[----:B------:R-:W-:Y:S01]  /*1890*/  IMAD.U32 R0, RZ, RZ, UR38 ;  /* 0x00000026ff007e24 */ /* 0x000fe2000f8e00ff */
[----:B------:R-:W-:Y:S01]  /*18a0*/  R2UR UR5, R27 ;  /* 0x000000001b0572ca */ /* 0x000fe200000e0000 */
[----:B------:R-:W-:Y:S01]  /*18b0*/  UMOV UR31, URZ ;  /* 0x000000ff001f7c82 */ /* 0x000fe20008000000 */
[----:B------:R-:W-:Y:S02]  /*18c0*/  R2UR UR7, R25 ;  /* 0x00000000190772ca */ /* 0x000fe400000e0000 */
[----:B------:R-:W-:Y:S02]  /*18d0*/  SHF.L.U32 R0, R0, 0x1f, RZ ;  /* 0x0000001f00007819 */ /* 0x000fe400000006ff */
[----:B------:R-:W-:-:S07]  /*18e0*/  R2UR UR6, R24 ;  /* 0x00000000180672ca */ /* 0x000fce00000e0000 */
[----:B------:R-:W-:Y:S02]  /*18f0*/  UISETP.NE.AND UP0, UPT, UR5, URZ, UPT ;  /* 0x000000ff0500728c */ /* 0x000fe4000bf05270 */
[----:B------:R-:W-:Y:S01]  /*1900*/  ULEA UR7, UR20, UR7, 0x6 ;  /* 0x0000000714077291 */ /* 0x000fe2000f8e30ff */
[----:B------:R-:W-:Y:S02]  /*1910*/  UMOV UR5, URZ ;  /* 0x000000ff00057c82 */ /* 0x000fe40008000000 */
[----:B------:R-:W-:Y:S01]  /*1920*/  IMAD.U32 R33, RZ, RZ, UR5 ;  /* 0x00000005ff217e24 */ /* 0x000fe2000f8e00ff */
[----:B-1----:R-:W-:Y:S02]  /*1930*/  ULEA UR54, UR54, UR4, 0x18 ;  /* 0x0000000436367291 */ /* 0x002fe4000f8ec0ff */
[----:B------:R-:W-:Y:S02]  /*1940*/  IMAD.U32 R18, RZ, RZ, UR7 ;  /* 0x00000007ff127e24 */ /* 0x000fe4000f8e00ff */
[----:B------:R-:W-:-:S09]  /*1950*/  ULEA UR4, UR62, UR54, 0x3 ;  /* 0x000000363e047291 */ /* 0x000fd2000f8e18ff */
[----:B------:R1:W2:Y:S01]  /*1960*/  SYNCS.PHASECHK.TRANS64.TRYWAIT P0, [UR4+0x40], R0 ;  /* 0x00004000ff0075a7 */ /* 0x0002a20008001104 */
[----:B------:R-:W-:-:S04]  /*1970*/  ULEA.HI UR4, UR44, UR44, URZ, 0x1 ;  /* 0x0000002c2c047291 */ /* 0x000fc8000f8f08ff */
[----:B------:R-:W-:-:S04]  /*1980*/  USHF.L.U32 UR4, UR4, 0x6, URZ ;  /* 0x0000000604047899 */ /* 0x000fc800080006ff */
[----:B------:R-:W-:-:S04]  /*1990*/  ULOP3.LUT UR4, UR4, 0xffffff80, URZ, 0xc0, !UPT ;  /* 0xffffff8004047892 */ /* 0x000fc8000f8ec0ff */
[----:B------:R-:W-:-:S03]  /*19a0*/  ULOP3.LUT UR63, UR4, 0x40, UR6, 0xf8, !UPT ;  /* 0x00000040043f7892 */ /* 0x000fc6000f8ef806 */
[----:B------:R-:W-:Y:S02]  /*19b0*/  UMOV UR4, URZ ;  /* 0x000000ff00047c82 */ /* 0x000fe40008000000 */
[----:B-1----:R-:W-:Y:S01]  /*19c0*/  IMAD.U32 R0, RZ, RZ, UR4 ;  /* 0x00000004ff007e24 */ /* 0x002fe2000f8e00ff */
[----:B------:R-:W-:Y:S06]  /*19d0*/  BRA.U !UP0, `(.L_x_22) ;  /* 0x0000001508d07547 */ /* 0x000fec000b800000 */
[----:B------:R-:W1:Y:S01]  /*19e0*/  LDCU.128 UR8, c[0x0][0x480] ;  /* 0x00009000ff0877ac */ /* 0x000e620008000c00 */
[----:B------:R-:W-:Y:S02]  /*19f0*/  R2UR UR47, R19 ;  /* 0x00000000132f72ca */ /* 0x000fe400000e0000 */
[----:B------:R-:W-:Y:S01]  /*1a00*/  R2UR UR46, R18 ;  /* 0x00000000122e72ca */ /* 0x000fe200000e0000 */
[----:B------:R-:W-:Y:S02]  /*1a10*/  UIADD3 UR43, UPT, UPT, UR63, 0x8, URZ ;  /* 0x000000083f2b7890 */ /* 0x000fe4000fffe0ff */
[----:B------:R-:W-:Y:S02]  /*1a20*/  UIADD3 UR42, UPT, UPT, UR63, 0x10, URZ ;  /* 0x000000103f2a7890 */ /* 0x000fe4000fffe0ff */
[----:B------:R-:W-:Y:S02]  /*1a30*/  UIADD3 UR41, UPT, UPT, UR63, 0x18, URZ ;  /* 0x000000183f297890 */ /* 0x000fe4000fffe0ff */
[----:B------:R-:W-:-:S02]  /*1a40*/  UIADD3 UR40, UPT, UPT, UR63, 0x20, URZ ;  /* 0x000000203f287890 */ /* 0x000fc4000fffe0ff */
[----:B------:R-:W-:Y:S02]  /*1a50*/  UIADD3 UR37, UPT, UPT, UR63, 0x28, URZ ;  /* 0x000000283f257890 */ /* 0x000fe4000fffe0ff */
[----:B------:R-:W-:Y:S02]  /*1a60*/  UIADD3 UR36, UPT, UPT, UR63, 0x30, URZ ;  /* 0x000000303f247890 */ /* 0x000fe4000fffe0ff */
[----:B------:R-:W-:Y:S02]  /*1a70*/  UIADD3 UR44, UPT, UPT, UR63, 0x38, URZ ;  /* 0x000000383f2c7890 */ /* 0x000fe4000fffe0ff */
[----:B-1----:R-:W-:Y:S02]  /*1a80*/  UIMAD.WIDE.U32 UR6, UR43, UR9, URZ ;  /* 0x000000092b0672a5 */ /* 0x002fe4000f8e00ff */
[----:B------:R-:W-:Y:S02]  /*1a90*/  UIMAD.WIDE.U32 UR12, UR42, UR9, URZ ;  /* 0x000000092a0c72a5 */ /* 0x000fe4000f8e00ff */
[----:B------:R-:W-:-:S02]  /*1aa0*/  UIMAD.WIDE.U32 UR14, UR41, UR9, URZ ;  /* 0x00000009290e72a5 */ /* 0x000fc4000f8e00ff */
[----:B------:R-:W-:Y:S01]  /*1ab0*/  UIMAD.WIDE.U32 UR16, UR40, UR9, URZ ;  /* 0x00000009281072a5 */ /* 0x000fe2000f8e00ff */
[----:B------:R-:W-:Y:S01]  /*1ac0*/  UMOV UR6, UR7 ;  /* 0x0000000700067c82 */ /* 0x000fe20008000000 */
[----:B------:R-:W-:Y:S02]  /*1ad0*/  UIMAD.WIDE.U32 UR18, UR37, UR9, URZ ;  /* 0x00000009251272a5 */ /* 0x000fe4000f8e00ff */
[----:B------:R-:W-:Y:S02]  /*1ae0*/  USHF.R.U32.HI UR26, URZ, UR10, UR6 ;  /* 0x0000000aff1a7299 */ /* 0x000fe40008011606 */
[----:B------:R-:W-:Y:S01]  /*1af0*/  UIMAD.WIDE.U32 UR22, UR63, UR9, URZ ;  /* 0x000000093f1672a5 */ /* 0x000fe2000f8e00ff */
[----:B------:R-:W-:Y:S01]  /*1b00*/  UMOV UR6, UR13 ;  /* 0x0000000d00067c82 */ /* 0x000fe20008000000 */
[----:B------:R-:W-:Y:S02]  /*1b10*/  UIMAD.WIDE.U32 UR20, UR36, UR9, URZ ;  /* 0x00000009241472a5 */ /* 0x000fe4000f8e00ff */
[----:B------:R-:W-:-:S02]  /*1b20*/  USHF.R.U32.HI UR12, URZ, UR10, UR6 ;  /* 0x0000000aff0c7299 */ /* 0x000fc40008011606 */
[----:B------:R-:W-:Y:S01]  /*1b30*/  UIMAD.WIDE.U32 UR24, UR44, UR9, URZ ;  /* 0x000000092c1872a5 */ /* 0x000fe2000f8e00ff */
[----:B------:R-:W-:Y:S01]  /*1b40*/  UMOV UR6, UR15 ;  /* 0x0000000f00067c82 */ /* 0x000fe20008000000 */
[----:B------:R-:W1:Y:S01]  /*1b50*/  LDCU.64 UR4, c[0x0][0x490] ;  /* 0x00009200ff0477ac */ /* 0x000e620008000a00 */
[----:B------:R-:W-:Y:S02]  /*1b60*/  USHF.R.U32.HI UR9, URZ, UR10, UR6 ;  /* 0x0000000aff097299 */ /* 0x000fe40008011606 */
[----:B------:R-:W-:Y:S01]  /*1b70*/  UISETP.NE.AND UP0, UPT, UR8, 0x1, UPT ;  /* 0x000000010800788c */ /* 0x000fe2000bf05270 */
[----:B------:R-:W-:Y:S01]  /*1b80*/  UMOV UR6, UR17 ;  /* 0x0000001100067c82 */ /* 0x000fe20008000000 */
[----:B------:R-:W-:Y:S02]  /*1b90*/  UIADD3 UR71, UPT, UPT, UR47, UR55, URZ ;  /* 0x000000372f477290 */ /* 0x000fe4000fffe0ff */
[----:B------:R-:W-:Y:S02]  /*1ba0*/  USHF.R.U32.HI UR15, URZ, UR10, UR6 ;  /* 0x0000000aff0f7299 */ /* 0x000fe40008011606 */
[----:B------:R-:W-:Y:S01]  /*1bb0*/  USEL UR18, UR43, UR26, !UP0 ;  /* 0x0000001a2b127287 */ /* 0x000fe2000c000000 */
[----:B------:R-:W-:Y:S01]  /*1bc0*/  UMOV UR6, UR19 ;  /* 0x0000001300067c82 */ /* 0x000fe20008000000 */
[----:B------:R-:W-:-:S02]  /*1bd0*/  USEL UR16, UR41, UR9, !UP0 ;  /* 0x0000000929107287 */ /* 0x000fc4000c000000 */
[----:B------:R-:W-:Y:S02]  /*1be0*/  USHF.R.U32.HI UR14, URZ, UR10, UR6 ;  /* 0x0000000aff0e7299 */ /* 0x000fe40008011606 */
[----:B------:R-:W-:Y:S01]  /*1bf0*/  USEL UR17, UR42, UR12, !UP0 ;  /* 0x0000000c2a117287 */ /* 0x000fe2000c000000 */
[----:B------:R-:W-:Y:S01]  /*1c00*/  UMOV UR6, UR21 ;  /* 0x0000001500067c82 */ /* 0x000fe20008000000 */
[----:B------:R-:W-:Y:S02]  /*1c10*/  USEL UR15, UR40, UR15, !UP0 ;  /* 0x0000000f280f7287 */ /* 0x000fe4000c000000 */
[----:B------:R-:W-:Y:S02]  /*1c20*/  USHF.R.U32.HI UR7, URZ, UR10, UR6 ;  /* 0x0000000aff077299 */ /* 0x000fe40008011606 */
[----:B------:R-:W-:Y:S01]  /*1c30*/  USEL UR14, UR37, UR14, !UP0 ;  /* 0x0000000e250e7287 */ /* 0x000fe2000c000000 */
[----:B------:R-:W-:Y:S01]  /*1c40*/  UMOV UR6, UR23 ;  /* 0x0000001700067c82 */ /* 0x000fe20008000000 */
[----:B-1----:R-:W-:-:S02]  /*1c50*/  UIMAD.WIDE.U32 UR20, UR17, UR4, URZ ;  /* 0x00000004111472a5 */ /* 0x002fc4000f8e00ff */
[----:B------:R-:W-:Y:S02]  /*1c60*/  USHF.R.U32.HI UR19, URZ, UR10, UR6 ;  /* 0x0000000aff137299 */ /* 0x000fe40008011606 */
[----:B------:R-:W-:Y:S01]  /*1c70*/  UIMAD.WIDE.U32 UR22, UR16, UR4, URZ ;  /* 0x00000004101672a5 */ /* 0x000fe2000f8e00ff */
[----:B------:R-:W-:Y:S01]  /*1c80*/  UMOV UR6, UR25 ;  /* 0x0000001900067c82 */ /* 0x000fe20008000000 */
[----:B------:R-:W-:Y:S02]  /*1c90*/  USEL UR19, UR63, UR19, !UP0 ;  /* 0x000000133f137287 */ /* 0x000fe4000c000000 */
[----:B------:R-:W-:Y:S02]  /*1ca0*/  USHF.R.U32.HI UR6, URZ, UR10, UR6 ;  /* 0x0000000aff067299 */ /* 0x000fe40008011606 */
[----:B------:R-:W-:Y:S02]  /*1cb0*/  USEL UR10, UR36, UR7, !UP0 ;  /* 0x00000007240a7287 */ /* 0x000fe4000c000000 */
[----:B------:R-:W-:-:S02]  /*1cc0*/  USEL UR9, UR44, UR6, !UP0 ;  /* 0x000000062c097287 */ /* 0x000fc4000c000000 */
[----:B------:R-:W-:Y:S02]  /*1cd0*/  UIMAD.WIDE.U32 UR6, UR18, UR4, URZ ;  /* 0x00000004120672a5 */ /* 0x000fe4000f8e00ff */
[----:B------:R-:W-:Y:S02]  /*1ce0*/  UIMAD.WIDE.U32 UR12, UR19, UR4, URZ ;  /* 0x00000004130c72a5 */ /* 0x000fe4000f8e00ff */
[----:B------:R-:W-:Y:S02]  /*1cf0*/  UIMAD.WIDE.U32 UR24, UR15, UR4, URZ ;  /* 0x000000040f1872a5 */ /* 0x000fe4000f8e00ff */
[----:B------:R-:W-:Y:S02]  /*1d00*/  UIMAD.WIDE.U32 UR26, UR14, UR4, URZ ;  /* 0x000000040e1a72a5 */ /* 0x000fe4000f8e00ff */
[----:B------:R-:W-:Y:S02]  /*1d10*/  UIMAD.WIDE.U32 UR30, UR10, UR4, URZ ;  /* 0x000000040a1e72a5 */ /* 0x000fe4000f8e00ff */
[----:B------:R-:W-:Y:S01]  /*1d20*/  UIMAD.WIDE.U32 UR28, UR9, UR4, URZ ;  /* 0x00000004091c72a5 */ /* 0x000fe2000f8e00ff */
[----:B------:R-:W-:-:S02]  /*1d30*/  UMOV UR12, UR13 ;  /* 0x0000000d000c7c82 */ /* 0x000fc40008000000 */
[----:B------:R-:W-:Y:S01]  /*1d40*/  UMOV UR4, UR7 ;  /* 0x0000000700047c82 */ /* 0x000fe20008000000 */
[----:B------:R-:W-:Y:S02]  /*1d50*/  USHF.R.U32.HI UR35, URZ, UR5, UR12 ;  /* 0x00000005ff237299 */ /* 0x000fe4000801160c */
[----:B------:R-:W-:Y:S01]  /*1d60*/  USHF.R.U32.HI UR34, URZ, UR5, UR4 ;  /* 0x00000005ff227299 */ /* 0x000fe20008011604 */
[----:B------:R-:W1:Y:S02]  /*1d70*/  LDCU.64 UR12, c[0x0][0x4b0] ;  /* 0x00009600ff0c77ac */ /* 0x000e640008000a00 */
[----:B------:R-:W-:Y:S01]  /*1d80*/  UMOV UR4, UR21 ;  /* 0x0000001500047c82 */ /* 0x000fe20008000000 */
[----:B------:R-:W1:Y:S01]  /*1d90*/  LDCU.64 UR6, c[0x0][0x4d0] ;  /* 0x00009a00ff0677ac */ /* 0x000e620008000a00 */
[----:B------:R-:W-:Y:S02]  /*1da0*/  USHF.R.U32.HI UR33, URZ, UR5, UR4 ;  /* 0x00000005ff217299 */ /* 0x000fe40008011604 */
[----:B------:R-:W-:Y:S01]  /*1db0*/  UISETP.NE.AND UP0, UPT, UR11, 0x1, UPT ;  /* 0x000000010b00788c */ /* 0x000fe2000bf05270 */
[----:B------:R-:W-:Y:S01]  /*1dc0*/  UMOV UR4, UR23 ;  /* 0x0000001700047c82 */ /* 0x000fe20008000000 */
[----:B------:R-:W-:-:S02]  /*1dd0*/  UIADD3 UR24, UPT, UPT, -UR18, URZ, URZ ;  /* 0x000000ff12187290 */ /* 0x000fc4000fffe1ff */
[----:B------:R-:W-:Y:S02]  /*1de0*/  USHF.R.U32.HI UR32, URZ, UR5, UR4 ;  /* 0x00000005ff207299 */ /* 0x000fe40008011604 */
[----:B------:R-:W-:Y:S01]  /*1df0*/  UIMAD UR26, UR8, UR24, UR43 ;  /* 0x00000018081a72a4 */ /* 0x000fe2000f8e022b */
[----:B------:R-:W-:Y:S01]  /*1e00*/  UMOV UR4, UR25 ;  /* 0x0000001900047c82 */ /* 0x000fe20008000000 */
[----:B------:R-:W-:Y:S02]  /*1e10*/  UIADD3 UR25, UPT, UPT, -UR19, URZ, URZ ;  /* 0x000000ff13197290 */ /* 0x000fe4000fffe1ff */
[----:B------:R-:W-:Y:S02]  /*1e20*/  USHF.R.U32.HI UR77, URZ, UR5, UR4 ;  /* 0x00000005ff4d7299 */ /* 0x000fe40008011604 */
[----:B------:R-:W-:Y:S01]  /*1e30*/  UIMAD UR25, UR8, UR25, UR63 ;  /* 0x00000019081972a4 */ /* 0x000fe2000f8e023f */
[----:B------:R-:W-:Y:S01]  /*1e40*/  UMOV UR4, UR27 ;  /* 0x0000001b00047c82 */ /* 0x000fe20008000000 */
[----:B------:R-:W-:-:S02]  /*1e50*/  USEL UR52, UR19, UR35, !UP0 ;  /* 0x0000002313347287 */ /* 0x000fc4000c000000 */
[----:B------:R-:W-:Y:S02]  /*1e60*/  USHF.R.U32.HI UR69, URZ, UR5, UR4 ;  /* 0x00000005ff457299 */ /* 0x000fe40008011604 */
[----:B------:R-:W-:Y:S01]  /*1e70*/  UIADD3 UR23, UPT, UPT, -UR17, URZ, URZ ;  /* 0x000000ff11177290 */ /* 0x000fe2000fffe1ff */
[----:B------:R-:W-:Y:S01]  /*1e80*/  UMOV UR4, UR31 ;  /* 0x0000001f00047c82 */ /* 0x000fe20008000000 */
[----:B------:R-:W-:Y:S01]  /*1e90*/  UIADD3 UR22, UPT, UPT, -UR16, URZ, URZ ;  /* 0x000000ff10167290 */ /* 0x000fe2000fffe1ff */
[----:B------:R-:W-:Y:S01]  /*1ea0*/  IMAD.U32 R15, RZ, RZ, UR52 ;  /* 0x00000034ff0f7e24 */ /* 0x000fe2000f8e00ff */
[----:B------:R-:W-:Y:S02]  /*1eb0*/  USHF.R.U32.HI UR53, URZ, UR5, UR4 ;  /* 0x00000005ff357299 */ /* 0x000fe40008011604 */
[----:B------:R-:W-:Y:S01]  /*1ec0*/  UIADD3 UR21, UPT, UPT, -UR15, URZ, URZ ;  /* 0x000000ff0f157290 */ /* 0x000fe2000fffe1ff */
[----:B------:R-:W-:Y:S01]  /*1ed0*/  UMOV UR4, UR29 ;  /* 0x0000001d00047c82 */ /* 0x000fe20008000000 */
[----:B------:R-:W-:-:S02]  /*1ee0*/  UIADD3 UR20, UPT, UPT, -UR14, URZ, URZ ;  /* 0x000000ff0e147290 */ /* 0x000fc4000fffe1ff */
[----:B------:R-:W-:Y:S02]  /*1ef0*/  USHF.R.U32.HI UR45, URZ, UR5, UR4 ;  /* 0x00000005ff2d7299 */ /* 0x000fe40008011604 */
[----:B------:R-:W-:Y:S02]  /*1f00*/  UIADD3 UR4, UPT, UPT, -UR9, URZ, URZ ;  /* 0x000000ff09047290 */ /* 0x000fe4000fffe1ff */
[----:B------:R-:W-:Y:S02]  /*1f10*/  USEL UR45, UR9, UR45, !UP0 ;  /* 0x0000002d092d7287 */ /* 0x000fe4000c000000 */
[----:B------:R-:W-:Y:S02]  /*1f20*/  UIMAD UR43, UR8, UR4, UR44 ;  /* 0x00000004082b72a4 */ /* 0x000fe4000f8e022c */
[----:B------:R-:W-:Y:S02]  /*1f30*/  UIADD3 UR4, UPT, UPT, -UR45, URZ, URZ ;  /* 0x000000ff2d047290 */ /* 0x000fe4000fffe1ff */
[----:B------:R-:W-:-:S02]  /*1f40*/  UIADD3 UR5, UPT, UPT, -UR10, URZ, URZ ;  /* 0x000000ff0a057290 */ /* 0x000fc4000fffe1ff */
[----:B------:R-:W-:Y:S02]  /*1f50*/  USEL UR50, UR18, UR34, !UP0 ;  /* 0x0000002212327287 */ /* 0x000fe4000c000000 */
[----:B------:R-:W-:Y:S02]  /*1f60*/  USEL UR49, UR17, UR33, !UP0 ;  /* 0x0000002111317287 */ /* 0x000fe4000c000000 */
[----:B------:R-:W-:Y:S02]  /*1f70*/  USEL UR48, UR16, UR32, !UP0 ;  /* 0x0000002010307287 */ /* 0x000fe4000c000000 */
[----:B------:R-:W-:Y:S01]  /*1f80*/  USEL UR77, UR15, UR77, !UP0 ;  /* 0x0000004d0f4d7287 */ /* 0x000fe2000c000000 */
[----:B------:R-:W-:Y:S01]  /*1f90*/  IMAD.U32 R12, RZ, RZ, UR50 ;  /* 0x00000032ff0c7e24 */ /* 0x000fe2000f8e00ff */
[----:B------:R-:W-:Y:S01]  /*1fa0*/  USEL UR69, UR14, UR69, !UP0 ;  /* 0x000000450e457287 */ /* 0x000fe2000c000000 */
[----:B------:R-:W-:Y:S01]  /*1fb0*/  MOV R9, UR49 ;  /* 0x0000003100097c02 */ /* 0x000fe20008000f00 */
[----:B------:R-:W-:Y:S01]  /*1fc0*/  USEL UR53, UR10, UR53, !UP0 ;  /* 0x000000350a357287 */ /* 0x000fe2000c000000 */
[----:B------:R-:W-:Y:S01]  /*1fd0*/  IMAD.U32 R6, RZ, RZ, UR48 ;  /* 0x00000030ff067e24 */ /* 0x000fe2000f8e00ff */
[----:B------:R-:W-:-:S02]  /*1fe0*/  UIMAD UR44, UR11, UR4, UR9 ;  /* 0x000000040b2c72a4 */ /* 0x000fc4000f8e0209 */
[----:B------:R-:W-:Y:S02]  /*1ff0*/  UIADD3 UR24, UPT, UPT, -UR52, URZ, URZ ;  /* 0x000000ff34187290 */ /* 0x000fe4000fffe1ff */
[----:B-1----:R-:W-:Y:S02]  /*2000*/  UIMAD UR9, UR25, UR12, UR6 ;  /* 0x0000000c190972a4 */ /* 0x002fe4000f8e0206 */
[----:B------:R-:W-:Y:S02]  /*2010*/  UIMAD UR42, UR8, UR23, UR42 ;  /* 0x00000017082a72a4 */ /* 0x000fe4000f8e022a */
[----:B------:R-:W-:Y:S02]  /*2020*/  UIMAD UR41, UR8, UR22, UR41 ;  /* 0x00000016082972a4 */ /* 0x000fe4000f8e0229 */
[----:B------:R-:W-:Y:S01]  /*2030*/  UIMAD UR75, UR8, UR21, UR40 ;  /* 0x00000015084b72a4 */ /* 0x000fe2000f8e0228 */
[----:B------:R-:W-:Y:S01]  /*2040*/  MOV R14, UR9 ;  /* 0x00000009000e7c02 */ /* 0x000fe20008000f00 */
[----:B------:R-:W-:-:S02]  /*2050*/  UIMAD UR67, UR8, UR20, UR37 ;  /* 0x00000014084372a4 */ /* 0x000fc4000f8e0225 */
[----:B------:R-:W-:Y:S02]  /*2060*/  UIMAD UR51, UR8, UR5, UR36 ;  /* 0x00000005083372a4 */ /* 0x000fe4000f8e0224 */
[----:B------:R-:W-:Y:S02]  /*2070*/  UIADD3 UR23, UPT, UPT, -UR50, URZ, URZ ;  /* 0x000000ff32177290 */ /* 0x000fe4000fffe1ff */
[----:B------:R-:W-:Y:S02]  /*2080*/  UIADD3 UR22, UPT, UPT, -UR49, URZ, URZ ;  /* 0x000000ff31167290 */ /* 0x000fe4000fffe1ff */
[----:B------:R-:W-:Y:S02]  /*2090*/  UIADD3 UR21, UPT, UPT, -UR48, URZ, URZ ;  /* 0x000000ff30157290 */ /* 0x000fe4000fffe1ff */
[----:B------:R-:W-:Y:S02]  /*20a0*/  UIADD3 UR20, UPT, UPT, -UR77, URZ, URZ ;  /* 0x000000ff4d147290 */ /* 0x000fe4000fffe1ff */
[----:B------:R-:W-:-:S02]  /*20b0*/  UIADD3 UR8, UPT, UPT, -UR69, URZ, URZ ;  /* 0x000000ff45087290 */ /* 0x000fc4000fffe1ff */
[----:B------:R-:W-:Y:S02]  /*20c0*/  UIADD3 UR5, UPT, UPT, -UR53, URZ, URZ ;  /* 0x000000ff35057290 */ /* 0x000fe4000fffe1ff */
[----:B------:R-:W-:Y:S02]  /*20d0*/  UIMAD UR24, UR11, UR24, UR19 ;  /* 0x000000180b1872a4 */ /* 0x000fe4000f8e0213 */
[----:B------:R-:W-:Y:S02]  /*20e0*/  UIMAD UR23, UR11, UR23, UR18 ;  /* 0x000000170b1772a4 */ /* 0x000fe4000f8e0212 */
[----:B------:R-:W-:Y:S02]  /*20f0*/  UIMAD UR22, UR11, UR22, UR17 ;  /* 0x000000160b1672a4 */ /* 0x000fe4000f8e0211 */
[----:B------:R-:W-:Y:S02]  /*2100*/  UIMAD UR21, UR11, UR21, UR16 ;  /* 0x000000150b1572a4 */ /* 0x000fe4000f8e0210 */
[----:B------:R-:W-:-:S02]  /*2110*/  UIMAD UR20, UR11, UR20, UR15 ;  /* 0x000000140b1472a4 */ /* 0x000fc4000f8e020f */
[----:B------:R-:W-:Y:S02]  /*2120*/  UIMAD UR8, UR11, UR8, UR14 ;  /* 0x000000080b0872a4 */ /* 0x000fe4000f8e020e */
[----:B------:R-:W-:Y:S02]  /*2130*/  UIMAD UR52, UR11, UR5, UR10 ;  /* 0x000000050b3472a4 */ /* 0x000fe4000f8e020a */
[----:B------:R-:W-:Y:S02]  /*2140*/  UIMAD UR11, UR26, UR12, UR6 ;  /* 0x0000000c1a0b72a4 */ /* 0x000fe4000f8e0206 */
[----:B------:R-:W-:Y:S02]  /*2150*/  UIMAD UR10, UR42, UR12, UR6 ;  /* 0x0000000c2a0a72a4 */ /* 0x000fe4000f8e0206 */
[----:B------:R-:W-:Y:S02]  /*2160*/  UIMAD UR9, UR41, UR12, UR6 ;  /* 0x0000000c290972a4 */ /* 0x000fe4000f8e0206 */
[----:B------:R-:W-:Y:S01]  /*2170*/  UIMAD UR75, UR75, UR12, UR6 ;  /* 0x0000000c4b4b72a4 */ /* 0x000fe2000f8e0206 */
[----:B------:R-:W-:Y:S01]  /*2180*/  IMAD.U32 R11, RZ, RZ, UR11 ;  /* 0x0000000bff0b7e24 */ /* 0x000fe2000f8e00ff */
[----:B------:R-:W-:Y:S01]  /*2190*/  UIMAD UR67, UR67, UR12, UR6 ;  /* 0x0000000c434372a4 */ /* 0x000fe2000f8e0206 */
[----:B------:R-:W-:Y:S01]  /*21a0*/  MOV R8, UR10 ;  /* 0x0000000a00087c02 */ /* 0x000fe20008000f00 */
[----:B------:R-:W-:Y:S01]  /*21b0*/  UIMAD UR51, UR51, UR12, UR6 ;  /* 0x0000000c333372a4 */ /* 0x000fe2000f8e0206 */
[----:B------:R-:W-:Y:S01]  /*21c0*/  IMAD.U32 R5, RZ, RZ, UR9 ;  /* 0x00000009ff057e24 */ /* 0x000fe2000f8e00ff */
[----:B------:R-:W-:-:S02]  /*21d0*/  UIMAD UR43, UR43, UR12, UR6 ;  /* 0x0000000c2b2b72a4 */ /* 0x000fc4000f8e0206 */
[----:B------:R-:W-:Y:S02]  /*21e0*/  UIMAD UR6, UR24, UR13, UR7 ;  /* 0x0000000d180672a4 */ /* 0x000fe4000f8e0207 */
[----:B------:R-:W-:Y:S02]  /*21f0*/  UIMAD UR10, UR23, UR13, UR7 ;  /* 0x0000000d170a72a4 */ /* 0x000fe4000f8e0207 */
[----:B------:R-:W-:Y:S02]  /*2200*/  UIMAD UR9, UR22, UR13, UR7 ;  /* 0x0000000d160972a4 */ /* 0x000fe4000f8e0207 */
[----:B------:R-:W-:Y:S01]  /*2210*/  MOV R13, UR6 ;  /* 0x00000006000d7c02 */ /* 0x000fe20008000f00 */
[----:B------:R-:W-:Y:S01]  /*2220*/  UIMAD UR6, UR21, UR13, UR7 ;  /* 0x0000000d150672a4 */ /* 0x000fe2000f8e0207 */
[----:B------:R-:W-:Y:S01]  /*2230*/  IMAD.U32 R10, RZ, RZ, UR10 ;  /* 0x0000000aff0a7e24 */ /* 0x000fe2000f8e00ff */
[----:B------:R-:W-:Y:S01]  /*2240*/  UIMAD UR76, UR20, UR13, UR7 ;  /* 0x0000000d144c72a4 */ /* 0x000fe2000f8e0207 */
[----:B------:R-:W-:Y:S01]  /*2250*/  MOV R7, UR9 ;  /* 0x0000000900077c02 */ /* 0x000fe20008000f00 */
[----:B------:R-:W-:-:S02]  /*2260*/  UIMAD UR68, UR8, UR13, UR7 ;  /* 0x0000000d084472a4 */ /* 0x000fc4000f8e0207 */
[----:B------:R-:W-:Y:S01]  /*2270*/  IMAD.U32 R4, RZ, RZ, UR6 ;  /* 0x00000006ff047e24 */ /* 0x000fe2000f8e00ff */
[----:B------:R-:W-:Y:S02]  /*2280*/  UIMAD UR52, UR52, UR13, UR7 ;  /* 0x0000000d343472a4 */ /* 0x000fe4000f8e0207 */
[----:B------:R-:W-:Y:S01]  /*2290*/  UIMAD UR44, UR44, UR13, UR7 ;  /* 0x0000000d2c2c72a4 */ /* 0x000fe2000f8e0207 */
[----:B------:R-:W-:Y:S02]  /*22a0*/  UMOV UR6, URZ ;  /* 0x000000ff00067c82 */ /* 0x000fe40008000000 */
[----:B------:R-:W-:Y:S01]  /*22b0*/  UMOV UR7, URZ ;  /* 0x000000ff00077c82 */ /* 0x000fe20008000000 */
[----:B------:R-:W-:Y:S01]  /*22c0*/  MOV R33, UR6 ;  /* 0x0000000600217c02 */ /* 0x000fe20008000f00 */
[----:B------:R-:W-:Y:S01]  /*22d0*/  IMAD.U32 R0, RZ, RZ, UR7 ;  /* 0x00000007ff007e24 */ /* 0x000fe2000f8e00ff */
[----:B------:R-:W1:Y:S01]  /*22e0*/  LDCU.64 UR14, c[0x0][0x4b8] ;  /* 0x00009700ff0e77ac */ /* 0x000e620008000a00 */
[----:B------:R-:W3:Y:S01]  /*22f0*/  LDCU.64 UR4, c[0x0][0x4d8] ;  /* 0x00009b00ff0477ac */ /* 0x000ee20008000a00 */
[----:B------:R-:W-:-:S02]  /*2300*/  UIADD3 UR35, UPT, UPT, UR46, 0x8, URZ ;  /* 0x000000082e237890 */ /* 0x000fc4000fffe0ff */
[----:B------:R-:W-:Y:S02]  /*2310*/  UIADD3 UR27, UPT, UPT, UR46, 0x10, URZ ;  /* 0x000000102e1b7890 */ /* 0x000fe4000fffe0ff */
[----:B------:R-:W-:Y:S01]  /*2320*/  UIADD3 UR19, UPT, UPT, UR46, 0x18, URZ ;  /* 0x000000182e137890 */ /* 0x000fe2000fffe0ff */
[----:B------:R-:W-:Y:S01]  /*2330*/  UMOV UR20, UR62 ;  /* 0x0000003e00147c82 */ /* 0x000fe20008000000 */
[----:B------:R-:W-:-:S10]  /*2340*/  UMOV UR31, URZ ;  /* 0x000000ff001f7c82 */ /* 0x000fd40008000000 */
.L_x_28:
[----:B------:R-:W-:Y:S01]  /*2350*/  @!P3 MOV R16, 0xc000 ;  /* 0x0000c0000010b802 */ /* 0x000fe20000000f00 */
[----:B------:R-:W-:Y:S01]  /*2360*/  ULEA UR6, UR20, UR54, 0x3 ;  /* 0x0000003614067291 */ /* 0x000fe2000f8e18ff */
[----:B--2---:R-:W-:Y:S11]  /*2370*/  @P0 BRA `(.L_x_23) ;  /* 0x0000000000100947 */ /* 0x004ff60003800000 */
[----:B------:R-:W-:Y:S04]  /*2380*/  MOV R3, UR38 ;  /* 0x0000002600037c02 */ /* 0x000fe80008000f00 */
[----:B------:R-:W-:Y:S04]  /*2390*/  SHF.L.U32 R28, R3, 0x1f, RZ ;  /* 0x0000001f031c7819 */ /* 0x000fe800000006ff */
[----:B------:R-:W2:Y:S02]  /*23a0*/  SYNCS.PHASECHK.TRANS64.TRYWAIT P0, [UR6+0x40], R28 ;  /* 0x0000401cff0075a7 */ /* 0x000ea40008001106 */
[----:B--2---:R-:W-:Y:S05]  /*23b0*/  @!P0 BRA `(.L_x_24) ;  /* 0x0000008400c48947 */ /* 0x004fea0003800000 */
.L_x_23:
[----:B------:R4:W-:Y:S01]  /*23c0*/  @!P3 SYNCS.ARRIVE.TRANS64 RZ, [UR6], R16 ;  /* 0x00000010ffffb9a7 */ /* 0x0009e20008000006 */
[----:B------:R-:W-:Y:S04]  /*23d0*/  ULOP3.LUT UR7, UR70, 0x2, URZ, 0xfc, !UPT ;  /* 0x0000000246077892 */ /* 0x000fe8000f8efcff */
[----:B------:R-:W-:Y:S09]  /*23e0*/  UISETP.NE.AND UP0, UPT, UR7, 0x2, UPT ;  /* 0x000000020700788c */ /* 0x000ff2000bf05270 */
[----:B------:R-:W-:Y:S05]  /*23f0*/  BRA.U UP0, `(.L_x_25) ;  /* 0x0000000100047547 */ /* 0x000fea000b800000 */
[----:B-1-3--:R-:W-:Y:S05]  /*2400*/  BPT.TRAP 0x1 ;  /* 0x000000040000795c */ /* 0x00afea0000300000 */
.L_x_25:
[----:B------:R-:W-:Y:S04]  /*2410*/  BSSY.RECONVERGENT B0, `(.L_x_26) ;  /* 0x0000003000007945 */ /* 0x000fe80003800200 */
[----:B------:R-:W-:Y:S05]  /*2420*/  @P2 BRA `(.L_x_27) ;  /* 0x0000000000042947 */ /* 0x000fea0003800000 */
[----:B-1-3--:R-:W-:Y:S05]  /*2430*/  BPT.TRAP 0x1 ;  /* 0x000000040000795c */ /* 0x00afea0000300000 */
.L_x_27:
[----:B-1-3--:R-:W-:Y:S05]  /*2440*/  BSYNC.RECONVERGENT B0 ;  /* 0x0000000000007941 */ /* 0x00afea0003800200 */
.L_x_26:
[----:B------:R-:W1:Y:S01]  /*2450*/  LDCU.64 UR24, c[0x0][0x348] ;  /* 0x00006900ff1877ac */ /* 0x000e620008000a00 */
[----:B------:R-:W-:Y:S02]  /*2460*/  R2UR UR7, R0 ;  /* 0x00000000000772ca */ /* 0x000fe400000e0000 */
[----:B------:R-:W-:Y:S01]  /*2470*/  R2UR UR10, R33 ;  /* 0x00000000210a72ca */ /* 0x000fe200000e0000 */
[----:B------:R-:W-:Y:S01]  /*2480*/  UIADD3 UR8, UPT, UPT, UR20, 0x1, URZ ;  /* 0x0000000114087890 */ /* 0x000fe2000fffe0ff */
[----:B------:R-:W-:Y:S01]  /*2490*/  R2UR UR28, R10 ;  /* 0x000000000a1c72ca */ /* 0x000fe200000e0000 */
[----:B------:R-:W-:Y:S01]  /*24a0*/  ULOP3.LUT UR65, UR6, 0xfefffff8, URZ, 0xc0, !UPT ;  /* 0xfefffff806417892 */ /* 0x000fe2000f8ec0ff */
[----:B------:R-:W-:Y:S01]  /*24b0*/  MOV.SPILL R31, UR69 ;  /* 0x00000045001f7c02 */ /* 0x000fe20009000f00 */
[----:B------:R-:W-:Y:S01]  /*24c0*/  UISETP.NE.AND UP0, UPT, UR8, 0x8, UPT ;  /* 0x000000080800788c */ /* 0x000fe2000bf05270 */
[----:B------:R-:W-:Y:S01]  /*24d0*/  MOV.SPILL R30, UR68 ;  /* 0x00000044001e7c02 */ /* 0x000fe20009000f00 */
[----:B------:R-:W-:Y:S01]  /*24e0*/  ULEA UR18, UR20, UR54, 0xe ;  /* 0x0000003614127291 */ /* 0x000fe2000f8e70ff */
[----:B------:R-:W-:Y:S01]  /*24f0*/  MOV.SPILL R29, UR67 ;  /* 0x00000043001d7c02 */ /* 0x000fe20009000f00 */
[----:B------:R-:W-:Y:S01]  /*2500*/  USEL UR9, URZ, 0x1, UP0 ;  /* 0x00000001ff097887 */ /* 0x000fe20008000000 */
[----:B------:R-:W-:Y:S01]  /*2510*/  R2UR UR69, R15 ;  /* 0x000000000f4572ca */ /* 0x000fe200000e0000 */
[----:B------:R-:W-:Y:S01]  /*2520*/  UIMAD UR7, UR7, UR14, UR4 ;  /* 0x0000000e070772a4 */ /* 0x000fe2000f8e0204 */
[----:B------:R-:W-:Y:S01]  /*2530*/  R2UR UR67, R14 ;  /* 0x000000000e4372ca */ /* 0x000fe200000e0000 */
[----:B------:R-:W-:Y:S01]  /*2540*/  UIMAD UR6, UR10, UR15, UR5 ;  /* 0x0000000f0a0672a4 */ /* 0x000fe2000f8e0205 */
[----:B------:R-:W-:Y:S01]  /*2550*/  R2UR UR68, R13 ;  /* 0x000000000d4472ca */ /* 0x000fe200000e0000 */
[----:B------:R-:W-:Y:S01]  /*2560*/  ULOP3.LUT UR38, UR38, UR9, URZ, 0x3c, !UPT ;  /* 0x0000000926267292 */ /* 0x000fe2000f8e3cff */
[----:B------:R-:W-:Y:S01]  /*2570*/  MOV.SPILL R37, UR27 ;  /* 0x0000001b00257c02 */ /* 0x000fe20009000f00 */
[----:B-1----:R-:W-:Y:S01]  /*2580*/  UIADD3 UR16, UP1, UPT, UR24, 0x80, URZ ;  /* 0x0000008018107890 */ /* 0x002fe2000ff3e0ff */
[----:B------:R-:W-:Y:S01]  /*2590*/  R2UR UR29, R12 ;  /* 0x000000000c1d72ca */ /* 0x000fe200000e0000 */
[----:B------:R-:W-:Y:S01]  /*25a0*/  USEL UR62, UR8, URZ, UP0 ;  /* 0x000000ff083e7287 */ /* 0x000fe20008000000 */
[----:B------:R-:W-:Y:S01]  /*25b0*/  R2UR UR27, R11 ;  /* 0x000000000b1b72ca */ /* 0x000fe200000e0000 */
[----:B------:R-:W-:Y:S01]  /*25c0*/  UPRMT UR6, UR7, 0x40, UR6 ;  /* 0x0000004007067896 */ /* 0x000fe20008000006 */
[----:B--2---:R-:W-:Y:S01]  /*25d0*/  IMAD.U32 R3, RZ, RZ, UR38 ;  /* 0x00000026ff037e24 */ /* 0x004fe2000f8e00ff */
[----:B------:R-:W-:Y:S01]  /*25e0*/  USHF.L.U32 UR66, UR31, 0x6, URZ ;  /* 0x000000061f427899 */ /* 0x000fe200080006ff */
[----:B------:R-:W-:Y:S01]  /*25f0*/  MOV.SPILL R35, UR24 ;  /* 0x0000001800237c02 */ /* 0x000fe20009000f00 */
[----:B------:R-:W-:Y:S01]  /*2600*/  UIADD3.X UR17, UPT, UPT, URZ, UR25, URZ, UP1, !UPT ;  /* 0x00000019ff117290 */ /* 0x000fe20008ffe4ff */
[----:B------:R-:W-:Y:S01]  /*2610*/  MOV.SPILL R36, UR25 ;  /* 0x0000001900247c02 */ /* 0x000fe20009000f00 */
[----:B------:R-:W-:Y:S01]  /*2620*/  ULEA UR9, UR62, UR54, 0x3 ;  /* 0x000000363e097291 */ /* 0x000fe2000f8e18ff */
[----:B------:R-:W-:Y:S01]  /*2630*/  SHF.L.U32 R39, R3, 0x1f, RZ ;  /* 0x0000001f03277819 */ /* 0x000fe200000006ff */
[----:B------:R-:W-:Y:S01]  /*2640*/  UPRMT UR6, UR6, 0x5410, URZ ;  /* 0x0000541006067896 */ /* 0x000fe200080000ff */
[----:B----4-:R-:W-:Y:S01]  /*2650*/  MOV.SPILL R16, UR35 ;  /* 0x0000002300107c02 */ /* 0x010fe20009000f00 */
[----:B------:R-:W-:Y:S01]  /*2660*/  UIADD3 UR64, UPT, UPT, UR18, 0x6400, URZ ;  /* 0x0000640012407890 */ /* 0x000fe2000fffe0ff */
[----:B------:R-:W-:Y:S01]  /*2670*/  R2UR UR36, R4 ;  /* 0x00000000042472ca */ /* 0x000fe200000e0000 */
[----:B------:R-:W-:Y:S01]  /*2680*/  UMOV UR46, 0x0 ;  /* 0x00000000002e7882 */ /* 0x000fe20000000000 */
[----:B------:R-:W-:Y:S01]  /*2690*/  UMOV UR47, 0x10000000 ;  /* 0x10000000002f7882 */ /* 0x000fe20000000000 */
[----:B------:R-:W-:Y:S01]  /*26a0*/  UIADD3 UR10, UPT, UPT, UR66, 0x20, URZ ;  /* 0x00000020420a7890 */ /* 0x000fe2000fffe0ff */
[----:B------:R4:W1:Y:S01]  /*26b0*/  SYNCS.PHASECHK.TRANS64.TRYWAIT P0, [UR9+0x40], R39 ;  /* 0x00004027ff0075a7 */ /* 0x0008620008001109 */
[----:B------:R-:W-:Y:S01]  /*26c0*/  UIADD3 UR8, UPT, UPT, UR18, 0x6800, URZ ;  /* 0x0000680012087890 */ /* 0x000fe2000fffe0ff */
[----:B------:R-:W-:Y:S01]  /*26d0*/  R2UR UR37, R6 ;  /* 0x00000000062572ca */ /* 0x000fe200000e0000 */
[----:B------:R-:W-:Y:S01]  /*26e0*/  UMOV UR13, UR69 ;  /* 0x00000045000d7c82 */ /* 0x000fe20008000000 */
[----:B------:R2:W-:Y:S01]  /*26f0*/  UTMALDG.4D.IM2COL.2CTA [UR64], [UR16], UR6, desc[UR46] ;  /* 0x00002e40100073b4 */ /* 0x0005e20008259006 */
[----:B------:R-:W-:Y:S01]  /*2700*/  UMOV UR7, UR65 ;  /* 0x0000004100077c82 */ /* 0x000fe20008000000 */
[----:B------:R-:W-:Y:S01]  /*2710*/  UMOV UR11, UR67 ;  /* 0x00000043000b7c82 */ /* 0x000fe20008000000 */
[----:B------:R-:W-:Y:S01]  /*2720*/  UMOV UR9, UR7 ;  /* 0x0000000700097c82 */ /* 0x000fe20008000000 */
[----:B------:R-:W-:Y:S01]  /*2730*/  UMOV UR12, UR68 ;  /* 0x00000044000c7c82 */ /* 0x000fe20008000000 */
[----:B------:R-:W-:Y:S01]  /*2740*/  UIADD3 UR24, UPT, UPT, UR18, 0x6c00, URZ ;  /* 0x00006c0012187890 */ /* 0x000fe2000fffe0ff */
[----:B------:R-:W-:Y:S01]  /*2750*/  R2UR UR35, R5 ;  /* 0x00000000052372ca */ /* 0x000fe200000e0000 */
[----:B------:R-:W-:Y:S01]  /*2760*/  UMOV UR25, UR7 ;  /* 0x0000000700197c82 */ /* 0x000fe20008000000 */
[----:B------:R3:W-:Y:S01]  /*2770*/  UTMALDG.4D.IM2COL.2CTA [UR8], [UR16], UR6, desc[UR46] ;  /* 0x00002e08100073b4 */ /* 0x0007e20008259006 */
[----:B------:R-:W-:Y:S01]  /*2780*/  UMOV UR21, UR66 ;  /* 0x0000004200157c82 */ /* 0x000fe20008000000 */
[----:B------:R-:W-:Y:S01]  /*2790*/  UIADD3 UR56, UPT, UPT, UR18, 0x7000, URZ ;  /* 0x0000700012387890 */ /* 0x000fe2000fffe0ff */
[----:B------:R-:W-:Y:S01]  /*27a0*/  MOV.SPILL R38, UR31 ;  /* 0x0000001f00267c02 */ /* 0x000fe20009000f00 */
[----:B------:R-:W-:Y:S01]  /*27b0*/  UMOV UR26, UR21 ;  /* 0x00000015001a7c82 */ /* 0x000fe20008000000 */
[----:B------:R-:W-:Y:S01]  /*27c0*/  UMOV UR60, UR28 ;  /* 0x0000001c003c7c82 */ /* 0x000fe20008000000 */
[----:B------:R-:W-:Y:S01]  /*27d0*/  UMOV UR57, UR7 ;  /* 0x0000000700397c82 */ /* 0x000fe20008000000 */
[----:B------:R-:W-:Y:S01]  /*27e0*/  UMOV UR33, UR7 ;  /* 0x0000000700217c82 */ /* 0x000fe20008000000 */
[----:B------:R5:W-:Y:S01]  /*27f0*/  UTMALDG.4D.IM2COL.2CTA [UR24], [UR16], UR6, desc[UR46] ;  /* 0x00002e18100073b4 */ /* 0x000be20008259006 */
[----:B------:R-:W-:Y:S01]  /*2800*/  UMOV UR59, UR27 ;  /* 0x0000001b003b7c82 */ /* 0x000fe20008000000 */
[----:B------:R-:W-:Y:S01]  /*2810*/  UMOV UR58, UR10 ;  /* 0x0000000a003a7c82 */ /* 0x000fe20008000000 */
[----:B------:R-:W-:Y:S01]  /*2820*/  UIADD3 UR32, UPT, UPT, UR18, 0x7c00, URZ ;  /* 0x00007c0012207890 */ /* 0x000fe2000fffe0ff */
[----:B------:R-:W-:Y:S01]  /*2830*/  R2UR.FILL UR31, R38 ;  /* 0x00000000261f72ca */ /* 0x000fe200004e0000 */
[----:B------:R-:W-:Y:S01]  /*2840*/  UMOV UR34, UR21 ;  /* 0x0000001500227c82 */ /* 0x000fe20008000000 */
[----:B------:R-:W-:Y:S01]  /*2850*/  UIADD3 UR72, UPT, UPT, UR18, 0x8400, URZ ;  /* 0x0000840012487890 */ /* 0x000fe2000fffe0ff */
[----:B------:R-:W-:Y:S01]  /*2860*/  MOV.SPILL R34, UR71 ;  /* 0x0000004700227c02 */ /* 0x000fe20009000f00 */
[----:B------:R-:W-:Y:S01]  /*2870*/  UMOV UR73, UR7 ;  /* 0x0000000700497c82 */ /* 0x000fe20008000000 */
[----:B------:R-:W-:Y:S01]  /*2880*/  UMOV UR74, UR21 ;  /* 0x00000015004a7c82 */ /* 0x000fe20008000000 */
[----:B------:R-:W-:Y:S01]  /*2890*/  UIADD3 UR48, UPT, UPT, UR18, 0x9400, URZ ;  /* 0x0000940012307890 */ /* 0x000fe2000fffe0ff */
[----:B------:R-:W-:Y:S01]  /*28a0*/  R2UR.FILL UR71, R34 ;  /* 0x00000000224772ca */ /* 0x000fe200004e0000 */
[----:B------:R-:W-:Y:S01]  /*28b0*/  UIADD3 UR40, UPT, UPT, UR18, 0x9c00, URZ ;  /* 0x00009c0012287890 */ /* 0x000fe2000fffe0ff */
[----:B------:R-:W-:Y:S01]  /*28c0*/  MOV.SPILL R32, UR70 ;  /* 0x0000004600207c02 */ /* 0x000fe20009000f00 */
[----:B------:R-:W-:Y:S01]  /*28d0*/  UIADD3 UR55, UPT, UPT, UR55, 0x1, URZ ;  /* 0x0000000137377890 */ /* 0x000fe2000fffe0ff */
[----:B------:R-:W-:Y:S02]  /*28e0*/  MOV.SPILL R28, UR39 ;  /* 0x00000027001c7c02 */ /* 0x000fe40009000f00 */
[----:B------:R-:W-:Y:S02]  /*28f0*/  MOV.SPILL R17, UR38 ;  /* 0x0000002600117c02 */ /* 0x000fe40009000f00 */
[----:B------:R-:W-:Y:S02]  /*2900*/  R2UR.FILL UR70, R32 ;  /* 0x00000000204672ca */ /* 0x000fe400004e0000 */
[----:B------:R-:W-:Y:S02]  /*2910*/  R2UR.FILL UR39, R28 ;  /* 0x000000001c2772ca */ /* 0x000fe400004e0000 */
[----:B------:R-:W-:Y:S02]  /*2920*/  R2UR.FILL UR38, R17 ;  /* 0x00000000112672ca */ /* 0x000fe400004e0000 */
[----:B--2---:R-:W-:Y:S01]  /*2930*/  R2UR UR69, R9 ;  /* 0x00000000094572ca */ /* 0x004fe200000e0000 */
[----:B------:R-:W-:Y:S01]  /*2940*/  UIADD3 UR64, UPT, UPT, UR18, 0x7400, URZ ;  /* 0x0000740012407890 */ /* 0x000fe2000fffe0ff */
[----:B------:R-:W-:Y:S01]  /*2950*/  R2UR UR67, R8 ;  /* 0x00000000084372ca */ /* 0x000fe200000e0000 */
[----:B------:R-:W-:Y:S01]  /*2960*/  UMOV UR65, UR7 ;  /* 0x0000000700417c82 */ /* 0x000fe20008000000 */
[----:B------:R-:W-:Y:S01]  /*2970*/  R2UR UR68, R7 ;  /* 0x00000000074472ca */ /* 0x000fe200000e0000 */
[----:B------:R-:W-:Y:S01]  /*2980*/  UMOV UR66, UR21 ;  /* 0x0000001500427c82 */ /* 0x000fe20008000000 */
[----:B---3--:R-:W-:Y:S02]  /*2990*/  UMOV UR8, UR29 ;  /* 0x0000001d00087c82 */ /* 0x008fe40008000000 */
[----:B------:R-:W-:Y:S01]  /*29a0*/  UMOV UR61, UR8 ;  /* 0x00000008003d7c82 */ /* 0x000fe20008000000 */
[----:B------:R-:W-:Y:S01]  /*29b0*/  UIADD3 UR8, UPT, UPT, UR18, 0x7800, URZ ;  /* 0x0000780012087890 */ /* 0x000fe2000fffe0ff */
[----:B------:R2:W-:Y:S03]  /*29c0*/  UTMALDG.4D.IM2COL.2CTA [UR56], [UR16], UR6, desc[UR46] ;  /* 0x00002e38100073b4 */ /* 0x0005e60008259006 */
[----:B------:R-:W-:Y:S02]  /*29d0*/  UMOV UR9, UR69 ;  /* 0x0000004500097c82 */ /* 0x000fe40008000000 */
[----:B------:R-:W-:Y:S01]  /*29e0*/  UMOV UR13, UR9 ;  /* 0x00000009000d7c82 */ /* 0x000fe20008000000 */
[----:B------:R-:W-:Y:S01]  /*29f0*/  UMOV UR9, UR7 ;  /* 0x0000000700097c82 */ /* 0x000fe20008000000 */
[----:B------:R-:W-:Y:S01]  /*2a00*/  UMOV UR11, UR67 ;  /* 0x00000043000b7c82 */ /* 0x000fe20008000000 */
[----:B------:R-:W-:Y:S01]  /*2a10*/  UMOV UR12, UR68 ;  /* 0x00000044000c7c82 */ /* 0x000fe20008000000 */
[----:B-----5:R-:W-:Y:S01]  /*2a20*/  R2UR.FILL UR27, R37 ;  /* 0x00000000251b72ca */ /* 0x020fe200004e0000 */
[----:B------:R3:W-:Y:S01]  /*2a30*/  UTMALDG.4D.IM2COL.2CTA [UR64], [UR16], UR6, desc[UR46] ;  /* 0x00002e40100073b4 */ /* 0x0007e20008259006 */
[----:B------:R-:W-:Y:S02]  /*2a40*/  R2UR.FILL UR24, R35 ;  /* 0x00000000231872ca */ /* 0x000fe400004e0000 */
[----:B------:R-:W-:Y:S01]  /*2a50*/  R2UR.FILL UR25, R36 ;  /* 0x00000000241972ca */ /* 0x000fe200004e0000 */
[----:B------:R5:W-:Y:S10]  /*2a60*/  UTMALDG.4D.IM2COL.2CTA [UR8], [UR16], UR6, desc[UR46] ;  /* 0x00002e08100073b4 */ /* 0x000bf40008259006 */
[----:B------:R-:W-:Y:S01]  /*2a70*/  UIADD3 UR22, UP0, UPT, UR24, 0x180, URZ ;  /* 0x0000018018167890 */ /* 0x000fe2000ff1e0ff */
[----:B------:R4:W-:Y:S03]  /*2a80*/  UTMALDG.4D.IM2COL.2CTA [UR32], [UR16], UR6, desc[UR46] ;  /* 0x00002e20100073b4 */ /* 0x0009e60008259006 */
[----:B------:R-:W-:Y:S02]  /*2a90*/  UIADD3.X UR23, UPT, UPT, URZ, UR25, URZ, UP0, !UPT ;  /* 0x00000019ff177290 */ /* 0x000fe400087fe4ff */
[----:B--2---:R-:W-:Y:S01]  /*2aa0*/  UIADD3 UR56, UPT, UPT, UR18, 0x8000, URZ ;  /* 0x0000800012387890 */ /* 0x004fe2000fffe0ff */
[----:B------:R-:W-:Y:S01]  /*2ab0*/  UMOV UR60, UR36 ;  /* 0x00000024003c7c82 */ /* 0x000fe20008000000 */
[----:B------:R-:W-:Y:S01]  /*2ac0*/  UMOV UR59, UR35 ;  /* 0x00000023003b7c82 */ /* 0x000fe20008000000 */
[----:B---3--:R-:W-:Y:S01]  /*2ad0*/  R2UR.FILL UR69, R31 ;  /* 0x000000001f4572ca */ /* 0x008fe200004e0000 */
[----:B------:R-:W-:Y:S01]  /*2ae0*/  UIADD3 UR64, UPT, UPT, UR18, 0x8c00, URZ ;  /* 0x00008c0012407890 */ /* 0x000fe2000fffe0ff */
[----:B------:R-:W-:Y:S02]  /*2af0*/  R2UR.FILL UR68, R30 ;  /* 0x000000001e4472ca */ /* 0x000fe400004e0000 */
[----:B------:R-:W-:Y:S01]  /*2b00*/  R2UR.FILL UR67, R29 ;  /* 0x000000001d4372ca */ /* 0x000fe200004e0000 */
[----:B-----5:R-:W-:Y:S01]  /*2b10*/  UMOV UR8, UR37 ;  /* 0x0000002500087c82 */ /* 0x020fe20008000000 */
[----:B------:R-:W-:Y:S01]  /*2b20*/  UMOV UR13, UR77 ;  /* 0x0000004d000d7c82 */ /* 0x000fe20008000000 */
[----:B------:R-:W-:Y:S01]  /*2b30*/  UMOV UR61, UR8 ;  /* 0x00000008003d7c82 */ /* 0x000fe20008000000 */
[----:B------:R-:W-:Y:S01]  /*2b40*/  UIADD3 UR8, UPT, UPT, UR18, 0x8800, URZ ;  /* 0x0000880012087890 */ /* 0x000fe2000fffe0ff */
[----:B------:R2:W-:Y:S01]  /*2b50*/  UTMALDG.4D.IM2COL.2CTA [UR56], [UR16], UR6, desc[UR46] ;  /* 0x00002e38100073b4 */ /* 0x0005e20008259006 */
[----:B------:R-:W-:Y:S01]  /*2b60*/  UMOV UR11, UR75 ;  /* 0x0000004b000b7c82 */ /* 0x000fe20008000000 */
[----:B------:R-:W-:Y:S01]  /*2b70*/  UMOV UR12, UR76 ;  /* 0x0000004c000c7c82 */ /* 0x000fe20008000000 */
[----:B----4-:R-:W-:Y:S02]  /*2b80*/  R2UR UR36, R0 ;  /* 0x00000000002472ca */ /* 0x010fe400000e0000 */
[----:B------:R-:W-:Y:S01]  /*2b90*/  R2UR UR37, R33 ;  /* 0x00000000212572ca */ /* 0x000fe200000e0000 */
[----:B------:R3:W-:Y:S01]  /*2ba0*/  UTMALDG.4D.IM2COL.2CTA [UR72], [UR16], UR6, desc[UR46] ;  /* 0x00002e48100073b4 */ /* 0x0007e20008259006 */
[----:B------:R-:W-:Y:S01]  /*2bb0*/  R2UR UR35, R18 ;  /* 0x00000000122372ca */ /* 0x000fe200000e0000 */
[----:B--2---:R-:W-:Y:S01]  /*2bc0*/  UIADD3 UR56, UPT, UPT, UR18, 0x9000, URZ ;  /* 0x0000900012387890 */ /* 0x004fe2000fffe0ff */
[----:B------:R-:W-:Y:S01]  /*2bd0*/  UMOV UR59, UR67 ;  /* 0x00000043003b7c82 */ /* 0x000fe20008000000 */
[----:B------:R-:W-:Y:S01]  /*2be0*/  UMOV UR60, UR68 ;  /* 0x00000044003c7c82 */ /* 0x000fe20008000000 */
[----:B------:R-:W-:Y:S01]  /*2bf0*/  UMOV UR61, UR69 ;  /* 0x00000045003d7c82 */ /* 0x000fe20008000000 */
[----:B---3--:R-:W-:Y:S01]  /*2c00*/  UMOV UR74, UR7 ;  /* 0x00000007004a7c82 */ /* 0x008fe20008000000 */
[----:B------:R-:W-:Y:S01]  /*2c10*/  USHF.L.U32 UR73, UR31, 0x6, URZ ;  /* 0x000000061f497899 */ /* 0x000fe200080006ff */
[----:B------:R-:W-:Y:S01]  /*2c20*/  UMOV UR9, UR74 ;  /* 0x0000004a00097c82 */ /* 0x000fe20008000000 */
[----:B------:R-:W-:Y:S01]  /*2c30*/  UMOV UR65, UR74 ;  /* 0x0000004a00417c82 */ /* 0x000fe20008000000 */
[----:B------:R2:W-:Y:S01]  /*2c40*/  UTMALDG.4D.IM2COL.2CTA [UR8], [UR16], UR6, desc[UR46] ;  /* 0x00002e08100073b4 */ /* 0x0005e20008259006 */
[----:B------:R-:W-:Y:S01]  /*2c50*/  UMOV UR57, UR74 ;  /* 0x0000004a00397c82 */ /* 0x000fe20008000000 */
[----:B------:R-:W-:Y:S02]  /*2c60*/  UMOV UR49, UR74 ;  /* 0x0000004a00317c82 */ /* 0x000fe40008000000 */
[----:B------:R-:W-:Y:S01]  /*2c70*/  UMOV UR66, UR73 ;  /* 0x0000004900427c82 */ /* 0x000fe20008000000 */
[----:B------:R-:W-:Y:S01]  /*2c80*/  UMOV UR50, UR73 ;  /* 0x0000004900327c82 */ /* 0x000fe20008000000 */
[----:B------:R-:W-:Y:S01]  /*2c90*/  UMOV UR41, UR74 ;  /* 0x0000004a00297c82 */ /* 0x000fe20008000000 */
[----:B------:R-:W-:Y:S01]  /*2ca0*/  UMOV UR42, UR73 ;  /* 0x00000049002a7c82 */ /* 0x000fe20008000000 */
[----:B------:R-:W-:Y:S01]  /*2cb0*/  UMOV UR33, UR74 ;  /* 0x0000004a00217c82 */ /* 0x000fe20008000000 */
[----:B------:R-:W-:Y:S01]  /*2cc0*/  UTMALDG.4D.IM2COL.2CTA [UR64], [UR16], UR6, desc[UR46] ;  /* 0x00002e40100073b4 */ /* 0x000fe20008259006 */
[----:B------:R-:W-:Y:S01]  /*2cd0*/  UMOV UR34, UR73 ;  /* 0x0000004900227c82 */ /* 0x000fe20008000000 */
[----:B------:R-:W-:Y:S01]  /*2ce0*/  UMOV UR25, UR74 ;  /* 0x0000004a00197c82 */ /* 0x000fe20008000000 */
[----:B------:R-:W-:Y:S01]  /*2cf0*/  UMOV UR26, UR73 ;  /* 0x00000049001a7c82 */ /* 0x000fe20008000000 */
[----:B------:R-:W-:Y:S01]  /*2d00*/  ULEA UR7, UR20, UR54, 0xd ;  /* 0x0000003614077291 */ /* 0x000fe2000f8e68ff */
[----:B------:R-:W-:Y:S03]  /*2d10*/  UTMALDG.4D.IM2COL.2CTA [UR56], [UR16], UR6, desc[UR46] ;  /* 0x00002e38100073b4 */ /* 0x000fe60008259006 */
[----:B------:R-:W-:Y:S02]  /*2d20*/  UIADD3 UR24, UPT, UPT, UR7, 0x27400, URZ ;  /* 0x0002740007187890 */ /* 0x000fe4000fffe0ff */
[----:B------:R-:W-:Y:S01]  /*2d30*/  UIADD3 UR32, UPT, UPT, UR7, 0x26400, URZ ;  /* 0x0002640007207890 */ /* 0x000fe2000fffe0ff */
[----:B------:R-:W-:Y:S01]  /*2d40*/  UTMALDG.4D.IM2COL.2CTA [UR48], [UR16], UR6, desc[UR46] ;  /* 0x00002e30100073b4 */ /* 0x000fe20008259006 */
[----:B--2---:R-:W-:Y:S01]  /*2d50*/  UIADD3 UR8, UPT, UPT, UR18, 0x9800, URZ ;  /* 0x0000980012087890 */ /* 0x004fe2000fffe0ff */
[----:B------:R-:W-:Y:S01]  /*2d60*/  UMOV UR13, UR53 ;  /* 0x00000035000d7c82 */ /* 0x000fe20008000000 */
[----:B------:R-:W-:Y:S01]  /*2d70*/  UMOV UR11, UR51 ;  /* 0x00000033000b7c82 */ /* 0x000fe20008000000 */
[----:B------:R-:W-:Y:S06]  /*2d80*/  UMOV UR12, UR52 ;  /* 0x00000034000c7c82 */ /* 0x000fec0008000000 */
[----:B------:R2:W-:Y:S01]  /*2d90*/  UTMALDG.4D.IM2COL.2CTA [UR8], [UR16], UR6, desc[UR46] ;  /* 0x00002e08100073b4 */ /* 0x0005e20008259006 */
[----:B------:R-:W-:Y:S01]  /*2da0*/  UTMALDG.4D.IM2COL.2CTA [UR40], [UR16], UR6, desc[UR46] ;  /* 0x00002e28100073b4 */ /* 0x000fe20008259006 */
[----:B--2---:R-:W-:Y:S01]  /*2db0*/  UIADD3 UR8, UPT, UPT, UR18, 0xa000, URZ ;  /* 0x0000a00012087890 */ /* 0x004fe2000fffe0ff */
[----:B------:R-:W-:Y:S01]  /*2dc0*/  UMOV UR13, UR45 ;  /* 0x0000002d000d7c82 */ /* 0x000fe20008000000 */
[----:B------:R-:W-:Y:S01]  /*2dd0*/  UMOV UR11, UR43 ;  /* 0x0000002b000b7c82 */ /* 0x000fe20008000000 */
[----:B------:R-:W-:Y:S01]  /*2de0*/  UMOV UR12, UR44 ;  /* 0x0000002c000c7c82 */ /* 0x000fe20008000000 */
[----:B------:R-:W-:Y:S05]  /*2df0*/  UMOV UR18, UR73 ;  /* 0x0000004900127c82 */ /* 0x000fea0008000000 */
[----:B------:R2:W-:Y:S01]  /*2e00*/  UTMALDG.4D.IM2COL.2CTA [UR8], [UR16], UR6, desc[UR46] ;  /* 0x00002e08100073b4 */ /* 0x0005e20008259006 */
[----:B------:R3:W-:Y:S01]  /*2e10*/  UTMALDG.4D.2CTA [UR32], [UR22], desc[UR46] ;  /* 0x00002e20160075b4 */ /* 0x0007e20008219000 */
[----:B--2---:R-:W2:Y:S01]  /*2e20*/  LDCU UR17, c[0x0][0x38c] ;  /* 0x00007180ff1177ac */ /* 0x004ea20008000800 */
[----:B------:R-:W-:Y:S01]  /*2e30*/  UIADD3 UR8, UPT, UPT, UR7, 0x26800, URZ ;  /* 0x0002680007087890 */ /* 0x000fe2000fffe0ff */
[----:B------:R-:W-:Y:S01]  /*2e40*/  UMOV UR13, UR37 ;  /* 0x00000025000d7c82 */ /* 0x000fe20008000000 */
[----:B------:R-:W-:Y:S01]  /*2e50*/  UMOV UR11, UR35 ;  /* 0x00000023000b7c82 */ /* 0x000fe20008000000 */
[----:B------:R-:W-:Y:S01]  /*2e60*/  UMOV UR12, UR36 ;  /* 0x00000024000c7c82 */ /* 0x000fe20008000000 */
[----:B------:R-:W-:Y:S01]  /*2e70*/  UMOV UR6, UR37 ;  /* 0x0000002500067c82 */ /* 0x000fe20008000000 */
[----:B---3--:R-:W-:Y:S01]  /*2e80*/  R2UR.FILL UR35, R16 ;  /* 0x00000000102372ca */ /* 0x008fe200004e0000 */
[----:B------:R-:W-:Y:S01]  /*2e90*/  UMOV UR37, UR6 ;  /* 0x0000000600257c82 */ /* 0x000fe20008000000 */
[----:B------:R-:W-:Y:S02]  /*2ea0*/  UMOV UR29, UR6 ;  /* 0x00000006001d7c82 */ /* 0x000fe40008000000 */
[----:B------:R3:W-:Y:S01]  /*2eb0*/  UTMALDG.4D.2CTA [UR8], [UR22], desc[UR46] ;  /* 0x00002e08160075b4 */ /* 0x0007e20008219000 */
[----:B------:R-:W-:Y:S01]  /*2ec0*/  UIADD3 UR32, UPT, UPT, UR7, 0x26c00, URZ ;  /* 0x00026c0007207890 */ /* 0x000fe2000fffe0ff */
[----:B------:R-:W-:Y:S01]  /*2ed0*/  UMOV UR16, UR36 ;  /* 0x0000002400107c82 */ /* 0x000fe20008000000 */
[----:B------:R-:W-:Y:S01]  /*2ee0*/  UMOV UR21, UR6 ;  /* 0x0000000600157c82 */ /* 0x000fe20008000000 */
[----:B------:R-:W-:Y:S01]  /*2ef0*/  UMOV UR36, UR16 ;  /* 0x0000001000247c82 */ /* 0x000fe20008000000 */
[----:B------:R-:W-:Y:S01]  /*2f00*/  UMOV UR28, UR16 ;  /* 0x00000010001c7c82 */ /* 0x000fe20008000000 */
[----:B------:R-:W-:Y:S01]  /*2f10*/  UMOV UR20, UR16 ;  /* 0x0000001000147c82 */ /* 0x000fe20008000000 */
[----:B------:R-:W-:Y:S03]  /*2f20*/  UIADD3 UR30, UPT, UPT, UR16, 0x1, URZ ;  /* 0x00000001101e7890 */ /* 0x000fe6000fffe0ff */
[----:B------:R-:W-:Y:S01]  /*2f30*/  UTMALDG.4D.2CTA [UR32], [UR22], desc[UR46] ;  /* 0x00002e20160075b4 */ /* 0x000fe20008219000 */
[----:B--2---:R-:W-:Y:S03]  /*2f40*/  UISETP.NE.AND UP1, UPT, UR30, UR17, UPT ;  /* 0x000000111e00728c */ /* 0x004fe6000bf25270 */
[----:B------:R-:W-:Y:S01]  /*2f50*/  UMOV UR17, UR74 ;  /* 0x0000004a00117c82 */ /* 0x000fe20008000000 */
[----:B---3--:R-:W-:Y:S01]  /*2f60*/  UIADD3 UR8, UPT, UPT, UR7, 0x27000, URZ ;  /* 0x0002700007087890 */ /* 0x008fe2000fffe0ff */
[----:B------:R-:W-:Y:S01]  /*2f70*/  UMOV UR13, UR6 ;  /* 0x00000006000d7c82 */ /* 0x000fe20008000000 */
[----:B------:R-:W-:Y:S01]  /*2f80*/  UMOV UR11, UR35 ;  /* 0x00000023000b7c82 */ /* 0x000fe20008000000 */
[----:B------:R-:W-:Y:S01]  /*2f90*/  UMOV UR12, UR16 ;  /* 0x00000010000c7c82 */ /* 0x000fe20008000000 */
[----:B------:R-:W-:Y:S05]  /*2fa0*/  UIADD3 UR16, UPT, UPT, UR7, 0x27c00, URZ ;  /* 0x00027c0007107890 */ /* 0x000fea000fffe0ff */
[----:B------:R2:W-:Y:S01]  /*2fb0*/  UTMALDG.4D.2CTA [UR8], [UR22], desc[UR46] ;  /* 0x00002e08160075b4 */ /* 0x0005e20008219000 */
[----:B------:R3:W-:Y:S01]  /*2fc0*/  UTMALDG.4D.2CTA [UR24], [UR22], desc[UR46] ;  /* 0x00002e18160075b4 */ /* 0x0007e20008219000 */
[----:B--2---:R-:W-:Y:S01]  /*2fd0*/  UIADD3 UR8, UPT, UPT, UR7, 0x27800, URZ ;  /* 0x0002780007087890 */ /* 0x004fe2000fffe0ff */
[----:B------:R-:W-:Y:S01]  /*2fe0*/  UMOV UR11, UR27 ;  /* 0x0000001b000b7c82 */ /* 0x000fe20008000000 */
[----:B---3--:R-:W-:Y:S07]  /*2ff0*/  UIADD3 UR24, UPT, UPT, UR6, 0x1, URZ ;  /* 0x0000000106187890 */ /* 0x008fee000fffe0ff */
[----:B------:R2:W-:Y:S01]  /*3000*/  UTMALDG.4D.2CTA [UR8], [UR22], desc[UR46] ;  /* 0x00002e08160075b4 */ /* 0x0005e20008219000 */
[----:B------:R-:W-:Y:S01]  /*3010*/  @UP1 UIADD3 UR24, UPT, UPT, UR6, URZ, URZ ;  /* 0x000000ff06181290 */ /* 0x000fe2000fffe0ff */
[----:B------:R-:W3:Y:S01]  /*3020*/  LDCU UR6, c[0x0][0x390] ;  /* 0x00007200ff0677ac */ /* 0x000ee20008000800 */
[----:B------:R4:W-:Y:S02]  /*3030*/  UTMALDG.4D.2CTA [UR16], [UR22], desc[UR46] ;  /* 0x00002e10160075b4 */ /* 0x0009e40008219000 */
[----:B---3--:R-:W-:Y:S02]  /*3040*/  UISETP.NE.AND UP0, UPT, UR24, UR6, UPT ;  /* 0x000000061800728c */ /* 0x008fe4000bf05270 */
[----:B------:R-:W-:Y:S09]  /*3050*/  UIADD3 UR6, UPT, UPT, UR31, 0x1, URZ ;  /* 0x000000011f067890 */ /* 0x000ff2000fffe0ff */
[----:B------:R-:W-:Y:S07]  /*3060*/  @UP0 UIADD3 UR6, UPT, UPT, UR31, URZ, URZ ;  /* 0x000000ff1f060290 */ /* 0x000fee000fffe0ff */
[----:B------:R-:W-:Y:S01]  /*3070*/  UMOV UR31, UR6 ;  /* 0x00000006001f7c82 */ /* 0x000fe20008000000 */
[----:B--2---:R-:W-:Y:S02]  /*3080*/  UIADD3 UR8, UPT, UPT, UR7, 0x28000, URZ ;  /* 0x0002800007087890 */ /* 0x004fe4000fffe0ff */
[----:B------:R-:W-:Y:S01]  /*3090*/  USEL UR7, UR24, URZ, UP0 ;  /* 0x000000ff18077287 */ /* 0x000fe20008000000 */
[----:B------:R-:W-:Y:S01]  /*30a0*/  UMOV UR11, UR19 ;  /* 0x00000013000b7c82 */ /* 0x000fe20008000000 */
[----:B------:R-:W-:Y:S04]  /*30b0*/  UISETP.NE.AND UP0, UPT, UR55, UR71, UPT ;  /* 0x000000473700728c */ /* 0x000fe8000bf05270 */
[----:B------:R-:W-:Y:S01]  /*30c0*/  IMAD.U32 R33, RZ, RZ, UR7 ;  /* 0x00000007ff217e24 */ /* 0x000fe2000f8e00ff */
[----:B------:R2:W-:Y:S01]  /*30d0*/  UTMALDG.4D.2CTA [UR8], [UR22], desc[UR46] ;  /* 0x00002e08160075b4 */ /* 0x0005e20008219000 */
[----:B----4-:R-:W-:Y:S01]  /*30e0*/  UMOV UR20, UR62 ;  /* 0x0000003e00147c82 */ /* 0x010fe20008000000 */
[----:B--2---:R-:W-:Y:S06]  /*30f0*/  USEL UR8, UR30, URZ, UP1 ;  /* 0x000000ff1e087287 */ /* 0x004fec0008800000 */
[----:B------:R-:W-:Y:S01]  /*3100*/  IMAD.U32 R0, RZ, RZ, UR8 ;  /* 0x00000008ff007e24 */ /* 0x000fe2000f8e00ff */
[----:B-1----:R-:W-:Y:S06]  /*3110*/  BRA.U UP0, `(.L_x_28) ;  /* 0xfffffff1008c7547 */ /* 0x002fec000b83ffff */
.L_x_22:
[----:B------:R-:W-:Y:S01]  /*3120*/  ULEA UR4, UR62, UR54, 0x3 ;  /* 0x000000363e047291 */ /* 0x000fe2000f8e18ff */
[----:B------:R-:W-:Y:S01]  /*3130*/  IMAD.U32 R3, RZ, RZ, UR38 ;  /* 0x00000026ff037e24 */ /* 0x000fe2000f8e00ff */
[----:B------:R-:W-:Y:S01]  /*3140*/  @!P1 SYNCS.ARRIVE.TRANS64.A1T0 RZ, [UR54+0xb8], RZ ;  /* 0x0000b8ffffff99a7 */ /* 0x000fe20008100036 */
[----:B------:R-:W-:-:S03]  /*3150*/  R2UR UR5, R26 ;  /* 0x000000001a0572ca */ /* 0x000fc600000e0000 */
[----:B------:R-:W-:-:S04]  /*3160*/  SHF.L.U32 R3, R3, 0x1f, RZ ;  /* 0x0000001f03037819 */ /* 0x000fc800000006ff */
[----:B--2---:R1:W2:Y:S06]  /*3170*/  SYNCS.PHASECHK.TRANS64.TRYWAIT P0, [UR4+0x40], R3 ;  /* 0x00004003ff0075a7 */ /* 0x0042ac0008001104 */
[----:B------:R-:W-:-:S09]  /*3180*/  UISETP.GE.AND UP0, UPT, UR5, 0x1, UPT ;  /* 0x000000010500788c */ /* 0x000fd2000bf06270 */
[----:B------:R-:W-:Y:S05]  /*3190*/  BRA.U !UP0, `(.L_x_29) ;  /* 0x0000001508f47547 */ /* 0x000fea000b800000 */
[----:B------:R-:W3:Y:S01]  /*31a0*/  LDCU.128 UR8, c[0x0][0x480] ;  /* 0x00009000ff0877ac */ /* 0x000ee20008000c00 */
        /* <DEDUP_REMOVED lines=9> */
[----:B---3--:R-:W-:Y:S02]  /*3240*/  UIMAD.WIDE.U32 UR6, UR44, UR9, URZ ;  /* 0x000000092c0672a5 */ /* 0x008fe4000f8e00ff */
        /* <DEDUP_REMOVED lines=12> */
[----:B------:R-:W3:Y:S01]  /*3310*/  LDCU.64 UR4, c[0x0][0x490] ;  /* 0x00009200ff0477ac */ /* 0x000ee20008000a00 */
        /* <DEDUP_REMOVED lines=15> */
[----:B---3--:R-:W-:-:S02]  /*3410*/  UIMAD.WIDE.U32 UR20, UR17, UR4, URZ ;  /* 0x00000004111472a5 */ /* 0x008fc4000f8e00ff */
        /* <DEDUP_REMOVED lines=17> */
[----:B------:R-:W3:Y:S02]  /*3530*/  LDCU.64 UR12, c[0x0][0x4b0] ;  /* 0x00009600ff0c77ac */ /* 0x000ee40008000a00 */
[----:B------:R-:W-:Y:S01]  /*3540*/  UMOV UR4, UR21 ;  /* 0x0000001500047c82 */ /* 0x000fe20008000000 */
[----:B------:R-:W3:Y:S01]  /*3550*/  LDCU.64 UR6, c[0x0][0x4d0] ;  /* 0x00009a00ff0677ac */ /* 0x000ee20008000a00 */
        /* <DEDUP_REMOVED lines=9> */
[----:B------:R-:W-:Y:S01]  /*35f0*/  UIADD3 UR21, UPT, UPT, -UR15, URZ, URZ ;  /* 0x000000ff0f157290 */ /* 0x000fe2000fffe1ff */
[----:B------:R-:W-:Y:S01]  /*3600*/  UMOV UR4, UR27 ;  /* 0x0000001b00047c82 */ /* 0x000fe20008000000 */
[----:B------:R-:W-:-:S02]  /*3610*/  UIADD3 UR23, UPT, UPT, -UR17, URZ, URZ ;  /* 0x000000ff11177290 */ /* 0x000fc4000fffe1ff */
[----:B------:R-:W-:Y:S02]  /*3620*/  USHF.R.U32.HI UR77, URZ, UR5, UR4 ;  /* 0x00000005ff4d7299 */ /* 0x000fe40008011604 */
[----:B------:R-:W-:Y:S01]  /*3630*/  UIMAD UR25, UR8, UR25, UR63 ;  /* 0x00000019081972a4 */ /* 0x000fe2000f8e023f */
[----:B------:R-:W-:Y:S01]  /*3640*/  UMOV UR4, UR33 ;  /* 0x0000002100047c82 */ /* 0x000fe20008000000 */
[----:B------:R-:W-:Y:S02]  /*3650*/  USEL UR52, UR19, UR45, !UP0 ;  /* 0x0000002d13347287 */ /* 0x000fe4000c000000 */
[----:B------:R-:W-:Y:S02]  /*3660*/  USHF.R.U32.HI UR69, URZ, UR5, UR4 ;  /* 0x00000005ff457299 */ /* 0x000fe40008011604 */
[----:B------:R-:W-:Y:S01]  /*3670*/  USEL UR51, UR18, UR36, !UP0 ;  /* 0x0000002412337287 */ /* 0x000fe2000c000000 */
[----:B------:R-:W-:Y:S01]  /*3680*/  UMOV UR4, UR29 ;  /* 0x0000001d00047c82 */ /* 0x000fe20008000000 */
[----:B------:R-:W-:Y:S01]  /*3690*/  USEL UR69, UR10, UR69, !UP0 ;  /* 0x000000450a457287 */ /* 0x000fe2000c000000 */
[----:B------:R-:W-:Y:S01]  /*36a0*/  IMAD.U32 R12, RZ, RZ, UR52 ;  /* 0x00000034ff0c7e24 */ /* 0x000fe2000f8e00ff */
[----:B------:R-:W-:-:S02]  /*36b0*/  USHF.R.U32.HI UR61, URZ, UR5, UR4 ;  /* 0x00000005ff3d7299 */ /* 0x000fc40008011604 */
[----:B------:R-:W-:Y:S01]  /*36c0*/  MOV R10, UR51 ;  /* 0x00000033000a7c02 */ /* 0x000fe20008000f00 */
[----:B------:R-:W-:Y:S02]  /*36d0*/  UIADD3 UR4, UPT, UPT, -UR9, URZ, URZ ;  /* 0x000000ff09047290 */ /* 0x000fe4000fffe1ff */
[----:B------:R-:W-:Y:S02]  /*36e0*/  USEL UR61, UR9, UR61, !UP0 ;  /* 0x0000003d093d7287 */ /* 0x000fe4000c000000 */
[----:B------:R-:W-:Y:S02]  /*36f0*/  UIMAD UR59, UR8, UR4, UR59 ;  /* 0x00000004083b72a4 */ /* 0x000fe4000f8e023b */
[----:B------:R-:W-:Y:S02]  /*3700*/  UIADD3 UR4, UPT, UPT, -UR61, URZ, URZ ;  /* 0x000000ff3d047290 */ /* 0x000fe4000fffe1ff */
[----:B------:R-:W-:Y:S02]  /*3710*/  UIADD3 UR5, UPT, UPT, -UR10, URZ, URZ ;  /* 0x000000ff0a057290 */ /* 0x000fe4000fffe1ff */
[----:B------:R-:W-:-:S02]  /*3720*/  UIMAD UR60, UR11, UR4, UR9 ;  /* 0x000000040b3c72a4 */ /* 0x000fc4000f8e0209 */
[----:B------:R-:W-:Y:S02]  /*3730*/  UIMAD UR67, UR8, UR5, UR37 ;  /* 0x00000005084372a4 */ /* 0x000fe4000f8e0225 */
[----:B---3--:R-:W-:Y:S02]  /*3740*/  UIMAD UR9, UR44, UR12, UR6 ;  /* 0x0000000c2c0972a4 */ /* 0x008fe4000f8e0206 */
[----:B------:R-:W-:Y:S02]  /*3750*/  UIADD3 UR5, UPT, UPT, -UR69, URZ, URZ ;  /* 0x000000ff45057290 */ /* 0x000fe4000fffe1ff */
[----:B------:R-:W-:Y:S02]  /*3760*/  UIADD3 UR22, UPT, UPT, -UR16, URZ, URZ ;  /* 0x000000ff10167290 */ /* 0x000fe4000fffe1ff */
[----:B------:R-:W-:Y:S01]  /*3770*/  UIADD3 UR20, UPT, UPT, -UR14, URZ, URZ ;  /* 0x000000ff0e147290 */ /* 0x000fe2000fffe1ff */
[----:B------:R-:W-:Y:S01]  /*3780*/  IMAD.U32 R9, RZ, RZ, UR9 ;  /* 0x00000009ff097e24 */ /* 0x000fe2000f8e00ff */
[----:B------:R-:W-:-:S02]  /*3790*/  UIMAD UR41, UR8, UR21, UR41 ;  /* 0x00000015082972a4 */ /* 0x000fc4000f8e0229 */
[----:B------:R-:W-:Y:S02]  /*37a0*/  USEL UR50, UR17, UR35, !UP0 ;  /* 0x0000002311327287 */ /* 0x000fe4000c000000 */
[----:B------:R-:W-:Y:S02]  /*37b0*/  USEL UR49, UR16, UR34, !UP0 ;  /* 0x0000002210317287 */ /* 0x000fe4000c000000 */
[----:B------:R-:W-:Y:S02]  /*37c0*/  USEL UR48, UR15, UR30, !UP0 ;  /* 0x0000001e0f307287 */ /* 0x000fe4000c000000 */
[----:B------:R-:W-:Y:S01]  /*37d0*/  USEL UR77, UR14, UR77, !UP0 ;  /* 0x0000004d0e4d7287 */ /* 0x000fe2000c000000 */
[----:B------:R-:W-:Y:S01]  /*37e0*/  IMAD.U32 R8, RZ, RZ, UR50 ;  /* 0x00000032ff087e24 */ /* 0x000fe2000f8e00ff */
[----:B------:R-:W-:Y:S01]  /*37f0*/  UIMAD UR43, UR8, UR23, UR43 ;  /* 0x00000017082b72a4 */ /* 0x000fe2000f8e022b */
[----:B------:R-:W-:Y:S01]  /*3800*/  MOV R6, UR49 ;  /* 0x0000003100067c02 */ /* 0x000fe20008000f00 */
[----:B------:R-:W-:Y:S01]  /*3810*/  UIMAD UR68, UR11, UR5, UR10 ;  /* 0x000000050b4472a4 */ /* 0x000fe2000f8e020a */
[----:B------:R-:W-:Y:S01]  /*3820*/  IMAD.U32 R4, RZ, RZ, UR48 ;  /* 0x00000030ff047e24 */ /* 0x000fe2000f8e00ff */
[----:B------:R-:W-:-:S02]  /*3830*/  UIADD3 UR24, UPT, UPT, -UR52, URZ, URZ ;  /* 0x000000ff34187290 */ /* 0x000fc4000fffe1ff */
[----:B------:R-:W-:Y:S02]  /*3840*/  UIADD3 UR23, UPT, UPT, -UR51, URZ, URZ ;  /* 0x000000ff33177290 */ /* 0x000fe4000fffe1ff */
[----:B------:R-:W-:Y:S02]  /*3850*/  UIMAD UR10, UR25, UR12, UR6 ;  /* 0x0000000c190a72a4 */ /* 0x000fe4000f8e0206 */
[----:B------:R-:W-:Y:S02]  /*3860*/  UIMAD UR42, UR8, UR22, UR42 ;  /* 0x00000016082a72a4 */ /* 0x000fe4000f8e022a */
[----:B------:R-:W-:Y:S02]  /*3870*/  UIMAD UR75, UR8, UR20, UR40 ;  /* 0x00000014084b72a4 */ /* 0x000fe4000f8e0228 */
[----:B------:R-:W-:Y:S01]  /*3880*/  UIMAD UR9, UR41, UR12, UR6 ;  /* 0x0000000c290972a4 */ /* 0x000fe2000f8e0206 */
[----:B------:R-:W-:Y:S01]  /*3890*/  MOV R11, UR10 ;  /* 0x0000000a000b7c02 */ /* 0x000fe20008000f00 */
[----:B------:R-:W-:-:S02]  /*38a0*/  UIADD3 UR22, UPT, UPT, -UR50, URZ, URZ ;  /* 0x000000ff32167290 */ /* 0x000fc4000fffe1ff */
[----:B------:R-:W-:Y:S02]  /*38b0*/  UIADD3 UR21, UPT, UPT, -UR49, URZ, URZ ;  /* 0x000000ff31157290 */ /* 0x000fe4000fffe1ff */
[----:B------:R-:W-:Y:S01]  /*38c0*/  UIADD3 UR20, UPT, UPT, -UR48, URZ, URZ ;  /* 0x000000ff30147290 */ /* 0x000fe2000fffe1ff */
[----:B-1----:R-:W-:Y:S01]  /*38d0*/  MOV R3, UR9 ;  /* 0x0000000900037c02 */ /* 0x002fe20008000f00 */
[----:B------:R-:W-:Y:S02]  /*38e0*/  UIADD3 UR8, UPT, UPT, -UR77, URZ, URZ ;  /* 0x000000ff4d087290 */ /* 0x000fe4000fffe1ff */
        /* <DEDUP_REMOVED lines=8> */
[----:B------:R-:W-:-:S02]  /*3970*/  UIMAD UR75, UR75, UR12, UR6 ;  /* 0x0000000c4b4b72a4 */ /* 0x000fc4000f8e0206 */
[----:B------:R-:W-:Y:S01]  /*3980*/  UIMAD UR67, UR67, UR12, UR6 ;  /* 0x0000000c434372a4 */ /* 0x000fe2000f8e0206 */
[----:B------:R-:W-:Y:S01]  /*3990*/  MOV R7, UR11 ;  /* 0x0000000b00077c02 */ /* 0x000fe20008000f00 */
[----:B------:R-:W-:Y:S01]  /*39a0*/  UIMAD UR59, UR59, UR12, UR6 ;  /* 0x0000000c3b3b72a4 */ /* 0x000fe2000f8e0206 */
[----:B------:R-:W-:Y:S01]  /*39b0*/  IMAD.U32 R5, RZ, RZ, UR10 ;  /* 0x0000000aff057e24 */ /* 0x000fe2000f8e00ff */
[----:B------:R-:W-:Y:S02]  /*39c0*/  UIMAD UR9, UR24, UR13, UR7 ;  /* 0x0000000d180972a4 */ /* 0x000fe4000f8e0207 */
[----:B------:R-:W-:Y:S02]  /*39d0*/  UIMAD UR6, UR23, UR13, UR7 ;  /* 0x0000000d170672a4 */ /* 0x000fe4000f8e0207 */
[----:B------:R-:W-:Y:S02]  /*39e0*/  UIMAD UR10, UR22, UR13, UR7 ;  /* 0x0000000d160a72a4 */ /* 0x000fe4000f8e0207 */
[----:B------:R-:W-:Y:S01]  /*39f0*/  IMAD.U32 R17, RZ, RZ, UR9 ;  /* 0x00000009ff117e24 */ /* 0x000fe2000f8e00ff */
[----:B------:R-:W-:Y:S01]  /*3a00*/  UIMAD UR9, UR21, UR13, UR7 ;  /* 0x0000000d150972a4 */ /* 0x000fe2000f8e0207 */
[----:B------:R-:W-:Y:S01]  /*3a10*/  MOV R16, UR6 ;  /* 0x0000000600107c02 */ /* 0x000fe20008000f00 */
[----:B------:R-:W-:Y:S01]  /*3a20*/  UIMAD UR6, UR20, UR13, UR7 ;  /* 0x0000000d140672a4 */ /* 0x000fe2000f8e0207 */
[----:B------:R-:W-:Y:S01]  /*3a30*/  IMAD.U32 R15, RZ, RZ, UR10 ;  /* 0x0000000aff0f7e24 */ /* 0x000fe2000f8e00ff */
[----:B------:R-:W1:Y:S02]  /*3a40*/  LDCU UR63, c[0x0][0x390] ;  /* 0x00007200ff3f77ac */ /* 0x000e640008000800 */
[----:B------:R-:W-:-:S02]  /*3a50*/  MOV R14, UR9 ;  /* 0x00000009000e7c02 */ /* 0x000fc40008000f00 */
[----:B------:R-:W-:Y:S01]  /*3a60*/  IMAD.U32 R13, RZ, RZ, UR6 ;  /* 0x00000006ff0d7e24 */ /* 0x000fe2000f8e00ff */
[----:B------:R-:W3:Y:S01]  /*3a70*/  LDCU.64 UR14, c[0x0][0x4b8] ;  /* 0x00009700ff0e77ac */ /* 0x000ee20008000a00 */
[----:B------:R-:W4:Y:S01]  /*3a80*/  LDCU.64 UR4, c[0x0][0x4d8] ;  /* 0x00009b00ff0477ac */ /* 0x000f220008000a00 */
[----:B------:R-:W-:Y:S02]  /*3a90*/  UIADD3 UR35, UPT, UPT, UR47, 0x8, URZ ;  /* 0x000000082f237890 */ /* 0x000fe4000fffe0ff */
[----:B------:R-:W-:Y:S02]  /*3aa0*/  UIADD3 UR27, UPT, UPT, UR47, 0x10, URZ ;  /* 0x000000102f1b7890 */ /* 0x000fe4000fffe0ff */
[----:B------:R-:W-:Y:S02]  /*3ab0*/  UIADD3 UR19, UPT, UPT, UR47, 0x18, URZ ;  /* 0x000000182f137890 */ /* 0x000fe4000fffe0ff */
[----:B------:R-:W-:Y:S02]  /*3ac0*/  UIMAD UR76, UR8, UR13, UR7 ;  /* 0x0000000d084c72a4 */ /* 0x000fe4000f8e0207 */
[----:B------:R-:W-:-:S02]  /*3ad0*/  UIMAD UR68, UR68, UR13, UR7 ;  /* 0x0000000d444472a4 */ /* 0x000fc4000f8e0207 */
[----:B------:R-:W-:Y:S01]  /*3ae0*/  UIMAD UR60, UR60, UR13, UR7 ;  /* 0x0000000d3c3c72a4 */ /* 0x000fe2000f8e0207 */
[----:B------:R-:W-:Y:S01]  /*3af0*/  UMOV UR18, UR62 ;  /* 0x0000003e00127c82 */ /* 0x000fe20008000000 */
[----:B-1----:R-:W-:-:S10]  /*3b00*/  UMOV UR55, UR46 ;  /* 0x0000002e00377c82 */ /* 0x002fd40008000000 */
.L_x_35:
[----:B------:R-:W-:Y:S01]  /*3b10*/  @!P3 MOV R29, 0xc000 ;  /* 0x0000c000001db802 */ /* 0x000fe20000000f00 */
[----:B------:R-:W-:Y:S01]  /*3b20*/  ULEA UR6, UR18, UR54, 0x3 ;  /* 0x0000003612067291 */ /* 0x000fe2000f8e18ff */
[----:B--2---:R-:W-:Y:S11]  /*3b30*/  @P0 BRA `(.L_x_30) ;  /* 0x0000000000100947 */ /* 0x004ff60003800000 */
[----:B------:R-:W-:Y:S04]  /*3b40*/  MOV R28, UR38 ;  /* 0x00000026001c7c02 */ /* 0x000fe80008000f00 */
[----:B------:R-:W-:Y:S04]  /*3b50*/  SHF.L.U32 R31, R28, 0x1f, RZ ;  /* 0x0000001f1c1f7819 */ /* 0x000fe800000006ff */
[----:B------:R-:W1:Y:S02]  /*3b60*/  SYNCS.PHASECHK.TRANS64.TRYWAIT P0, [UR6+0x40], R31 ;  /* 0x0000401fff0075a7 */ /* 0x000e640008001106 */
[----:B-1----:R-:W-:Y:S05]  /*3b70*/  @!P0 BRA `(.L_x_31) ;  /* 0x0000006c00ec8947 */ /* 0x002fea0003800000 */
.L_x_30:
[----:B------:R2:W-:Y:S01]  /*3b80*/  @!P3 SYNCS.ARRIVE.TRANS64 RZ, [UR6], R29 ;  /* 0x0000001dffffb9a7 */ /* 0x0005e20008000006 */
[----:B------:R-:W-:Y:S04]  /*3b90*/  ULOP3.LUT UR7, UR70, 0x2, URZ, 0xfc, !UPT ;  /* 0x0000000246077892 */ /* 0x000fe8000f8efcff */
[----:B------:R-:W-:Y:S09]  /*3ba0*/  UISETP.NE.AND UP0, UPT, UR7, 0x2, UPT ;  /* 0x000000020700788c */ /* 0x000ff2000bf05270 */
[----:B------:R-:W-:Y:S05]  /*3bb0*/  BRA.U UP0, `(.L_x_32) ;  /* 0x0000000100047547 */ /* 0x000fea000b800000 */
[----:B---34-:R-:W-:Y:S05]  /*3bc0*/  BPT.TRAP 0x1 ;  /* 0x000000040000795c */ /* 0x018fea0000300000 */
.L_x_32:
[----:B------:R-:W-:Y:S04]  /*3bd0*/  BSSY.RECONVERGENT B0, `(.L_x_33) ;  /* 0x0000003000007945 */ /* 0x000fe80003800200 */
[----:B------:R-:W-:Y:S05]  /*3be0*/  @P2 BRA `(.L_x_34) ;  /* 0x0000000000042947 */ /* 0x000fea0003800000 */
[----:B---34-:R-:W-:Y:S05]  /*3bf0*/  BPT.TRAP 0x1 ;  /* 0x000000040000795c */ /* 0x018fea0000300000 */
.L_x_34:
[----:B---34-:R-:W-:Y:S05]  /*3c00*/  BSYNC.RECONVERGENT B0 ;  /* 0x0000000000007941 */ /* 0x018fea0003800200 */
.L_x_33:
[----:B------:R-:W3:Y:S01]  /*3c10*/  LDCU.64 UR24, c[0x0][0x348] ;  /* 0x00006900ff1877ac */ /* 0x000ee20008000a00 */
[----:B------:R-:W-:Y:S02]  /*3c20*/  R2UR UR21, R0 ;  /* 0x00000000001572ca */ /* 0x000fe400000e0000 */
[----:B------:R-:W-:Y:S01]  /*3c30*/  R2UR UR22, R33 ;  /* 0x00000000211672ca */ /* 0x000fe200000e0000 */
[----:B------:R-:W-:Y:S01]  /*3c40*/  UIADD3 UR8, UPT, UPT, UR18, 0x1, URZ ;  /* 0x0000000112087890 */ /* 0x000fe2000fffe0ff */
[----:B------:R-:W-:Y:S01]  /*3c50*/  MOV.SPILL R35, UR27 ;  /* 0x0000001b00237c02 */ /* 0x000fe20009000f00 */
[----:B------:R-:W-:Y:S01]  /*3c60*/  USHF.L.U32 UR9, UR31, 0x6, URZ ;  /* 0x000000061f097899 */ /* 0x000fe200080006ff */
[----:B------:R-:W-:Y:S01]  /*3c70*/  R2UR UR27, R11 ;  /* 0x000000000b1b72ca */ /* 0x000fe200000e0000 */
[----:B------:R-:W-:Y:S01]  /*3c80*/  ULOP3.LUT UR6, UR6, 0xfefffff8, URZ, 0xc0, !UPT ;  /* 0xfefffff806067892 */ /* 0x000fe2000f8ec0ff */
[----:B------:R-:W-:Y:S01]  /*3c90*/  R2UR UR28, R17 ;  /* 0x00000000111c72ca */ /* 0x000fe200000e0000 */
[----:B------:R-:W-:Y:S01]  /*3ca0*/  UISETP.NE.AND UP0, UPT, UR8, 0x8, UPT ;  /* 0x000000080800788c */ /* 0x000fe2000bf05270 */
[----:B------:R-:W-:Y:S01]  /*3cb0*/  R2UR UR29, R12 ;  /* 0x000000000c1d72ca */ /* 0x000fe200000e0000 */
[----:B------:R-:W-:Y:S01]  /*3cc0*/  IMAD.U32 R37, RZ, RZ, UR9 ;  /* 0x00000009ff257e24 */ /* 0x000fe2000f8e00ff */
[----:B------:R-:W-:Y:S01]  /*3cd0*/  ULEA UR48, UR18, UR54, 0xe ;  /* 0x0000003612307291 */ /* 0x000fe2000f8e70ff */
[----:B------:R-:W-:Y:S01]  /*3ce0*/  IMAD.U32 R0, RZ, RZ, UR6 ;  /* 0x00000006ff007e24 */ /* 0x000fe2000f8e00ff */
[----:B------:R-:W-:Y:S01]  /*3cf0*/  UIMAD UR7, UR21, UR14, UR4 ;  /* 0x0000000e150772a4 */ /* 0x000fe2000f8e0204 */
[----:B------:R-:W-:Y:S01]  /*3d00*/  R2UR UR11, R11 ;  /* 0x000000000b0b72ca */ /* 0x000fe200000e0000 */
[----:B------:R-:W-:Y:S01]  /*3d10*/  USEL UR9, URZ, 0x1, UP0 ;  /* 0x00000001ff097887 */ /* 0x000fe20008000000 */
[----:B------:R-:W-:Y:S01]  /*3d20*/  R2UR UR26, R37 ;  /* 0x00000000251a72ca */ /* 0x000fe200000e0000 */
[----:B---3--:R-:W-:Y:S01]  /*3d30*/  UIADD3 UR16, UP1, UPT, UR24, 0x80, URZ ;  /* 0x0000008018107890 */ /* 0x008fe2000ff3e0ff */
[----:B------:R-:W-:Y:S01]  /*3d40*/  MOV.SPILL R34, UR25 ;  /* 0x0000001900227c02 */ /* 0x000fe20009000f00 */
[----:B------:R-:W-:Y:S01]  /*3d50*/  UIMAD UR6, UR22, UR15, UR5 ;  /* 0x0000000f160672a4 */ /* 0x000fe2000f8e0205 */
[----:B------:R-:W-:Y:S01]  /*3d60*/  MOV.SPILL R33, UR24 ;  /* 0x0000001800217c02 */ /* 0x000fe20009000f00 */
[----:B------:R-:W-:Y:S01]  /*3d70*/  ULOP3.LUT UR38, UR38, UR9, URZ, 0x3c, !UPT ;  /* 0x0000000926267292 */ /* 0x000fe2000f8e3cff */
[----:B------:R-:W-:Y:S01]  /*3d80*/  R2UR UR12, R17 ;  /* 0x00000000110c72ca */ /* 0x000fe200000e0000 */
[----:B------:R-:W-:Y:S01]  /*3d90*/  UIADD3.X UR17, UPT, UPT, URZ, UR25, URZ, UP1, !UPT ;  /* 0x00000019ff117290 */ /* 0x000fe20008ffe4ff */
[----:B------:R-:W-:Y:S01]  /*3da0*/  R2UR UR25, R0 ;  /* 0x00000000001972ca */ /* 0x000fe200000e0000 */
[----:B------:R-:W-:Y:S01]  /*3db0*/  UPRMT UR6, UR7, 0x40, UR6 ;  /* 0x0000004007067896 */ /* 0x000fe20008000006 */
[----:B------:R-:W-:Y:S01]  /*3dc0*/  MOV.SPILL R30, UR69 ;  /* 0x00000045001e7c02 */ /* 0x000fe20009000f00 */
[----:B------:R-:W-:Y:S01]  /*3dd0*/  USEL UR62, UR8, URZ, UP0 ;  /* 0x000000ff083e7287 */ /* 0x000fe20008000000 */
[----:B------:R-:W-:Y:S01]  /*3de0*/  IMAD.U32 R0, RZ, RZ, UR38 ;  /* 0x00000026ff007e24 */ /* 0x000fe2000f8e00ff */
[----:B------:R-:W-:Y:S01]  /*3df0*/  UPRMT UR6, UR6, 0x5410, URZ ;  /* 0x0000541006067896 */ /* 0x000fe200080000ff */
[----:B--2---:R-:W-:Y:S01]  /*3e00*/  MOV.SPILL R29, UR68 ;  /* 0x00000044001d7c02 */ /* 0x004fe20009000f00 */
[----:B------:R-:W-:Y:S01]  /*3e10*/  UIADD3 UR24, UPT, UPT, UR48, 0x6400, URZ ;  /* 0x0000640030187890 */ /* 0x000fe2000fffe0ff */
[----:B-1----:R-:W-:Y:S01]  /*3e20*/  MOV.SPILL R28, UR67 ;  /* 0x00000043001c7c02 */ /* 0x002fe20009000f00 */
[----:B------:R-:W-:Y:S01]  /*3e30*/  ULEA UR20, UR62, UR54, 0x3 ;  /* 0x000000363e147291 */ /* 0x000fe2000f8e18ff */
[----:B------:R-:W-:Y:S01]  /*3e40*/  SHF.L.U32 R42, R0, 0x1f, RZ ;  /* 0x0000001f002a7819 */ /* 0x000fe200000006ff */
[----:B------:R-:W-:Y:S01]  /*3e50*/  UMOV UR46, 0x0 ;  /* 0x00000000002e7882 */ /* 0x000fe20000000000 */
[----:B------:R-:W-:Y:S01]  /*3e60*/  UMOV UR47, 0x10000000 ;  /* 0x10000000002f7882 */ /* 0x000fe20000000000 */
[----:B------:R-:W-:Y:S01]  /*3e70*/  UIADD3 UR10, UPT, UPT, UR26, 0x20, URZ ;  /* 0x000000201a0a7890 */ /* 0x000fe2000fffe0ff */
[----:B------:R-:W-:Y:S01]  /*3e80*/  R2UR UR67, R9 ;  /* 0x00000000094372ca */ /* 0x000fe200000e0000 */
[----:B------:R-:W-:Y:S01]  /*3e90*/  UIADD3 UR8, UPT, UPT, UR48, 0x6800, URZ ;  /* 0x0000680030087890 */ /* 0x000fe2000fffe0ff */
[----:B------:R-:W-:Y:S01]  /*3ea0*/  R2UR UR68, R16 ;  /* 0x00000000104472ca */ /* 0x000fe200000e0000 */
[----:B------:R-:W-:Y:S01]  /*3eb0*/  UMOV UR13, UR29 ;  /* 0x0000001d000d7c82 */ /* 0x000fe20008000000 */
[----:B------:R1:W2:Y:S01]  /*3ec0*/  SYNCS.PHASECHK.TRANS64.TRYWAIT P0, [UR20+0x40], R42 ;  /* 0x0000402aff0075a7 */ /* 0x0002a20008001114 */
[----:B------:R3:W-:Y:S01]  /*3ed0*/  UTMALDG.4D.IM2COL.2CTA [UR24], [UR16], UR6, desc[UR46] ;  /* 0x00002e18100073b4 */ /* 0x0007e20008259006 */
[----:B------:R-:W-:Y:S01]  /*3ee0*/  UMOV UR9, UR25 ;  /* 0x0000001900097c82 */ /* 0x000fe20008000000 */
[----:B------:R-:W-:Y:S01]  /*3ef0*/  R2UR UR69, R10 ;  /* 0x000000000a4572ca */ /* 0x000fe200000e0000 */
[----:B------:R-:W-:Y:S01]  /*3f00*/  UIADD3 UR64, UPT, UPT, UR48, 0x6c00, URZ ;  /* 0x00006c0030407890 */ /* 0x000fe2000fffe0ff */
[----:B------:R-:W-:Y:S01]  /*3f10*/  MOV.SPILL R39, UR61 ;  /* 0x0000003d00277c02 */ /* 0x000fe20009000f00 */
        /* <DEDUP_REMOVED lines=8> */
[----:B------:R-:W-:Y:S01]  /*3fa0*/  UMOV UR43, UR67 ;  /* 0x00000043002b7c82 */ /* 0x000fe20008000000 */
[----:B------:R-:W-:Y:S01]  /*3fb0*/  UMOV UR44, UR68 ;  /* 0x00000044002c7c82 */ /* 0x000fe20008000000 */
[----:B------:R-:W-:Y:S01]  /*3fc0*/  UMOV UR45, UR69 ;  /* 0x00000045002d7c82 */ /* 0x000fe20008000000 */
[----:B------:R5:W-:Y:S01]  /*3fd0*/  UTMALDG.4D.IM2COL.2CTA [UR64], [UR16], UR6, desc[UR46] ;  /* 0x00002e40100073b4 */ /* 0x000be20008259006 */
[----:B------:R-:W-:Y:S01]  /*3fe0*/  MOV.SPILL R38, UR60 ;  /* 0x0000003c00267c02 */ /* 0x000fe20009000f00 */
[----:B------:R-:W-:Y:S01]  /*3ff0*/  UMOV UR41, UR7 ;  /* 0x0000000700297c82 */ /* 0x000fe20008000000 */
[----:B------:R-:W-:Y:S01]  /*4000*/  MOV.SPILL R37, UR59 ;  /* 0x0000003b00257c02 */ /* 0x000fe20009000f00 */
[----:B------:R-:W-:Y:S01]  /*4010*/  UIADD3 UR56, UPT, UPT, UR48, 0x7400, URZ ;  /* 0x0000740030387890 */ /* 0x000fe2000fffe0ff */
[----:B------:R-:W-:Y:S01]  /*4020*/  R2UR UR59, R7 ;  /* 0x00000000073b72ca */ /* 0x000fe200000e0000 */
[----:B------:R-:W-:Y:S01]  /*4030*/  UMOV UR57, UR7 ;  /* 0x0000000700397c82 */ /* 0x000fe20008000000 */
[----:B------:R-:W-:Y:S01]  /*4040*/  R2UR UR60, R15 ;  /* 0x000000000f3c72ca */ /* 0x000fe200000e0000 */
[----:B------:R1:W-:Y:S01]  /*4050*/  UTMALDG.4D.IM2COL.2CTA [UR40], [UR16], UR6, desc[UR46] ;  /* 0x00002e28100073b4 */ /* 0x0003e20008259006 */
[----:B------:R-:W-:Y:S01]  /*4060*/  UMOV UR58, UR20 ;  /* 0x00000014003a7c82 */ /* 0x000fe20008000000 */
[----:B------:R-:W-:Y:S01]  /*4070*/  UIADD3 UR72, UPT, UPT, UR48, 0x8c00, URZ ;  /* 0x00008c0030487890 */ /* 0x000fe2000fffe0ff */
[----:B------:R-:W-:Y:S01]  /*4080*/  MOV.SPILL R36, UR31 ;  /* 0x0000001f00247c02 */ /* 0x000fe20009000f00 */
[----:B------:R-:W-:Y:S01]  /*4090*/  UMOV UR73, UR7 ;  /* 0x0000000700497c82 */ /* 0x000fe20008000000 */
[----:B------:R-:W-:Y:S01]  /*40a0*/  UMOV UR74, UR20 ;  /* 0x00000014004a7c82 */ /* 0x000fe20008000000 */
[----:B------:R-:W-:Y:S01]  /*40b0*/  UMOV UR50, UR10 ;  /* 0x0000000a00327c82 */ /* 0x000fe20008000000 */
[----:B------:R-:W-:Y:S02]  /*40c0*/  R2UR.FILL UR31, R36 ;  /* 0x00000000241f72ca */ /* 0x000fe400004e0000 */
[----:B------:R-:W-:Y:S02]  /*40d0*/  MOV.SPILL R41, UR63 ;  /* 0x0000003f00297c02 */ /* 0x000fe40009000f00 */
[----:B------:R-:W-:Y:S01]  /*40e0*/  MOV.SPILL R40, UR62 ;  /* 0x0000003e00287c02 */ /* 0x000fe20009000f00 */
[----:B------:R1:W-:Y:S01]  /*40f0*/  UTMALDG.4D.IM2COL.2CTA [UR56], [UR16], UR6, desc[UR46] ;  /* 0x00002e38100073b4 */ /* 0x0003e20008259006 */
[----:B------:R-:W-:Y:S02]  /*4100*/  R2UR.FILL UR63, R41 ;  /* 0x00000000293f72ca */ /* 0x000fe400004e0000 */
[----:B------:R-:W-:Y:S02]  /*4110*/  MOV.SPILL R32, UR71 ;  /* 0x0000004700207c02 */ /* 0x000fe40009000f00 */
[----:B------:R-:W-:Y:S02]  /*4120*/  MOV.SPILL R31, UR70 ;  /* 0x00000046001f7c02 */ /* 0x000fe40009000f00 */
[----:B---3--:R-:W-:Y:S01]  /*4130*/  R2UR UR27, R5 ;  /* 0x00000000051b72ca */ /* 0x008fe200000e0000 */
[----:B------:R-:W-:Y:S01]  /*4140*/  UIADD3 UR24, UPT, UPT, UR48, 0x7c00, URZ ;  /* 0x00007c0030187890 */ /* 0x000fe2000fffe0ff */
[----:B------:R-:W-:Y:S01]  /*4150*/  R2UR UR28, R14 ;  /* 0x000000000e1c72ca */ /* 0x000fe200000e0000 */
[----:B------:R-:W-:Y:S01]  /*4160*/  UMOV UR25, UR7 ;  /* 0x0000000700197c82 */ /* 0x000fe20008000000 */
[----:B------:R-:W-:Y:S01]  /*4170*/  R2UR UR29, R6 ;  /* 0x00000000061d72ca */ /* 0x000fe200000e0000 */
[----:B------:R-:W-:Y:S01]  /*4180*/  UMOV UR26, UR20 ;  /* 0x00000014001a7c82 */ /* 0x000fe20008000000 */
[----:B------:R-:W-:Y:S01]  /*4190*/  R2UR UR20, R18 ;  /* 0x00000000121472ca */ /* 0x000fe200000e0000 */
[----:B----4-:R-:W-:Y:S01]  /*41a0*/  UIADD3 UR8, UPT, UPT, UR48, 0x7800, URZ ;  /* 0x0000780030087890 */ /* 0x010fe2000fffe0ff */
[----:B------:R-:W-:Y:S01]  /*41b0*/  R2UR.FILL UR62, R40 ;  /* 0x00000000283e72ca */ /* 0x000fe200004e0000 */
[----:B------:R-:W-:Y:S01]  /*41c0*/  UMOV UR11, UR59 ;  /* 0x0000003b000b7c82 */ /* 0x000fe20008000000 */
[----:B------:R-:W-:Y:S01]  /*41d0*/  UMOV UR12, UR60 ;  /* 0x0000003c000c7c82 */ /* 0x000fe20008000000 */
[----:B------:R-:W-:Y:S01]  /*41e0*/  UMOV UR13, UR61 ;  /* 0x0000003d000d7c82 */ /* 0x000fe20008000000 */
[----:B------:R-:W-:Y:S01]  /*41f0*/  UMOV UR9, UR7 ;  /* 0x0000000700097c82 */ /* 0x000fe20008000000 */
[----:B------:R-:W-:Y:S02]  /*4200*/  R2UR.FILL UR71, R32 ;  /* 0x00000000204772ca */ /* 0x000fe400004e0000 */
[----:B-----5:R-:W-:Y:S01]  /*4210*/  R2UR UR67, R3 ;  /* 0x00000000034372ca */ /* 0x020fe200000e0000 */
[----:B------:R3:W-:Y:S01]  /*4220*/  UTMALDG.4D.IM2COL.2CTA [UR8], [UR16], UR6, desc[UR46] ;  /* 0x00002e08100073b4 */ /* 0x0007e20008259006 */
[----:B------:R-:W-:Y:S01]  /*4230*/  R2UR UR68, R13 ;  /* 0x000000000d4472ca */ /* 0x000fe200000e0000 */
[----:B------:R-:W-:Y:S01]  /*4240*/  UIADD3 UR64, UPT, UPT, UR48, 0x8400, URZ ;  /* 0x0000840030407890 */ /* 0x000fe2000fffe0ff */
[----:B------:R-:W-:Y:S02]  /*4250*/  R2UR UR69, R4 ;  /* 0x00000000044572ca */ /* 0x000fe400000e0000 */
[----:B------:R-:W-:Y:S01]  /*4260*/  R2UR.FILL UR70, R31 ;  /* 0x000000001f4672ca */ /* 0x000fe200004e0000 */
[----:B-1----:R-:W-:Y:S01]  /*4270*/  UIADD3 UR40, UPT, UPT, UR48, 0x8000, URZ ;  /* 0x0000800030287890 */ /* 0x002fe2000fffe0ff */
[----:B------:R1:W-:Y:S01]  /*4280*/  UTMALDG.4D.IM2COL.2CTA [UR24], [UR16], UR6, desc[UR46] ;  /* 0x00002e18100073b4 */ /* 0x0003e20008259006 */
[----:B------:R-:W-:Y:S01]  /*4290*/  UMOV UR43, UR27 ;  /* 0x0000001b002b7c82 */ /* 0x000fe20008000000 */
[----:B------:R-:W-:Y:S01]  /*42a0*/  UMOV UR44, UR28 ;  /* 0x0000001c002c7c82 */ /* 0x000fe20008000000 */
[----:B------:R-:W-:Y:S05]  /*42b0*/  UMOV UR45, UR29 ;  /* 0x0000001d002d7c82 */ /* 0x000fea0008000000 */
[----:B------:R4:W-:Y:S01]  /*42c0*/  UTMALDG.4D.IM2COL.2CTA [UR40], [UR16], UR6, desc[UR46] ;  /* 0x00002e28100073b4 */ /* 0x0009e20008259006 */
[----:B------:R-:W-:Y:S01]  /*42d0*/  R2UR.FILL UR61, R39 ;  /* 0x00000000273d72ca */ /* 0x000fe200004e0000 */
[----:B------:R-:W-:Y:S01]  /*42e0*/  UIADD3 UR56, UPT, UPT, UR48, 0x9c00, URZ ;  /* 0x00009c0030387890 */ /* 0x000fe2000fffe0ff */
[----:B------:R-:W-:Y:S02]  /*42f0*/  R2UR.FILL UR60, R38 ;  /* 0x00000000263c72ca */ /* 0x000fe400004e0000 */
[----:B------:R-:W-:Y:S01]  /*4300*/  R2UR.FILL UR59, R37 ;  /* 0x00000000253b72ca */ /* 0x000fe200004e0000 */
[----:B------:R5:W-:Y:S08]  /*4310*/  UTMALDG.4D.IM2COL.2CTA [UR64], [UR16], UR6, desc[UR46] ;  /* 0x00002e40100073b4 */ /* 0x000bf00008259006 */
[----:B------:R-:W-:Y:S02]  /*4320*/  UMOV UR53, UR61 ;  /* 0x0000003d00357c82 */ /* 0x000fe40008000000 */
[----:B------:R-:W-:Y:S02]  /*4330*/  UMOV UR52, UR60 ;  /* 0x0000003c00347c82 */ /* 0x000fe40008000000 */
[----:B------:R-:W-:Y:S01]  /*4340*/  UMOV UR51, UR59 ;  /* 0x0000003b00337c82 */ /* 0x000fe20008000000 */
[----:B---3--:R-:W-:Y:S01]  /*4350*/  UIADD3 UR8, UPT, UPT, UR48, 0x8800, URZ ;  /* 0x0000880030087890 */ /* 0x008fe2000fffe0ff */
[----:B------:R-:W-:Y:S01]  /*4360*/  UMOV UR11, UR67 ;  /* 0x00000043000b7c82 */ /* 0x000fe20008000000 */
[----:B------:R-:W-:Y:S01]  /*4370*/  UMOV UR12, UR68 ;  /* 0x00000044000c7c82 */ /* 0x000fe20008000000 */
[----:B------:R-:W-:Y:S01]  /*4380*/  UMOV UR13, UR69 ;  /* 0x00000045000d7c82 */ /* 0x000fe20008000000 */
[----:B-1----:R-:W-:Y:S05]  /*4390*/  R2UR.FILL UR27, R35 ;  /* 0x00000000231b72ca */ /* 0x002fea00004e0000 */
[----:B------:R1:W-:Y:S01]  /*43a0*/  UTMALDG.4D.IM2COL.2CTA [UR8], [UR16], UR6, desc[UR46] ;  /* 0x00002e08100073b4 */ /* 0x0003e20008259006 */
[----:B------:R-:W-:Y:S02]  /*43b0*/  R2UR.FILL UR24, R33 ;  /* 0x00000000211872ca */ /* 0x000fe400004e0000 */
[----:B------:R-:W-:Y:S01]  /*43c0*/  R2UR.FILL UR25, R34 ;  /* 0x00000000221972ca */ /* 0x000fe200004e0000 */
[----:B----4-:R-:W-:Y:S01]  /*43d0*/  UIADD3 UR40, UPT, UPT, UR48, 0x9000, URZ ;  /* 0x0000900030287890 */ /* 0x010fe2000fffe0ff */
[----:B------:R3:W-:Y:S01]  /*43e0*/  UTMALDG.4D.IM2COL.2CTA [UR72], [UR16], UR6, desc[UR46] ;  /* 0x00002e48100073b4 */ /* 0x0007e20008259006 */
[----:B------:R-:W-:Y:S01]  /*43f0*/  UMOV UR43, UR75 ;  /* 0x0000004b002b7c82 */ /* 0x000fe20008000000 */
[----:B------:R-:W-:Y:S01]  /*4400*/  UMOV UR44, UR76 ;  /* 0x0000004c002c7c82 */ /* 0x000fe20008000000 */
[----:B------:R-:W-:Y:S01]  /*4410*/  UMOV UR45, UR77 ;  /* 0x0000004d002d7c82 */ /* 0x000fe20008000000 */
[----:B-----5:R-:W-:Y:S01]  /*4420*/  R2UR.FILL UR69, R30 ;  /* 0x000000001e4572ca */ /* 0x020fe200004e0000 */
[----:B------:R-:W-:Y:S01]  /*4430*/  UIADD3 UR64, UPT, UPT, UR48, 0x9400, URZ ;  /* 0x0000940030407890 */ /* 0x000fe2000fffe0ff */
[----:B------:R-:W-:Y:S02]  /*4440*/  R2UR.FILL UR68, R29 ;  /* 0x000000001d4472ca */ /* 0x000fe400004e0000 */
[----:B------:R-:W-:Y:S01]  /*4450*/  R2UR.FILL UR67, R28 ;  /* 0x000000001c4372ca */ /* 0x000fe200004e0000 */
[----:B-1----:R-:W-:Y:S11]  /*4460*/  UIADD3 UR8, UPT, UPT, UR48, 0x9800, URZ ;  /* 0x0000980030087890 */ /* 0x002ff6000fffe0ff */
[----:B------:R-:W-:Y:S01]  /*4470*/  @!UPT UIADD3 URZ, UPT, UPT, URZ, URZ, URZ ;  /* 0x000000fffffff290 */ /* 0x000fe2000fffe0ff */
[----:B------:R-:W-:Y:S01]  /*4480*/  UMOV UR11, UR67 ;  /* 0x00000043000b7c82 */ /* 0x000fe20008000000 */
[----:B------:R-:W-:Y:S01]  /*4490*/  UMOV UR12, UR68 ;  /* 0x00000044000c7c82 */ /* 0x000fe20008000000 */
[----:B------:R-:W-:Y:S01]  /*44a0*/  UMOV UR13, UR69 ;  /* 0x00000045000d7c82 */ /* 0x000fe20008000000 */
[----:B------:R-:W-:Y:S01]  /*44b0*/  UIADD3 UR48, UPT, UPT, UR48, 0xa000, URZ ;  /* 0x0000a00030307890 */ /* 0x000fe2000fffe0ff */
        /* <DEDUP_REMOVED lines=12> */
[----:B------:R3:W-:Y:S01]  /*4580*/  UTMALDG.4D.IM2COL.2CTA [UR64], [UR16], UR6, desc[UR46] ;  /* 0x00002e40100073b4 */ /* 0x0007e20008259006 */
[----:B------:R-:W-:Y:S01]  /*4590*/  UMOV UR26, UR72 ;  /* 0x00000048001a7c82 */ /* 0x000fe20008000000 */
[----:B------:R-:W-:Y:S01]  /*45a0*/  UMOV UR73, UR22 ;  /* 0x0000001600497c82 */ /* 0x000fe20008000000 */
[----:B------:R-:W-:Y:S01]  /*45b0*/  UIADD3 UR22, UP0, UPT, UR24, 0x180, URZ ;  /* 0x0000018018167890 */ /* 0x000fe2000ff1e0ff */
[----:B------:R-:W-:Y:S01]  /*45c0*/  UMOV UR37, UR73 ;  /* 0x0000004900257c82 */ /* 0x000fe20008000000 */
[----:B------:R-:W-:Y:S02]  /*45d0*/  UMOV UR29, UR73 ;  /* 0x00000049001d7c82 */ /* 0x000fe40008000000 */
[----:B------:R-:W-:Y:S01]  /*45e0*/  UIADD3.X UR23, UPT, UPT, URZ, UR25, URZ, UP0, !UPT ;  /* 0x00000019ff177290 */ /* 0x000fe200087fe4ff */
[----:B------:R4:W-:Y:S01]  /*45f0*/  UTMALDG.4D.IM2COL.2CTA [UR8], [UR16], UR6, desc[UR46] ;  /* 0x00002e08100073b4 */ /* 0x0009e20008259006 */
[----:B------:R-:W-:Y:S01]  /*4600*/  ULEA UR7, UR18, UR54, 0xd ;  /* 0x0000003612077291 */ /* 0x000fe2000f8e68ff */
[----:B------:R-:W-:Y:S02]  /*4610*/  UMOV UR25, UR74 ;  /* 0x0000004a00197c82 */ /* 0x000fe40008000000 */
[----:B------:R-:W-:Y:S01]  /*4620*/  UMOV UR18, UR72 ;  /* 0x0000004800127c82 */ /* 0x000fe20008000000 */
[----:B------:R-:W-:Y:S02]  /*4630*/  UIADD3 UR32, UPT, UPT, UR7, 0x26c00, URZ ;  /* 0x00026c0007207890 */ /* 0x000fe4000fffe0ff */
[----:B------:R-:W-:Y:S01]  /*4640*/  UIADD3 UR24, UPT, UPT, UR7, 0x27400, URZ ;  /* 0x0002740007187890 */ /* 0x000fe2000fffe0ff */
[----:B------:R-:W-:Y:S01]  /*4650*/  UTMALDG.4D.IM2COL.2CTA [UR56], [UR16], UR6, desc[UR46] ;  /* 0x00002e38100073b4 */ /* 0x000fe20008259006 */
[----:B------:R5:W-:Y:S01]  /*4660*/  UTMALDG.4D.IM2COL.2CTA [UR48], [UR16], UR6, desc[UR46] ;  /* 0x00002e30100073b4 */ /* 0x000be20008259006 */
[----:B-1----:R-:W-:Y:S01]  /*4670*/  UIADD3 UR40, UPT, UPT, UR7, 0x26400, URZ ;  /* 0x0002640007287890 */ /* 0x002fe2000fffe0ff */
[----:B------:R-:W-:Y:S01]  /*4680*/  UMOV UR43, UR20 ;  /* 0x00000014002b7c82 */ /* 0x000fe20008000000 */
[----:B------:R-:W-:Y:S01]  /*4690*/  UMOV UR45, UR73 ;  /* 0x00000049002d7c82 */ /* 0x000fe20008000000 */
[----:B------:R-:W-:Y:S01]  /*46a0*/  UMOV UR42, UR72 ;  /* 0x00000048002a7c82 */ /* 0x000fe20008000000 */
[----:B---3--:R-:W-:Y:S01]  /*46b0*/  UMOV UR66, UR21 ;  /* 0x0000001500427c82 */ /* 0x008fe20008000000 */
[----:B------:R-:W-:Y:S01]  /*46c0*/  UMOV UR21, UR73 ;  /* 0x0000004900157c82 */ /* 0x000fe20008000000 */
[----:B------:R-:W-:Y:S01]  /*46d0*/  UMOV UR44, UR66 ;  /* 0x00000042002c7c82 */ /* 0x000fe20008000000 */
[----:B------:R-:W-:Y:S02]  /*46e0*/  UMOV UR36, UR66 ;  /* 0x0000004200247c82 */ /* 0x000fe40008000000 */
[----:B------:R-:W-:Y:S01]  /*46f0*/  UTMALDG.4D.2CTA [UR40], [UR22], desc[UR46] ;  /* 0x00002e28160075b4 */ /* 0x000fe20008219000 */
[----:B------:R-:W-:Y:S01]  /*4700*/  UMOV UR28, UR66 ;  /* 0x00000042001c7c82 */ /* 0x000fe20008000000 */
[----:B------:R-:W-:Y:S02]  /*4710*/  UIADD3 UR30, UPT, UPT, UR66, 0x1, URZ ;  /* 0x00000001421e7890 */ /* 0x000fe4000fffe0ff */
[----:B----4-:R-:W-:Y:S01]  /*4720*/  UIADD3 UR8, UPT, UPT, UR7, 0x26800, URZ ;  /* 0x0002680007087890 */ /* 0x010fe2000fffe0ff */
[----:B------:R-:W-:Y:S01]  /*4730*/  UMOV UR11, UR20 ;  /* 0x00000014000b7c82 */ /* 0x000fe20008000000 */
[----:B------:R-:W-:Y:S01]  /*4740*/  UMOV UR12, UR66 ;  /* 0x00000042000c7c82 */ /* 0x000fe20008000000 */
[----:B------:R-:W-:Y:S01]  /*4750*/  UMOV UR13, UR73 ;  /* 0x00000049000d7c82 */ /* 0x000fe20008000000 */
[----:B------:R-:W-:Y:S05]  /*4760*/  UMOV UR20, UR66 ;  /* 0x0000004200147c82 */ /* 0x000fea0008000000 */
[----:B------:R1:W-:Y:S01]  /*4770*/  UTMALDG.4D.2CTA [UR8], [UR22], desc[UR46] ;  /* 0x00002e08160075b4 */ /* 0x0003e20008219000 */
[----:B-----5:R-:W3:Y:S01]  /*4780*/  LDCU UR6, c[0x0][0x38c] ;  /* 0x00007180ff0677ac */ /* 0x020ee20008000800 */
[----:B------:R-:W-:Y:S01]  /*4790*/  UTMALDG.4D.2CTA [UR32], [UR22], desc[UR46] ;  /* 0x00002e20160075b4 */ /* 0x000fe20008219000 */
[----:B------:R-:W-:Y:S01]  /*47a0*/  UIADD3 UR16, UPT, UPT, UR7, 0x27c00, URZ ;  /* 0x00027c0007107890 */ /* 0x000fe2000fffe0ff */
[----:B------:R-:W-:Y:S01]  /*47b0*/  UMOV UR17, UR74 ;  /* 0x0000004a00117c82 */ /* 0x000fe20008000000 */
[----:B---3--:R-:W-:Y:S02]  /*47c0*/  UISETP.NE.AND UP1, UPT, UR30, UR6, UPT ;  /* 0x000000061e00728c */ /* 0x008fe4000bf25270 */
[----:B------:R-:W-:Y:S02]  /*47d0*/  UIADD3 UR6, UPT, UPT, UR31, 0x1, URZ ;  /* 0x000000011f067890 */ /* 0x000fe4000fffe0ff */
[----:B-1----:R-:W-:Y:S01]  /*47e0*/  UIADD3 UR8, UPT, UPT, UR7, 0x27000, URZ ;  /* 0x0002700007087890 */ /* 0x002fe2000fffe0ff */
[----:B------:R-:W-:Y:S08]  /*47f0*/  UMOV UR11, UR35 ;  /* 0x00000023000b7c82 */ /* 0x000ff00008000000 */
[----:B------:R1:W-:Y:S01]  /*4800*/  UTMALDG.4D.2CTA [UR8], [UR22], desc[UR46] ;  /* 0x00002e08160075b4 */ /* 0x0003e20008219000 */
[----:B------:R3:W-:Y:S01]  /*4810*/  UTMALDG.4D.2CTA [UR24], [UR22], desc[UR46] ;  /* 0x00002e18160075b4 */ /* 0x0007e20008219000 */
[----:B-1----:R-:W-:Y:S01]  /*4820*/  UIADD3 UR8, UPT, UPT, UR7, 0x27800, URZ ;  /* 0x0002780007087890 */ /* 0x002fe2000fffe0ff */
[----:B------:R-:W-:Y:S01]  /*4830*/  UMOV UR11, UR27 ;  /* 0x0000001b000b7c82 */ /* 0x000fe20008000000 */
[----:B---3--:R-:W-:Y:S07]  /*4840*/  UIADD3 UR24, UPT, UPT, UR73, 0x1, URZ ;  /* 0x0000000149187890 */ /* 0x008fee000fffe0ff */
[----:B------:R1:W-:Y:S01]  /*4850*/  UTMALDG.4D.2CTA [UR8], [UR22], desc[UR46] ;  /* 0x00002e08160075b4 */ /* 0x0003e20008219000 */
[----:B------:R-:W-:Y:S04]  /*4860*/  @UP1 UIADD3 UR24, UPT, UPT, UR73, URZ, URZ ;  /* 0x000000ff49181290 */ /* 0x000fe8000fffe0ff */
[----:B------:R-:W-:Y:S01]  /*4870*/  UISETP.NE.AND UP0, UPT, UR24, UR63, UPT ;  /* 0x0000003f1800728c */ /* 0x000fe2000bf05270 */
[----:B------:R3:W-:Y:S10]  /*4880*/  UTMALDG.4D.2CTA [UR16], [UR22], desc[UR46] ;  /* 0x00002e10160075b4 */ /* 0x0007f40008219000 */
[----:B------:R-:W-:Y:S07]  /*4890*/  @UP0 UIADD3 UR6, UPT, UPT, UR31, URZ, URZ ;  /* 0x000000ff1f060290 */ /* 0x000fee000fffe0ff */
[----:B------:R-:W-:Y:S01]  /*48a0*/  UMOV UR31, UR6 ;  /* 0x00000006001f7c82 */ /* 0x000fe20008000000 */
[----:B-1----:R-:W-:Y:S02]  /*48b0*/  UIADD3 UR8, UPT, UPT, UR7, 0x28000, URZ ;  /* 0x0002800007087890 */ /* 0x002fe4000fffe0ff */
[----:B------:R-:W-:Y:S01]  /*48c0*/  UIADD3 UR7, UPT, UPT, UR55, -0x1, URZ ;  /* 0xffffffff37077890 */ /* 0x000fe2000fffe0ff */
[----:B------:R-:W-:Y:S01]  /*48d0*/  UMOV UR11, UR19 ;  /* 0x00000013000b7c82 */ /* 0x000fe20008000000 */
[----:B---3--:R-:W-:Y:S05]  /*48e0*/  UMOV UR18, UR62 ;  /* 0x0000003e00127c82 */ /* 0x008fea0008000000 */
[----:B------:R1:W-:Y:S02]  /*48f0*/  UTMALDG.4D.2CTA [UR8], [UR22], desc[UR46] ;  /* 0x00002e08160075b4 */ /* 0x0003e40008219000 */
[----:B-1----:R-:W-:Y:S02]  /*4900*/  USEL UR8, UR24, URZ, UP0 ;  /* 0x000000ff18087287 */ /* 0x002fe40008000000 */
[----:B------:R-:W-:Y:S02]  /*4910*/  UISETP.GT.U32.AND UP0, UPT, UR55, 0x1, UPT ;  /* 0x000000013700788c */ /* 0x000fe4000bf04070 */
[----:B------:R-:W-:Y:S02]  /*4920*/  USEL UR9, UR30, URZ, UP1 ;  /* 0x000000ff1e097287 */ /* 0x000fe40008800000 */
[----:B------:R-:W-:Y:S01]  /*4930*/  IMAD.U32 R33, RZ, RZ, UR8 ;  /* 0x00000008ff217e24 */ /* 0x000fe2000f8e00ff */
[----:B------:R-:W-:Y:S03]  /*4940*/  UMOV UR55, UR7 ;  /* 0x0000000700377c82 */ /* 0x000fe60008000000 */
[----:B------:R-:W-:Y:S01]  /*4950*/  IMAD.U32 R0, RZ, RZ, UR9 ;  /* 0x00000009ff007e24 */ /* 0x000fe2000f8e00ff */
[----:B--2---:R-:W-:Y:S06]  /*4960*/  BRA.U UP0, `(.L_x_35) ;  /* 0xfffffff100687547 */ /* 0x004fec000b83ffff */
.L_x_29:
[----:B-1----:R-:W-:Y:S01]  /*4970*/  SHF.L.U32 R3, R2, 0x1f, RZ ;  /* 0x0000001f02037819 */ /* 0x002fe200000006ff */
[----:B------:R-:W-:-:S03]  /*4980*/  NOP ;  /* 0x0000000000007918 */ /* 0x000fc60000000000 */
[----:B--2---:R-:W1:Y:S02]  /*4990*/  SYNCS.PHASECHK.TRANS64.TRYWAIT P0, [UR54+0xc0], R3 ;  /* 0x0000c003ff0075a7 */ /* 0x004e640008001136 */
[----:B-1----:R-:W-:Y:S05]  /*49a0*/  @!P0 BRA `(.L_x_36) ;  /* 0x0000006000788947 */ /* 0x002fea0003800000 */
.L_x_133:
[----:B------:R-:W2:Y:S01]  /*49b0*/  LDS.128 R4, [UR54+0x100] ;  /* 0x00010036ff047984 */ /* 0x000ea20008000c00 */
[----:B------:R-:W-:Y:S01]  /*49c0*/  UIADD3 UR4, UPT, UPT, UR54, 0xc8, URZ ;  /* 0x000000c836047890 */ /* 0x000fe2000fffe0ff */
[----:B------:R-:W-:Y:S01]  /*49d0*/  R2UR UR8, R23 ;  /* 0x00000000170872ca */ /* 0x000fe200000e0000 */
[----:B------:R-:W-:Y:S01]  /*49e0*/  UISETP.GE.AND UP0, UPT, UR39, 0x1, UPT ;  /* 0x000000012700788c */ /* 0x000fe2000bf06270 */
[----:B------:R-:W-:Y:S01]  /*49f0*/  @!PT LDS RZ, [RZ] ;  /* 0x00000000fffff984 */ /* 0x000fe20000000800 */
[----:B------:R-:W-:Y:S01]  /*4a00*/  @!PT LDS RZ, [RZ] ;  /* 0x00000000fffff984 */ /* 0x000fe20000000800 */
[----:B------:R-:W-:Y:S01]  /*4a10*/  @!PT LDS RZ, [RZ] ;  /* 0x00000000fffff984 */ /* 0x000fe20000000800 */
[----:B------:R-:W-:Y:S01]  /*4a20*/  @!PT LDS RZ, [RZ] ;  /* 0x00000000fffff984 */ /* 0x000fe20000000800 */
[----:B------:R3:W-:Y:S06]  /*4a30*/  MEMBAR.ALL.CTA ;  /* 0x0000000000007992 */ /* 0x0007ec0000008000 */
[----:B---3--:R-:W3:Y:S01]  /*4a40*/  FENCE.VIEW.ASYNC.S ;  /* 0x00000000000073c6 */ /* 0x008ee20000000000 */
[----:B------:R-:W-:Y:S01]  /*4a50*/  UPRMT UR4, URZ, 0x654, UR4 ;  /* 0x00000654ff047896 */ /* 0x000fe20008000004 */
[----:B------:R-:W-:-:S08]  /*4a60*/  R2UR UR7, R22 ;  /* 0x00000000160772ca */ /* 0x000fd000000e0000 */
[----:B---3--:R-:W-:Y:S01]  /*4a70*/  SYNCS.ARRIVE.TRANS64.RED.A1T0 RZ, [UR4], RZ ;  /* 0x000000ffffff79a7 */ /* 0x008fe20008100404 */
[----:B--2---:R-:W-:-:S13]  /*4a80*/  LOP3.LUT P0, RZ, R6, 0x1, RZ, 0xc0, !PT ;  /* 0x0000000106ff7812 */ /* 0x004fda000780c0ff */
[----:B------:R-:W-:Y:S01]  /*4a90*/  VOTEU.ANY UP1, P0 ;  /* 0x0000000000ff7886 */ /* 0x000fe20000020100 */
[----:B------:R-:W-:-:S13]  /*4aa0*/  PLOP3.LUT P0, PT, PT, PT, UP1, 0x80, 0x8 ;  /* 0x000000000008781c */ /* 0x000fda0003f0f018 */
[----:B-1----:R-:W-:Y:S02]  /*4ab0*/  @P0 MOV R0, R4 ;  /* 0x0000000400000202 */ /* 0x002fe40000000f00 */
[----:B------:R-:W-:Y:S02]  /*4ac0*/  @P0 LOP3.LUT R4, R5, 0xffff, RZ, 0xc0, !PT ;  /* 0x0000ffff05040812 */ /* 0x000fe400078ec0ff */
[----:B------:R-:W-:Y:S02]  /*4ad0*/  @P0 R2UR UR6, R0 ;  /* 0x00000000000602ca */ /* 0x000fe400000e0000 */
[----:B------:R-:W-:-:S11]  /*4ae0*/  @P0 R2UR UR5, R4 ;  /* 0x00000000040502ca */ /* 0x000fd600000e0000 */
[----:B------:R-:W-:Y:S02]  /*4af0*/  @UP1 UMOV UR8, UR6 ;  /* 0x0000000600081c82 */ /* 0x000fe40008000000 */
[----:B------:R-:W-:Y:S01]  /*4b00*/  @UP1 UMOV UR7, UR5 ;  /* 0x0000000500071c82 */ /* 0x000fe20008000000 */
[----:B------:R-:W-:Y:S02]  /*4b10*/  IMAD.U32 R23, RZ, RZ, UR8 ;  /* 0x00000008ff177e24 */ /* 0x000fe4000f8e00ff */
[----:B------:R-:W-:Y:S01]  /*4b20*/  IMAD.U32 R22, RZ, RZ, UR7 ;  /* 0x00000007ff167e24 */ /* 0x000fe2000f8e00ff */
[----:B------:R-:W-:Y:S06]  /*4b30*/  BRA.U !UP0, `(.L_x_37) ;  /* 0x0000000108ec7547 */ /* 0x000fec000b800000 */
[----:B------:R-:W1:Y:S01]  /*4b40*/  LDCU.128 UR16, c[0x0][0xb10] ;  /* 0x00016200ff1077ac */ /* 0x000e620008000c00 */
[----:B------:R-:W-:Y:S02]  /*4b50*/  R2UR UR8, R20 ;  /* 0x00000000140872ca */ /* 0x000fe400000e0000 */
[----:B------:R-:W-:Y:S01]  /*4b60*/  R2UR UR9, R21 ;  /* 0x00000000150972ca */ /* 0x000fe200000e0000 */
[----:B------:R-:W2:Y:S01]  /*4b70*/  LDCU UR20, c[0x0][0xb20] ;  /* 0x00016400ff1477ac */ /* 0x000ea20008000800 */
[----:B------:R-:W-:Y:S02]  /*4b80*/  R2UR UR22, R22 ;  /* 0x00000000161672ca */ /* 0x000fe400000e0000 */
[----:B------:R-:W-:Y:S01]  /*4b90*/  R2UR UR21, R23 ;  /* 0x00000000171572ca */ /* 0x000fe200000e0000 */
[----:B------:R-:W3:Y:S01]  /*4ba0*/  LDCU UR13, c[0x0][0xb0c] ;  /* 0x00016180ff0d77ac */ /* 0x000ee20008000800 */
[----:B------:R-:W4:Y:S01]  /*4bb0*/  LDCU.64 UR14, c[0x0][0xb28] ;  /* 0x00016500ff0e77ac */ /* 0x000f220008000a00 */
[----:B------:R-:W-:-:S04]  /*4bc0*/  UISETP.NE.AND UP3, UPT, UR39, 0x1, UPT ;  /* 0x000000012700788c */ /* 0x000fc8000bf65270 */
[----:B-1----:R-:W-:Y:S02]  /*4bd0*/  UIMAD.WIDE.U32 UR4, UR8, UR19, URZ ;  /* 0x00000013080472a5 */ /* 0x002fe4000f8e00ff */
[----:B------:R-:W-:Y:S02]  /*4be0*/  UIMAD.WIDE.U32 UR6, UR9, UR16, URZ ;  /* 0x00000010090672a5 */ /* 0x000fe4000f8e00ff */
[----:B------:R-:W-:Y:S02]  /*4bf0*/  UISETP.NE.AND UP0, UPT, UR18, 0x1, UPT ;  /* 0x000000011200788c */ /* 0x000fe4000bf05270 */
[----:B------:R-:W-:Y:S01]  /*4c00*/  UIMAD.WIDE.U32 UR10, UR22, UR19, URZ ;  /* 0x00000013160a72a5 */ /* 0x000fe2000f8e00ff */
[----:B------:R-:W-:Y:S01]  /*4c10*/  UMOV UR4, UR5 ;  /* 0x0000000500047c82 */ /* 0x000fe20008000000 */
[----:B---3--:R-:W-:Y:S02]  /*4c20*/  UISETP.NE.AND UP2, UPT, UR13, 0x1, UPT ;  /* 0x000000010d00788c */ /* 0x008fe4000bf45270 */
[----:B--2---:R-:W-:-:S03]  /*4c30*/  USHF.R.U32.HI UR5, URZ, UR20, UR4 ;  /* 0x00000014ff057299 */ /* 0x004fc60008011604 */
[----:B------:R-:W-:Y:S01]  /*4c40*/  UMOV UR4, UR7 ;  /* 0x0000000700047c82 */ /* 0x000fe20008000000 */
[----:B------:R-:W-:Y:S02]  /*4c50*/  USEL UR8, UR8, UR5, !UP0 ;  /* 0x0000000508087287 */ /* 0x000fe4000c000000 */
[----:B------:R-:W-:Y:S02]  /*4c60*/  USHF.R.U32.HI UR4, URZ, UR17, UR4 ;  /* 0x00000011ff047299 */ /* 0x000fe40008011604 */
[----:B------:R-:W-:Y:S02]  /*4c70*/  UIMAD.WIDE.U32 UR6, UR21, UR16, URZ ;  /* 0x00000010150672a5 */ /* 0x000fe4000f8e00ff */
[----:B------:R-:W-:Y:S02]  /*4c80*/  USEL UR12, UR9, UR4, !UP2 ;  /* 0x00000004090c7287 */ /* 0x000fe4000d000000 */
[----:B----4-:R-:W-:Y:S01]  /*4c90*/  UIMAD.WIDE.U32 UR4, UR8, UR14, URZ ;  /* 0x0000000e080472a5 */ /* 0x010fe2000f8e00ff */
[----:B------:R-:W-:Y:S01]  /*4ca0*/  UMOV UR9, UR11 ;  /* 0x0000000b00097c82 */ /* 0x000fe20008000000 */
[----:B------:R-:W-:-:S02]  /*4cb0*/  UIMAD.WIDE.U32 UR10, UR12, UR14, URZ ;  /* 0x0000000e0c0a72a5 */ /* 0x000fc4000f8e00ff */
[----:B------:R-:W-:-:S03]  /*4cc0*/  USHF.R.U32.HI UR9, URZ, UR20, UR9 ;  /* 0x00000014ff097299 */ /* 0x000fc60008011609 */
[----:B------:R-:W-:Y:S01]  /*4cd0*/  UMOV UR4, UR5 ;  /* 0x0000000500047c82 */ /* 0x000fe20008000000 */
[----:B------:R-:W-:Y:S01]  /*4ce0*/  UMOV UR6, UR7 ;  /* 0x0000000700067c82 */ /* 0x000fe20008000000 */
[----:B------:R-:W-:Y:S01]  /*4cf0*/  @UP3 USHF.R.U32.HI UR8, URZ, UR15, UR4 ;  /* 0x0000000fff083299 */ /* 0x000fe20008011604 */
[----:B------:R-:W-:Y:S01]  /*4d00*/  UMOV UR5, UR11 ;  /* 0x0000000b00057c82 */ /* 0x000fe20008000000 */
[----:B------:R-:W-:Y:S02]  /*4d10*/  USHF.R.U32.HI UR17, URZ, UR17, UR6 ;  /* 0x00000011ff117299 */ /* 0x000fe40008011606 */
[----:B------:R-:W-:Y:S02]  /*4d20*/  USEL UR4, UR22, UR9, !UP0 ;  /* 0x0000000916047287 */ /* 0x000fe4000c000000 */
[----:B------:R-:W-:Y:S02]  /*4d30*/  @UP3 USHF.R.U32.HI UR12, URZ, UR15, UR5 ;  /* 0x0000000fff0c3299 */ /* 0x000fe40008011605 */
[----:B------:R-:W-:-:S02]  /*4d40*/  UIMAD UR6, UR39, UR8, URZ ;  /* 0x00000008270672a4 */ /* 0x000fc4000f8e02ff */
[----:B------:R-:W-:Y:S02]  /*4d50*/  USEL UR5, UR21, UR17, !UP2 ;  /* 0x0000001115057287 */ /* 0x000fe4000d000000 */
[----:B------:R-:W-:Y:S02]  /*4d60*/  UIMAD UR8, UR39, UR12, URZ ;  /* 0x0000000c270872a4 */ /* 0x000fe4000f8e02ff */
[----:B------:R-:W-:Y:S02]  /*4d70*/  UISETP.GE.AND UP0, UPT, UR4, UR6, UPT ;  /* 0x000000060400728c */ /* 0x000fe4000bf06270 */
[----:B------:R-:W-:Y:S02]  /*4d80*/  UIMAD.WIDE.U32 UR6, UR4, UR14, URZ ;  /* 0x0000000e040672a5 */ /* 0x000fe4000f8e00ff */
[----:B------:R-:W-:Y:S02]  /*4d90*/  UISETP.GE.OR UP0, UPT, UR5, UR8, UP0 ;  /* 0x000000080500728c */ /* 0x000fe40008706670 */
[----:B------:R-:W-:-:S02]  /*4da0*/  UIMAD.WIDE.U32 UR8, UR5, UR14, URZ ;  /* 0x0000000e050872a5 */ /* 0x000fc4000f8e00ff */
[----:B------:R-:W-:Y:S01]  /*4db0*/  UIADD3 UR10, UPT, UPT, -UR4, URZ, URZ ;  /* 0x000000ff040a7290 */ /* 0x000fe2000fffe1ff */
[----:B------:R-:W-:Y:S02]  /*4dc0*/  UMOV UR6, UR7 ;  /* 0x0000000700067c82 */ /* 0x000fe40008000000 */
[----:B------:R-:W-:Y:S02]  /*4dd0*/  USHF.R.U32.HI UR6, URZ, UR15, UR6 ;  /* 0x0000000fff067299 */ /* 0x000fe40008011606 */
[----:B------:R-:W-:Y:S02]  /*4de0*/  UIMAD UR10, UR18, UR10, UR22 ;  /* 0x0000000a120a72a4 */ /* 0x000fe4000f8e0216 */
[----:B------:R-:W-:Y:S01]  /*4df0*/  USEL UR6, UR4, UR6, !UP3 ;  /* 0x0000000604067287 */ /* 0x000fe2000d800000 */
[----:B------:R-:W-:Y:S01]  /*4e00*/  @!UP0 UMOV UR7, UR9 ;  /* 0x0000000900078c82 */ /* 0x000fe20008000000 */
[----:B------:R-:W-:Y:S02]  /*4e10*/  UIADD3 UR9, UPT, UPT, -UR5, URZ, URZ ;  /* 0x000000ff05097290 */ /* 0x000fe4000fffe1ff */
[----:B------:R-:W-:-:S02]  /*4e20*/  @!UP0 USHF.R.U32.HI UR7, URZ, UR15, UR7 ;  /* 0x0000000fff078299 */ /* 0x000fc40008011607 */
[----:B------:R-:W-:Y:S02]  /*4e30*/  UIADD3 UR8, UPT, UPT, -UR6, URZ, URZ ;  /* 0x000000ff06087290 */ /* 0x000fe4000fffe1ff */
[----:B------:R-:W-:Y:S02]  /*4e40*/  @!UP0 USEL UR7, UR5, UR7, !UP3 ;  /* 0x0000000705078287 */ /* 0x000fe4000d800000 */
[----:B------:R-:W-:Y:S02]  /*4e50*/  UIMAD UR8, UR39, UR8, UR4 ;  /* 0x00000008270872a4 */ /* 0x000fe4000f8e0204 */
[----:B------:R-:W-:Y:S02]  /*4e60*/  @!UP0 UIADD3 UR6, UPT, UPT, UR6, -UR7, URZ ;  /* 0x8000000706068290 */ /* 0x000fe4000fffe0ff */
[----:B------:R-:W-:Y:S02]  /*4e70*/  @!UP0 UIMAD UR7, UR8, UR12, UR7 ;  /* 0x0000000c080782a4 */ /* 0x000fe4000f8e0207 */
[----:B------:R-:W-:-:S02]  /*4e80*/  @!UP0 UIMAD UR4, UR39, UR6, UR5 ;  /* 0x00000006270482a4 */ /* 0x000fc4000f8e0205 */
[----:B------:R-:W-:Y:S02]  /*4e90*/  UIMAD UR6, UR13, UR9, UR21 ;  /* 0x000000090d0672a4 */ /* 0x000fe4000f8e0215 */
[----:B------:R-:W-:Y:S01]  /*4ea0*/  UIMAD UR8, UR4, UR18, UR10 ;  /* 0x00000012040872a4 */ /* 0x000fe2000f8e020a */
[----:B------:R-:W-:Y:S02]  /*4eb0*/  @!UP0 UMOV UR5, UR7 ;  /* 0x0000000700058c82 */ /* 0x000fe40008000000 */
[----:B------:R-:W-:-:S03]  /*4ec0*/  UIMAD UR4, UR5, UR13, UR6 ;  /* 0x0000000d050472a4 */ /* 0x000fc6000f8e0206 */
[----:B------:R-:W-:-:S03]  /*4ed0*/  IMAD.U32 R22, RZ, RZ, UR8 ;  /* 0x00000008ff167e24 */ /* 0x000fc6000f8e00ff */
[----:B------:R-:W-:-:S07]  /*4ee0*/  IMAD.U32 R23, RZ, RZ, UR4 ;  /* 0x00000004ff177e24 */ /* 0x000fce000f8e00ff */
.L_x_37:
[----:B------:R-:W1:Y:S02]  /*4ef0*/  LDCU UR4, c[0x0][0xb30] ;  /* 0x00016600ff0477ac */ /* 0x000e640008000800 */
[----:B-1----:R-:W-:-:S09]  /*4f00*/  UISETP.NE.AND UP0, UPT, UR4, 0x1, UPT ;  /* 0x000000010400788c */ /* 0x002fd2000bf05270 */
[----:B------:R-:W-:Y:S05]  /*4f10*/  BRA.U UP0, `(.L_x_38) ;  /* 0x0000000100547547 */ /* 0x000fea000b800000 */
[----:B------:R-:W1:Y:S01]  /*4f20*/  LDCU.128 UR8, c[0x0][0xb10] ;  /* 0x00016200ff0877ac */ /* 0x000e620008000c00 */
[----:B------:R-:W-:Y:S02]  /*4f30*/  R2UR UR15, R22 ;  /* 0x00000000160f72ca */ /* 0x000fe400000e0000 */
[----:B------:R-:W-:Y:S01]  /*4f40*/  R2UR UR14, R23 ;  /* 0x00000000170e72ca */ /* 0x000fe200000e0000 */
[----:B------:R-:W2:Y:S01]  /*4f50*/  LDCU UR12, c[0x0][0xb0c] ;  /* 0x00016180ff0c77ac */ /* 0x000ea20008000800 */
[----:B------:R-:W3:Y:S11]  /*4f60*/  LDCU UR13, c[0x0][0xb20] ;  /* 0x00016400ff0d77ac */ /* 0x000ef60008000800 */
[----:B-1----:R-:W-:-:S02]  /*4f70*/  UIMAD.WIDE.U32 UR6, UR14, UR8, URZ ;  /* 0x000000080e0672a5 */ /* 0x002fc4000f8e00ff */
[----:B------:R-:W-:Y:S02]  /*4f80*/  UIMAD.WIDE.U32 UR4, UR15, UR11, URZ ;  /* 0x0000000b0f0472a5 */ /* 0x000fe4000f8e00ff */
[----:B--2---:R-:W-:Y:S02]  /*4f90*/  UISETP.NE.AND UP2, UPT, UR12, 0x1, UPT ;  /* 0x000000010c00788c */ /* 0x004fe4000bf45270 */
[----:B------:R-:W-:Y:S01]  /*4fa0*/  UISETP.NE.AND UP0, UPT, UR10, 0x1, UPT ;  /* 0x000000010a00788c */ /* 0x000fe2000bf05270 */
[----:B------:R-:W-:Y:S02]  /*4fb0*/  UMOV UR6, UR7 ;  /* 0x0000000700067c82 */ /* 0x000fe40008000000 */
[----:B------:R-:W-:Y:S01]  /*4fc0*/  UMOV UR4, UR5 ;  /* 0x0000000500047c82 */ /* 0x000fe20008000000 */
[----:B------:R-:W-:Y:S02]  /*4fd0*/  USHF.R.U32.HI UR6, URZ, UR9, UR6 ;  /* 0x00000009ff067299 */ /* 0x000fe40008011606 */
[----:B---3--:R-:W-:-:S02]  /*4fe0*/  USHF.R.U32.HI UR4, URZ, UR13, UR4 ;  /* 0x0000000dff047299 */ /* 0x008fc40008011604 */
[----:B------:R-:W-:Y:S02]  /*4ff0*/  USEL UR5, UR14, UR6, !UP2 ;  /* 0x000000060e057287 */ /* 0x000fe4000d000000 */
[----:B------:R-:W-:-:S04]  /*5000*/  USEL UR4, UR15, UR4, !UP0 ;  /* 0x000000040f047287 */ /* 0x000fc8000c000000 */
[----:B------:R-:W-:Y:S02]  /*5010*/  UIADD3 UR6, UPT, UPT, UR5, -UR4, URZ ;  /* 0x8000000405067290 */ /* 0x000fe4000fffe0ff */
[----:B------:R-:W-:Y:S02]  /*5020*/  UIADD3 UR4, UPT, UPT, -UR5, UR4, URZ ;  /* 0x0000000405047290 */ /* 0x000fe4000fffe1ff */
[----:B------:R-:W-:Y:S02]  /*5030*/  UIMAD UR15, UR6, UR10, UR15 ;  /* 0x0000000a060f72a4 */ /* 0x000fe4000f8e020f */
[----:B------:R-:W-:-:S04]  /*5040*/  UIMAD UR14, UR4, UR12, UR14 ;  /* 0x0000000c040e72a4 */ /* 0x000fc8000f8e020e */
[----:B------:R-:W-:Y:S02]  /*5050*/  IMAD.U32 R22, RZ, RZ, UR15 ;  /* 0x0000000fff167e24 */ /* 0x000fe4000f8e00ff */
[----:B------:R-:W-:-:S07]  /*5060*/  IMAD.U32 R23, RZ, RZ, UR14 ;  /* 0x0000000eff177e24 */ /* 0x000fce000f8e00ff */
.L_x_38:
[----:B------:R-:W-:Y:S01]  /*5070*/  R2UR UR7, R59 ;  /* 0x000000003b0772ca */ /* 0x000fe200000e0000 */
[----:B------:R-:W-:Y:S01]  /*5080*/  UMOV UR55, UR71 ;  /* 0x0000004700377c82 */ /* 0x000fe20008000000 */
[----:B------:R-:W-:Y:S02]  /*5090*/  R2UR UR6, R23 ;  /* 0x00000000170672ca */ /* 0x000fe400000e0000 */
[----:B------:R-:W-:Y:S02]  /*50a0*/  R2UR UR5, R58 ;  /* 0x000000003a0572ca */ /* 0x000fe400000e0000 */
[----:B------:R-:W-:Y:S02]  /*50b0*/  R2UR UR4, R22 ;  /* 0x00000000160472ca */ /* 0x000fe400000e0000 */
[----:B------:R-:W-:Y:S02]  /*50c0*/  PLOP3.LUT P1, PT, PT, PT, PT, 0x80, 0x8 ;  /* 0x000000000008781c */ /* 0x000fe40003f2f070 */
[----:B------:R-:W-:-:S05]  /*50d0*/  LOP3.LUT R2, R2, 0x1, RZ, 0x3c, !PT ;  /* 0x0000000102027812 */ /* 0x000fca00078e3cff */
[----:B------:R-:W-:-:S04]  /*50e0*/  UIADD3 UR44, UPT, UPT, UR6, UR7, URZ ;  /* 0x00000007062c7290 */ /* 0x000fc8000fffe0ff */
[----:B------:R-:W-:Y:S01]  /*50f0*/  UIADD3 UR20, UPT, UPT, UR4, UR5, URZ ;  /* 0x0000000504147290 */ /* 0x000fe2000fffe0ff */
[----:B------:R-:W-:Y:S11]  /*5100*/  BRA.U UP1, `(.L_x_39) ;  /* 0xffffffc501d87547 */ /* 0x000ff6000b83ffff */
[----:B------:R-:W-:Y:S01]  /*5110*/  UIADD3 UR54, UPT, UPT, UR54, 0x40, URZ ;  /* 0x0000004036367890 */ /* 0x000fe2000fffe0ff */
[----:B------:R-:W-:-:S03]  /*5120*/  MOV R3, UR38 ;  /* 0x0000002600037c02 */ /* 0x000fc60008000f00 */
[----:B------:R-:W-:Y:S01]  /*5130*/  ULEA UR4, UR62, UR54, 0x3 ;  /* 0x000000363e047291 */ /* 0x000fe2000f8e18ff */
[----:B------:R-:W-:-:S08]  /*5140*/  SHF.L.U32 R3, R3, 0x1f, RZ ;  /* 0x0000001f03037819 */ /* 0x000fd000000006ff */
[----:B------:R-:W1:Y:S02]  /*5150*/  SYNCS.PHASECHK.TRANS64.TRYWAIT P0, [UR4], R3 ;  /* 0x00000003ff0075a7 */ /* 0x000e640008001104 */
[----:B-1----:R-:W-:Y:S05]  /*5160*/  @!P0 BRA `(.L_x_40) ;  /* 0x0000005800a08947 */ /* 0x002fea0003800000 */
.L_x_135:
[----:B------:R-:W-:-:S04]  /*5170*/  UIADD3 UR4, UPT, UPT, UR62, 0x1, URZ ;  /* 0x000000013e047890 */ /* 0x000fc8000fffe0ff */
[----:B------:R-:W-:-:S04]  /*5180*/  UISETP.NE.AND UP0, UPT, UR4, 0x8, UPT ;  /* 0x000000080400788c */ /* 0x000fc8000bf05270 */
[----:B------:R-:W-:Y:S02]  /*5190*/  USEL UR5, URZ, 0x1, UP0 ;  /* 0x00000001ff057887 */ /* 0x000fe40008000000 */
[----:B------:R-:W-:Y:S02]  /*51a0*/  USEL UR4, UR4, URZ, UP0 ;  /* 0x000000ff04047287 */ /* 0x000fe40008000000 */
[----:B------:R-:W-:Y:S02]  /*51b0*/  ULOP3.LUT UR6, UR38, UR5, URZ, 0x3c, !UPT ;  /* 0x0000000526067292 */ /* 0x000fe4000f8e3cff */
[----:B------:R-:W-:-:S04]  /*51c0*/  ULEA UR5, UR4, UR54, 0x3 ;  /* 0x0000003604057291 */ /* 0x000fc8000f8e18ff */
[----:B-1----:R-:W-:-:S04]  /*51d0*/  MOV R3, UR6 ;  /* 0x0000000600037c02 */ /* 0x002fc80008000f00 */
[----:B------:R-:W-:-:S04]  /*51e0*/  SHF.L.U32 R3, R3, 0x1f, RZ ;  /* 0x0000001f03037819 */ /* 0x000fc800000006ff */
[----:B------:R-:W1:Y:S02]  /*51f0*/  SYNCS.PHASECHK.TRANS64.TRYWAIT P0, [UR5], R3 ;  /* 0x00000003ff0075a7 */ /* 0x000e640008001105 */
[----:B-1----:R-:W-:Y:S05]  /*5200*/  @!P0 BRA `(.L_x_41) ;  /* 0x0000005800908947 */ /* 0x002fea0003800000 */
.L_x_137:
        /* <DEDUP_REMOVED lines=10> */
.L_x_139:
        /* <DEDUP_REMOVED lines=10> */
.L_x_141:
        /* <DEDUP_REMOVED lines=10> */
.L_x_143:
        /* <DEDUP_REMOVED lines=10> */
.L_x_145:
        /* <DEDUP_REMOVED lines=10> */
.L_x_147:
[----:B------:R-:W-:-:S04]  /*5530*/  UIADD3 UR4, UPT, UPT, UR4, 0x1, URZ ;  /* 0x0000000104047890 */ /* 0x000fc8000fffe0ff */
[----:B------:R-:W-:-:S04]  /*5540*/  UISETP.NE.AND UP0, UPT, UR4, 0x8, UPT ;  /* 0x000000080400788c */ /* 0x000fc8000bf05270 */
[----:B------:R-:W-:Y:S02]  /*5550*/  USEL UR5, URZ, 0x1, UP0 ;  /* 0x00000001ff057887 */ /* 0x000fe40008000000 */
[----:B------:R-:W-:Y:S02]  /*5560*/  USEL UR4, UR4, URZ, UP0 ;  /* 0x000000ff04047287 */ /* 0x000fe40008000000 */
[----:B------:R-:W-:Y:S02]  /*5570*/  ULOP3.LUT UR5, UR6, UR5, URZ, 0x3c, !UPT ;  /* 0x0000000506057292 */ /* 0x000fe4000f8e3cff */
[----:B------:R-:W-:-:S04]  /*5580*/  ULEA UR4, UR4, UR54, 0x3 ;  /* 0x0000003604047291 */ /* 0x000fc8000f8e18ff */
[----:B------:R-:W-:Y:S02]  /*5590*/  IMAD.U32 R2, RZ, RZ, UR5 ;  /* 0x00000005ff027e24 */ /* 0x000fe4000f8e00ff */
[----:B-1----:R-:W-:-:S03]  /*55a0*/  MOV R0, UR4 ;  /* 0x0000000400007c02 */ /* 0x002fc60008000f00 */
[----:B------:R-:W-:-:S07]  /*55b0*/  SHF.L.U32 R3, R2, 0x1f, RZ ;  /* 0x0000001f02037819 */ /* 0x000fce00000006ff */
.L_x_47:
[----:B-1----:R1:W2:Y:S02]  /*55c0*/  SYNCS.PHASECHK.TRANS64.TRYWAIT P0, [R0+URZ], R3 ;  /* 0x00000003000075a7 */ /* 0x0022a400080011ff */
[----:B--2---:R-:W-:Y:S05]  /*55d0*/  @!P0 NANOSLEEP.SYNCS 0x989680 ;  /* 0x009896800000895d */ /* 0x004fea0003900000 */
[----:B------:R-:W2:Y:S02]  /*55e0*/  @!P0 SYNCS.PHASECHK.TRANS64 P0, [R0+URZ], R3 ;  /* 0x00000003000085a7 */ /* 0x000ea400080010ff */
[----:B--2---:R-:W-:Y:S05]  /*55f0*/  @P0 EXIT ;  /* 0x000000000000094d */ /* 0x004fea0003800000 */
[----:B------:R-:W-:Y:S05]  /*5600*/  BRA `(.L_x_47) ;  /* 0xfffffffc00ec7947 */ /* 0x000fea000383ffff */
.L_x_21:
[----:B------:R-:W2:Y:S02]  /*5610*/  S2UR UR4, SR_CgaCtaId ;  /* 0x00000000000479c3 */ /* 0x000ea40000008800 */
[----:B--2---:R-:W-:-:S04]  /*5620*/  UISETP.NE.AND UP0, UPT, UR4, URZ, UPT ;  /* 0x000000ff0400728c */ /* 0x004fc8000bf05270 */
[----:B------:R-:W-:-:S09]  /*5630*/  UISETP.NE.OR UP0, UPT, UR18, 0x1, UP0 ;  /* 0x000000011200788c */ /* 0x000fd20008705670 */
[----:B------:R-:W-:Y:S05]  /*5640*/  BRA.U UP0, `(.L_x_48) ;  /* 0x0000000100b47547 */ /* 0x000fea000b800000 */
[----:B------:R-:W2:Y:S01]  /*5650*/  S2UR UR5, SR_CgaCtaId ;  /* 0x00000000000579c3 */ /* 0x000ea20000008800 */
[----:B------:R-:W-:Y:S01]  /*5660*/  UMOV UR4, 0x400 ;  /* 0x0000040000047882 */ /* 0x000fe20000000000 */
[----:B------:R-:W-:Y:S01]  /*5670*/  HFMA2 R3, -RZ, RZ, 0, 5.9604644775390625e-08 ;  /* 0x00000001ff037431 */ /* 0x000fe200000001ff */
[----:B------:R-:W-:Y:S01]  /*5680*/  ISETP.GE.U32.AND P0, PT, R0, 0x2, PT ;  /* 0x000000020000780c */ /* 0x000fe20003f06070 */
[----:B------:R-:W-:Y:S01]  /*5690*/  IMAD.MOV.U32 R8, RZ, RZ, RZ ;  /* 0x000000ffff087224 */ /* 0x000fe200078e00ff */
[----:B--2---:R-:W-:-:S04]  /*56a0*/  ULEA UR4, UR5, UR4, 0x18 ;  /* 0x0000000405047291 */ /* 0x004fc8000f8ec0ff */
[----:B------:R-:W-:Y:S02]  /*56b0*/  UIADD3 UR5, UPT, UPT, UR4, 0xc8, URZ ;  /* 0x000000c804057890 */ /* 0x000fe4000fffe0ff */
[----:B------:R-:W-:Y:S02]  /*56c0*/  UIADD3 UR8, UPT, UPT, UR4, 0xc0, URZ ;  /* 0x000000c004087890 */ /* 0x000fe4000fffe0ff */
[----:B------:R-:W-:-:S12]  /*56d0*/  UPRMT UR5, URZ, 0x654, UR5 ;  /* 0x00000654ff057896 */ /* 0x000fd80008000005 */
.L_x_51:
[----:B------:R-:W-:Y:S01]  /*56e0*/  SHF.L.U32 R7, R3, 0x1f, RZ ;  /* 0x0000001f03077819 */ /* 0x000fe200000006ff */
[----:B------:R-:W-:Y:S02]  /*56f0*/  IMAD.U32 R9, RZ, RZ, UR8 ;  /* 0x00000008ff097e24 */ /* 0x000fe4000f8e00ff */
[----:B------:R-:W-:Y:S01]  /*5700*/  @!P0 IMAD.MOV.U32 R5, RZ, RZ, 0x10 ;  /* 0x00000010ff058424 */ /* 0x000fe200078e00ff */
[----:B------:R-:W2:Y:S02]  /*5710*/  SYNCS.PHASECHK.TRANS64.TRYWAIT P1, [UR4+0xc8], R7 ;  /* 0x0000c807ff0075a7 */ /* 0x000ea40008021104 */
[----:B------:R-:W-:-:S04]  /*5720*/  PRMT R9, R0, 0x654, R9 ;  /* 0x0000065400097816 */ /* 0x000fc80000000009 */
[----:B------:R-:W-:Y:S01]  /*5730*/  SEL R2, R9, R2, !P0 ;  /* 0x0000000209027207 */ /* 0x000fe20004000000 */
[----:B--2---:R-:W-:Y:S06]  /*5740*/  @!P1 BRA `(.L_x_49) ;  /* 0x0000005400d09947 */ /* 0x004fec0003800000 */
.L_x_149:
[----:B------:R-:W-:Y:S01]  /*5750*/  UIADD3 UR6, UPT, UPT, UR4, 0x100, URZ ;  /* 0x0000010004067890 */ /* 0x000fe2000fffe0ff */
[----:B------:R3:W-:Y:S01]  /*5760*/  @!P0 SYNCS.ARRIVE.TRANS64.RED RZ, [R2+URZ], R5 ;  /* 0x0000000502ff89a7 */ /* 0x0007e200080004ff */
[----:B------:R-:W-:Y:S01]  /*5770*/  UIADD3 UR7, UPT, UPT, UR4, 0xc0, URZ ;  /* 0x000000c004077890 */ /* 0x000fe2000fffe0ff */
[----:B------:R-:W-:-:S08]  /*5780*/  LOP3.LUT R3, R3, 0x1, RZ, 0x3c, !PT ;  /* 0x0000000103037812 */ /* 0x000fd000078e3cff */
[----:B------:R-:W-:Y:S06]  /*5790*/  UGETNEXTWORKID.BROADCAST [UR6], [UR7] ;  /* 0x00000000060073ca */ /* 0x000fec0008000100 */
[----:B---3--:R-:W-:-:S04]  /*57a0*/  SHF.L.U32 R5, R8, 0x1f, RZ ;  /* 0x0000001f08057819 */ /* 0x008fc800000006ff */
[----:B------:R-:W3:Y:S02]  /*57b0*/  SYNCS.PHASECHK.TRANS64.TRYWAIT P1, [UR4+0xc0], R5 ;  /* 0x0000c005ff0075a7 */ /* 0x000ee40008021104 */
[----:B---3--:R-:W-:Y:S05]  /*57c0*/  @!P1 BRA `(.L_x_50) ;  /* 0x0000005400c89947 */ /* 0x008fea0003800000 */
.L_x_151:
[----:B--2---:R-:W2:Y:S01]  /*57d0*/  LDS.128 R4, [UR4+0x100] ;  /* 0x00010004ff047984 */ /* 0x004ea20008000c00 */
[----:B------:R-:W-:Y:S01]  /*57e0*/  LOP3.LUT R8, R8, 0x1, RZ, 0x3c, !PT ;  /* 0x0000000108087812 */ /* 0x000fe200078e3cff */
[----:B------:R-:W-:Y:S01]  /*57f0*/  @!PT LDS RZ, [RZ] ;  /* 0x00000000fffff984 */ /* 0x000fe20000000800 */
[----:B------:R-:W-:Y:S01]  /*5800*/  @!PT LDS RZ, [RZ] ;  /* 0x00000000fffff984 */ /* 0x000fe20000000800 */
[----:B------:R-:W-:Y:S01]  /*5810*/  @!PT LDS RZ, [RZ] ;  /* 0x00000000fffff984 */ /* 0x000fe20000000800 */
[----:B------:R-:W-:Y:S01]  /*5820*/  @!PT LDS RZ, [RZ] ;  /* 0x00000000fffff984 */ /* 0x000fe20000000800 */
[----:B------:R3:W-:Y:S06]  /*5830*/  MEMBAR.ALL.CTA ;  /* 0x0000000000007992 */ /* 0x0007ec0000008000 */
[----:B---3--:R-:W3:Y:S02]  /*5840*/  FENCE.VIEW.ASYNC.S ;  /* 0x00000000000073c6 */ /* 0x008ee40000000000 */
[----:B---3--:R-:W-:Y:S01]  /*5850*/  SYNCS.ARRIVE.TRANS64.RED.A1T0 RZ, [UR5], RZ ;  /* 0x000000ffffff79a7 */ /* 0x008fe20008100405 */
[----:B--2---:R-:W-:-:S13]  /*5860*/  LOP3.LUT P1, RZ, R6, 0x1, RZ, 0xc0, !PT ;  /* 0x0000000106ff7812 */ /* 0x004fda000782c0ff */
[----:B------:R-:W-:Y:S05]  /*5870*/  @P1 BRA `(.L_x_51) ;  /* 0xfffffffc00981947 */ /* 0x000fea000383ffff */
[----:B------:R-:W-:-:S04]  /*5880*/  SHF.L.U32 R0, R3, 0x1f, RZ ;  /* 0x0000001f03007819 */ /* 0x000fc800000006ff */
[----:B------:R-:W2:Y:S02]  /*5890*/  SYNCS.PHASECHK.TRANS64 P0, [UR4+0xc8], R0 ;  /* 0x0000c800ff0075a7 */ /* 0x000ea40008001004 */
[----:B-12---:R-:W-:Y:S05]  /*58a0*/  @P0 EXIT ;  /* 0x000000000000094d */ /* 0x006fea0003800000 */
[----:B------:R-:W-:-:S07]  /*58b0*/  MOV R0, UR4 ;  /* 0x0000000400007c02 */ /* 0x000fce0008000f00 */
.L_x_52:
[----:B-1----:R-:W-:-:S04]  /*58c0*/  SHF.L.U32 R5, R3, 0x1f, RZ ;  /* 0x0000001f03057819 */ /* 0x002fc800000006ff */
[----:B------:R1:W2:Y:S03]  /*58d0*/  SYNCS.PHASECHK.TRANS64.TRYWAIT P0, [R0+URZ+0xc8], R5 ;  /* 0x0000c805000075a7 */ /* 0x0002a600080011ff */
[----:B--2---:R-:W-:Y:S05]  /*58e0*/  @!P0 NANOSLEEP.SYNCS 0x989680 ;  /* 0x009896800000895d */ /* 0x004fea0003900000 */
[----:B------:R-:W2:Y:S02]  /*58f0*/  @!P0 SYNCS.PHASECHK.TRANS64 P0, [R0+URZ+0xc8], R5 ;  /* 0x0000c805000085a7 */ /* 0x000ea400080010ff */
[----:B--2---:R-:W-:Y:S05]  /*5900*/  @P0 EXIT ;  /* 0x000000000000094d */ /* 0x004fea0003800000 */
[----:B------:R-:W-:Y:S05]  /*5910*/  BRA `(.L_x_52) ;  /* 0xfffffffc00e87947 */ /* 0x000fea000383ffff */
.L_x_48:
[----:B------:R-:W-:Y:S05]  /*5920*/  BRA.U UP4, `(.L_x_53) ;  /* 0x0000001504207547 */ /* 0x000fea000b800000 */
[----:B------:R-:W2:Y:S01]  /*5930*/  S2UR UR4, SR_CgaCtaId ;  /* 0x00000000000479c3 */ /* 0x000ea20000008800 */
[----:B------:R-:W-:Y:S01]  /*5940*/  UMOV UR5, 0x40 ;  /* 0x0000004000057882 */ /* 0x000fe20000000000 */
[----:B------:R-:W-:Y:S01]  /*5950*/  NOP ;  /* 0x0000000000007918 */ /* 0x000fe20000000000 */
[----:B------:R-:W-:Y:S01]  /*5960*/  UMOV UR6, 0x400 ;  /* 0x0000040000067882 */ /* 0x000fe20000000000 */
[----:B--2---:R-:W-:Y:S02]  /*5970*/  ULEA UR5, UR4, UR5, 0x18 ;  /* 0x0000000504057291 */ /* 0x004fe4000f8ec0ff */
[----:B------:R-:W-:-:S07]  /*5980*/  ULEA UR6, UR4, UR6, 0x18 ;  /* 0x0000000604067291 */ /* 0x000fce000f8ec0ff */
[----:B------:R-:W2:Y:S02]  /*5990*/  LDS.U8 R0, [UR5+0x1c] ;  /* 0x00001c05ff007984 */ /* 0x000ea40008000000 */
[----:B--2---:R-:W-:-:S13]  /*59a0*/  ISETP.NE.AND P0, PT, R0, RZ, PT ;  /* 0x000000ff0000720c */ /* 0x004fda0003f05270 */
[----:B------:R-:W-:Y:S05]  /*59b0*/  @P0 BRA `(.L_x_54) ;  /* 0x0000000400080947 */ /* 0x000fea0003800000 */
[----:B------:R-:W-:Y:S02]  /*59c0*/  UISETP.NE.U32.AND UP1, UPT, UR49, 0x1, UPT ;  /* 0x000000013100788c */ /* 0x000fe4000bf25070 */
[----:B------:R-:W-:-:S07]  /*59d0*/  UIADD3 UR7, UPT, UPT, UR5, 0x8, URZ ;  /* 0x0000000805077890 */ /* 0x000fce000fffe0ff */
[----:B------:R-:W-:Y:S05]  /*59e0*/  BRA.U !UP1, `(.L_x_55) ;  /* 0x00000001099c7547 */ /* 0x000fea000b800000 */
[----:B------:R-:W-:Y:S01]  /*59f0*/  ELECT P0, URZ, PT ;  /* 0x0000000000ff782f */ /* 0x000fe20003800000 */
[----:B------:R-:W-:-:S12]  /*5a00*/  BSSY B0, `(.L_x_55) ;  /* 0x0000025000007945 */ /* 0x000fd80003800000 */
[----:B------:R-:W-:Y:S05]  /*5a10*/  @!P0 BRA `(.L_x_56) ;  /* 0x00000000008c8947 */ /* 0x000fea0003800000 */
[----:B------:R-:W-:-:S05]  /*5a20*/  UMOV UR4, 0x10 ;  /* 0x0000001000047882 */ /* 0x000fca0000000000 */
[----:B------:R-:W-:Y:S04]  /*5a30*/  DEPBAR.LE SB2, 0x36 ;  /* 0x0000ad800000791a */ /* 0x000fe80000000000 */
[----:B------:R-:W2:Y:S02]  /*5a40*/  UTCATOMSWS.2CTA.FIND_AND_SET.ALIGN UP0, UR4, UR4 ;  /* 0x00000004000475e3 */ /* 0x000ea40008200800 */
[----:B--2---:R-:W-:Y:S01]  /*5a50*/  MOV R11, UR4 ;  /* 0x00000004000b7c02 */ /* 0x004fe20008000f00 */
[----:B------:R-:W-:Y:S06]  /*5a60*/  BRA.U UP0, `(.L_x_57) ;  /* 0x0000000100187547 */ /* 0x000fec000b800000 */
.L_x_58:
[----:B------:R-:W-:Y:S05]  /*5a70*/  NANOSLEEP 0x64 ;  /* 0x000000640000795d */ /* 0x000fea0003800000 */
[----:B------:R-:W-:-:S05]  /*5a80*/  UMOV UR4, 0x10 ;  /* 0x0000001000047882 */ /* 0x000fca0000000000 */
[----:B------:R-:W-:Y:S04]  /*5a90*/  DEPBAR.LE SB2, 0x36 ;  /* 0x0000ad800000791a */ /* 0x000fe80000000000 */
[----:B------:R-:W2:Y:S02]  /*5aa0*/  UTCATOMSWS.2CTA.FIND_AND_SET.ALIGN UP0, UR4, UR4 ;  /* 0x00000004000475e3 */ /* 0x000ea40008200800 */
[----:B--2---:R-:W-:Y:S01]  /*5ab0*/  MOV R11, UR4 ;  /* 0x00000004000b7c02 */ /* 0x004fe20008000f00 */
[----:B------:R-:W-:Y:S05]  /*5ac0*/  BRA.U !UP0, `(.L_x_58) ;  /* 0xfffffffd08e87547 */ /* 0x000fea000b83ffff */
.L_x_57:
[----:B------:R-:W2:Y:S01]  /*5ad0*/  LDS R7, [UR5+0x10] ;  /* 0x00001005ff077984 */ /* 0x000ea20008000800 */
[----:B------:R-:W-:Y:S01]  /*5ae0*/  IMAD.U32 R5, RZ, RZ, UR6 ;  /* 0x00000006ff057e24 */ /* 0x000fe2000f8e00ff */
[----:B------:R-:W-:-:S03]  /*5af0*/  MOV R4, UR48 ;  /* 0x0000003000047c02 */ /* 0x000fc60008000f00 */
[----:B------:R-:W-:Y:S01]  /*5b00*/  VIADD R5, R5, 0x110 ;  /* 0x0000011005057836 */ /* 0x000fe20000000000 */
[----:B--2---:R-:W-:-:S04]  /*5b10*/  SHF.L.U32 R7, R7, 0x1f, RZ ;  /* 0x0000001f07077819 */ /* 0x004fc800000006ff */
[----:B------:R-:W2:Y:S02]  /*5b20*/  SYNCS.PHASECHK.TRANS64.TRYWAIT P0, [UR5+0x8], R7 ;  /* 0x00000807ff0075a7 */ /* 0x000ea40008001105 */
[----:B--2---:R-:W-:Y:S05]  /*5b30*/  @P0 BRA `(.L_x_59) ;  /* 0x0000000000080947 */ /* 0x004fea0003800000 */
[----:B------:R-:W2:Y:S02]  /*5b40*/  SYNCS.PHASECHK.TRANS64.TRYWAIT P0, [UR5+0x8], R7 ;  /* 0x00000807ff0075a7 */ /* 0x000ea40008001105 */
[----:B--2---:R-:W-:Y:S05]  /*5b50*/  @!P0 BRA `(.L_x_60) ;  /* 0x0000005000fc8947 */ /* 0x004fea0003800000 */
.L_x_59:
[----:B--2---:R-:W-:Y:S01]  /*5b60*/  HFMA2 R0, -RZ, RZ, 0, 5.9604644775390625e-08 ;  /* 0x00000001ff007431 */ /* 0x004fe200000001ff */
[----:B------:R-:W-:Y:S01]  /*5b70*/  UPRMT UR4, UR48, 0x654, UR7 ;  /* 0x0000065430047896 */ /* 0x000fe20008000007 */
[----:B------:R-:W-:Y:S01]  /*5b80*/  IMAD.MOV.U32 R8, RZ, RZ, 0xffff ;  /* 0x0000ffffff087424 */ /* 0x000fe200078e00ff */
[----:B------:R-:W-:Y:S01]  /*5b90*/  PRMT R4, R4, 0x654, R5 ;  /* 0x0000065404047816 */ /* 0x000fe20000000005 */
[----:B------:R-:W-:Y:S02]  /*5ba0*/  IMAD.MOV.U32 R6, RZ, RZ, 0x4 ;  /* 0x00000004ff067424 */ /* 0x000fe400078e00ff */
[----:B------:R-:W-:Y:S01]  /*5bb0*/  IMAD.SHL.U32 R9, R11, 0x20, RZ ;  /* 0x000000200b097824 */ /* 0x000fe200078e00ff */
[----:B------:R-:W-:Y:S02]  /*5bc0*/  MOV R5, UR4 ;  /* 0x0000000400057c02 */ /* 0x000fe40008000f00 */
[-C--:B------:R-:W-:Y:S01]  /*5bd0*/  SHF.L.U32 R8, R8, R11.reuse, RZ ;  /* 0x0000000b08087219 */ /* 0x080fe200000006ff */
[----:B------:R2:W-:Y:S01]  /*5be0*/  SYNCS.ARRIVE.TRANS64.RED RZ, [UR4], R6 ;  /* 0x00000006ffff79a7 */ /* 0x0005e20008000404 */
[----:B------:R-:W-:Y:S01]  /*5bf0*/  SHF.L.U32 R7, R0, R11, RZ ;  /* 0x0000000b00077219 */ /* 0x000fe200000006ff */
[----:B------:R2:W-:Y:S04]  /*5c00*/  STS [UR6+0x110], R9 ;  /* 0x00011009ff007988 */ /* 0x0005e80008000806 */
[----:B------:R2:W-:Y:S04]  /*5c10*/  STAS [R4.64], R11 ;  /* 0x0000000b04007dbd */ /* 0x0005e8000c0008ff */
[----:B------:R2:W-:Y:S04]  /*5c20*/  ATOMS.OR RZ, [UR5+0x14], R8 ;  /* 0x00001408ffff798c */ /* 0x0005e8000b000005 */
[----:B------:R2:W-:Y:S04]  /*5c30*/  ATOMS.OR RZ, [UR5+0x18], R7 ;  /* 0x00001807ffff798c */ /* 0x0005e8000b000005 */
[----:B------:R2:W-:Y:S02]  /*5c40*/  ATOMS.XOR RZ, [UR5+0x10], R0 ;  /* 0x00001000ffff798c */ /* 0x0005e4000b800005 */
.L_x_56:
[----:B-1----:R-:W-:Y:S05]  /*5c50*/  BSYNC B0 ;  /* 0x0000000000007941 */ /* 0x002fea0003800000 */
.L_x_55:
[----:B------:R-:W-:Y:S05]  /*5c60*/  BRA.U UP1, `(.L_x_61) ;  /* 0x00000001016c7547 */ /* 0x000fea000b800000 */
[----:B------:R-:W-:-:S03]  /*5c70*/  UMOV UR4, 0xffffffff ;  /* 0xffffffff00047882 */ /* 0x000fc60000000000 */
[----:B------:R-:W-:Y:S05]  /*5c80*/  BRA.DIV UR4, `(.L_x_62) ;  /* 0x0000005204c87947 */ /* 0x000fea000b800000 */
[----:B------:R-:W-:-:S13]  /*5c90*/  ELECT P6, URZ, PT ;  /* 0x0000000000ff782f */ /* 0x000fda00038c0000 */
.L_x_154:
[----:B------:R-:W-:Y:S05]  /*5ca0*/  @!P6 BRA `(.L_x_61) ;  /* 0x00000000005ce947 */ /* 0x000fea0003800000 */
[----:B--2---:R-:W2:Y:S02]  /*5cb0*/  LDS R5, [UR5+0x10] ;  /* 0x00001005ff057984 */ /* 0x004ea40008000800 */
[----:B--2---:R-:W-:-:S04]  /*5cc0*/  SHF.L.U32 R5, R5, 0x1f, RZ ;  /* 0x0000001f05057819 */ /* 0x004fc800000006ff */
[----:B------:R-:W2:Y:S02]  /*5cd0*/  SYNCS.PHASECHK.TRANS64.TRYWAIT P0, [UR5+0x8], R5 ;  /* 0x00000805ff0075a7 */ /* 0x000ea40008001105 */
[----:B--2---:R-:W-:Y:S05]  /*5ce0*/  @P0 BRA `(.L_x_63) ;  /* 0x0000000000080947 */ /* 0x004fea0003800000 */
[----:B------:R-:W2:Y:S02]  /*5cf0*/  SYNCS.PHASECHK.TRANS64.TRYWAIT P0, [UR5+0x8], R5 ;  /* 0x00000805ff0075a7 */ /* 0x000ea40008001105 */
[----:B--2---:R-:W-:Y:S05]  /*5d00*/  @!P0 BRA `(.L_x_64) ;  /* 0x0000005000c88947 */ /* 0x004fea0003800000 */
.L_x_63:
[----:B------:R-:W3:Y:S01]  /*5d10*/  LDS R7, [UR6+0x110] ;  /* 0x00011006ff077984 */ /* 0x000ee20008000800 */
[----:B--2---:R-:W-:Y:S02]  /*5d20*/  HFMA2 R0, -RZ, RZ, 0, 5.9604644775390625e-08 ;  /* 0x00000001ff007431 */ /* 0x004fe400000001ff */
[----:B------:R-:W-:Y:S01]  /*5d30*/  IMAD.MOV.U32 R4, RZ, RZ, 0xffff ;  /* 0x0000ffffff047424 */ /* 0x000fe200078e00ff */
[----:B------:R-:W-:Y:S01]  /*5d40*/  UPRMT UR4, UR48, 0x654, UR7 ;  /* 0x0000065430047896 */ /* 0x000fe20008000007 */
[----:B---3--:R-:W-:-:S03]  /*5d50*/  IMAD.SHL.U32 R5, R7, 0x20, RZ ;  /* 0x0000002007057824 */ /* 0x008fc600078e00ff */
[-C--:B------:R-:W-:Y:S02]  /*5d60*/  SHF.L.U32 R4, R4, R7.reuse, RZ ;  /* 0x0000000704047219 */ /* 0x080fe400000006ff */
[----:B------:R-:W-:Y:S01]  /*5d70*/  SHF.L.U32 R7, R0, R7, RZ ;  /* 0x0000000700077219 */ /* 0x000fe200000006ff */
[----:B------:R3:W-:Y:S04]  /*5d80*/  STS [UR6+0x110], R5 ;  /* 0x00011005ff007988 */ /* 0x0007e80008000806 */
[----:B------:R3:W-:Y:S04]  /*5d90*/  ATOMS.OR RZ, [UR5+0x14], R4 ;  /* 0x00001404ffff798c */ /* 0x0007e8000b000005 */
[----:B------:R3:W-:Y:S01]  /*5da0*/  ATOMS.OR RZ, [UR5+0x18], R7 ;  /* 0x00001807ffff798c */ /* 0x0007e2000b000005 */
[----:B------:R-:W-:Y:S03]  /*5db0*/  SYNCS.ARRIVE.TRANS64.RED.A1T0 RZ, [UR4], RZ ;  /* 0x000000ffffff79a7 */ /* 0x000fe60008100404 */
[----:B------:R3:W-:Y:S01]  /*5dc0*/  ATOMS.XOR RZ, [UR5+0x10], R0 ;  /* 0x00001000ffff798c */ /* 0x0007e2000b800005 */
[----:B------:R-:W-:Y:S05]  /*5dd0*/  BRA `(.L_x_61) ;  /* 0x0000000000107947 */ /* 0x000fea0003800000 */
.L_x_54:
[----:B------:R-:W-:Y:S02]  /*5de0*/  MOV R0, 0xffffffff ;  /* 0xffffffff00007802 */ /* 0x000fe40000000f00 */
[----:B------:R-:W-:-:S03]  /*5df0*/  MOV R4, 0x5e20 ;  /* 0x00005e2000047802 */ /* 0x000fc60000000f00 */
[----:B------:R2:W-:Y:S04]  /*5e00*/  STS [UR6+0x110], R0 ;  /* 0x00011000ff007988 */ /* 0x0005e80008000806 */
[----:B-12--5:R-:W-:Y:S05]  /*5e10*/  CALL.REL.NOINC `($__internal_1_$__cuda_sm10x_tcgen05_guardrail_trap_phase_invalid_during_alloc) ;  /* 0x0000005800047944 */ /* 0x026fea0003c00000 */
.L_x_61:
[----:B------:R-:W-:Y:S05]  /*5e20*/  WARPSYNC.ALL ;  /* 0x0000000000007948 */ /* 0x000fea0003800000 */
[----:B------:R-:W4:Y:S01]  /*5e30*/  S2UR UR22, SR_CgaCtaId ;  /* 0x00000000001679c3 */ /* 0x000f220000008800 */
[----:B------:R-:W-:Y:S01]  /*5e40*/  UMOV UR4, 0x400 ;  /* 0x0000040000047882 */ /* 0x000fe20000000000 */
[----:B------:R-:W-:-:S06]  /*5e50*/  NOP ;  /* 0x0000000000007918 */ /* 0x000fcc0000000000 */
[----:B------:R-:W-:Y:S06]  /*5e60*/  BAR.ARV 0x6, 0xa0 ;  /* 0x0182800000007b1d */ /* 0x000fec0000002000 */
[----:B------:R-:W3:Y:S01]  /*5e70*/  LDCU.64 UR6, c[0x0][0x388] ;  /* 0x00007100ff0677ac */ /* 0x000ee20008000a00 */
[----:B------:R-:W-:Y:S01]  /*5e80*/  LOP3.LUT R3, R3, 0xffff, RZ, 0xc0, !PT ;  /* 0x0000ffff03037812 */ /* 0x000fe200078ec0ff */
[----:B--2---:R-:W-:Y:S01]  /*5e90*/  IMAD.MOV.U32 R8, RZ, RZ, 0x1 ;  /* 0x00000001ff087424 */ /* 0x004fe200078e00ff */
[----:B------:R-:W-:Y:S01]  /*5ea0*/  LOP3.LUT R2, R2, 0xffff, RZ, 0xc0, !PT ;  /* 0x0000ffff02027812 */ /* 0x000fe200078ec0ff */
[----:B------:R-:W-:Y:S01]  /*5eb0*/  UMOV UR26, URZ ;  /* 0x000000ff001a7c82 */ /* 0x000fe20008000000 */
[----:B------:R-:W-:Y:S01]  /*5ec0*/  R2UR UR23, R3 ;  /* 0x00000000031772ca */ /* 0x000fe200000e0000 */
[----:B------:R-:W-:Y:S01]  /*5ed0*/  UMOV UR21, URZ ;  /* 0x000000ff00157c82 */ /* 0x000fe20008000000 */
[----:B------:R-:W-:-:S02]  /*5ee0*/  R2UR UR46, R2 ;  /* 0x00000000022e72ca */ /* 0x000fc400000e0000 */
[----:B------:R-:W-:Y:S01]  /*5ef0*/  CS2R R2, SRZ ;  /* 0x0000000000027805 */ /* 0x000fe2000001ff00 */
[----:B------:R-:W-:Y:S02]  /*5f00*/  UISETP.NE.AND UP3, UPT, UR49, URZ, UPT ;  /* 0x000000ff3100728c */ /* 0x000fe4000bf65270 */
[----:B----4-:R-:W-:Y:S01]  /*5f10*/  ULEA UR22, UR22, UR4, 0x18 ;  /* 0x0000000416167291 */ /* 0x010fe2000f8ec0ff */
[----:B------:R-:W-:Y:S01]  /*5f20*/  UMOV UR44, 0x0 ;  /* 0x00000000002c7882 */ /* 0x000fe20000000000 */
[----:B-1----:R-:W-:Y:S02]  /*5f30*/  UMOV UR45, 0x8100910 ;  /* 0x08100910002d7882 */ /* 0x002fe40000000000 */
[----:B------:R-:W-:Y:S01]  /*5f40*/  UIADD3 UR42, UPT, UPT, UR22, 0xc8, URZ ;  /* 0x000000c8162a7890 */ /* 0x000fe2000fffe0ff */
[----:B------:R-:W-:Y:S01]  /*5f50*/  UMOV UR40, 0x0 ;  /* 0x0000000000287882 */ /* 0x000fe20000000000 */
[----:B---3--:R-:W-:-:S03]  /*5f60*/  UIADD3 UR4, UPT, UPT, UR6, 0x3f, URZ ;  /* 0x0000003f06047890 */ /* 0x008fc6000fffe0ff */
[----:B------:R-:W1:Y:S01]  /*5f70*/  LDS R0, [UR22+0x110] ;  /* 0x00011016ff007984 */ /* 0x000e620008000800 */
[----:B------:R-:W2:Y:S01]  /*5f80*/  LDCU UR6, c[0x0][0x390] ;  /* 0x00007200ff0677ac */ /* 0x000ea20008000800 */
[----:B------:R-:W-:Y:S01]  /*5f90*/  USHF.R.S32.HI UR5, URZ, 0x1f, UR4 ;  /* 0x0000001fff057899 */ /* 0x000fe20008011404 */
[----:B------:R-:W-:Y:S01]  /*5fa0*/  UMOV UR41, 0x8100910 ;  /* 0x0810091000297882 */ /* 0x000fe20000000000 */
[----:B------:R-:W-:Y:S02]  /*5fb0*/  UMOV UR38, 0x0 ;  /* 0x0000000000267882 */ /* 0x000fe40000000000 */
[----:B------:R-:W-:Y:S02]  /*5fc0*/  ULEA.HI UR4, UR5, UR4, URZ, 0x6 ;  /* 0x0000000405047291 */ /* 0x000fe4000f8f30ff */
[----:B------:R-:W-:Y:S02]  /*5fd0*/  UIADD3 UR5, UPT, UPT, UR22, 0x6400, URZ ;  /* 0x0000640016057890 */ /* 0x000fe4000fffe0ff */
[----:B------:R-:W-:-:S02]  /*5fe0*/  USHF.R.S32.HI UR4, URZ, 0x6, UR4 ;  /* 0x00000006ff047899 */ /* 0x000fc40008011404 */
[----:B------:R-:W-:Y:S02]  /*5ff0*/  USHF.R.U32.HI UR5, URZ, 0x4, UR5 ;  /* 0x00000004ff057899 */ /* 0x000fe40008011605 */
[----:B------:R-:W-:Y:S02]  /*6000*/  UIMAD UR7, UR4, UR7, URZ ;  /* 0x00000007040772a4 */ /* 0x000fe4000f8e02ff */
[----:B------:R-:W-:Y:S02]  /*6010*/  UIADD3 UR4, UPT, UPT, UR22, 0x26400, URZ ;  /* 0x0002640016047890 */ /* 0x000fe4000fffe0ff */
[----:B------:R-:W-:Y:S02]  /*6020*/  ULOP3.LUT UR5, UR5, 0x3fff, URZ, 0xc0, !UPT ;  /* 0x00003fff05057892 */ /* 0x000fe4000f8ec0ff */
[----:B------:R-:W-:Y:S01]  /*6030*/  USHF.R.U32.HI UR4, URZ, 0x4, UR4 ;  /* 0x00000004ff047899 */ /* 0x000fe20008011604 */
[----:B------:R-:W-:Y:S01]  /*6040*/  UMOV UR39, 0x8100910 ;  /* 0x0810091000277882 */ /* 0x000fe20000000000 */
[----:B------:R-:W-:-:S02]  /*6050*/  UMOV UR36, 0x0 ;  /* 0x0000000000247882 */ /* 0x000fc40000000000 */
[----:B------:R-:W-:Y:S02]  /*6060*/  ULOP3.LUT UR25, UR4, 0x3fff, URZ, 0xc0, !UPT ;  /* 0x00003fff04197892 */ /* 0x000fe4000f8ec0ff */
[----:B--2---:R-:W-:Y:S01]  /*6070*/  UIMAD UR4, UR7, UR6, URZ ;  /* 0x00000006070472a4 */ /* 0x004fe2000f8e02ff */
[----:B------:R-:W-:Y:S01]  /*6080*/  UMOV UR37, 0x8100910 ;  /* 0x0810091000257882 */ /* 0x000fe20000000000 */
[----:B------:R-:W-:Y:S01]  /*6090*/  UMOV UR34, 0x0 ;  /* 0x0000000000227882 */ /* 0x000fe20000000000 */
[----:B------:R-:W-:Y:S01]  /*60a0*/  UMOV UR35, 0x8100910 ;  /* 0x0810091000237882 */ /* 0x000fe20000000000 */
[----:B------:R-:W-:Y:S02]  /*60b0*/  UPRMT UR42, URZ, 0x654, UR42 ;  /* 0x00000654ff2a7896 */ /* 0x000fe4000800002a */
[----:B------:R-:W-:Y:S02]  /*60c0*/  ULOP3.LUT UR24, UR5, 0x10000, URZ, 0xfc, !UPT ;  /* 0x0001000005187892 */ /* 0x000fe4000f8efcff */
[----:B------:R-:W-:Y:S01]  /*60d0*/  ULOP3.LUT UR25, UR25, 0x10000, URZ, 0xfc, !UPT ;  /* 0x0001000019197892 */ /* 0x000fe2000f8efcff */
[C---:B-1----:R-:W-:Y:S01]  /*60e0*/  VIADD R5, R0.reuse, 0x20 ;  /* 0x0000002000057836 */ /* 0x042fe20000000000 */
[----:B------:R-:W-:Y:S01]  /*60f0*/  LOP3.LUT R4, R0, 0xffff, RZ, 0xc0, !PT ;  /* 0x0000ffff00047812 */ /* 0x000fe200078ec0ff */
[----:B------:R-:W-:-:S02]  /*6100*/  UIADD3 UR47, UPT, UPT, UR4, -0x1, URZ ;  /* 0xffffffff042f7890 */ /* 0x000fc4000fffe0ff */
[----:B------:R-:W-:Y:S01]  /*6110*/  UISETP.GE.AND UP4, UPT, UR4, 0x1, UPT ;  /* 0x000000010400788c */ /* 0x000fe2000bf86270 */
[----:B------:R-:W-:Y:S01]  /*6120*/  LOP3.LUT R5, R5, 0xffff, RZ, 0xc0, !PT ;  /* 0x0000ffff05057812 */ /* 0x000fe200078ec0ff */
[----:B------:R-:W-:Y:S01]  /*6130*/  UMOV UR32, 0x0 ;  /* 0x0000000000207882 */ /* 0x000fe20000000000 */
[----:B------:R-:W-:Y:S01]  /*6140*/  UMOV UR33, 0x8100910 ;  /* 0x0810091000217882 */ /* 0x000fe20000000000 */
[----:B------:R-:W-:Y:S01]  /*6150*/  UMOV UR30, 0x0 ;  /* 0x00000000001e7882 */ /* 0x000fe20000000000 */
[----:B------:R-:W-:Y:S01]  /*6160*/  UMOV UR31, 0x8100910 ;  /* 0x08100910001f7882 */ /* 0x000fe20000000000 */
[----:B------:R1:W-:Y:S01]  /*6170*/  STL.64 [R1], R4 ;  /* 0x0000000401007387 */ /* 0x0003e20000100a00 */
[----:B------:R-:W-:Y:S01]  /*6180*/  UMOV UR28, 0x0 ;  /* 0x00000000001c7882 */ /* 0x000fe20000000000 */
[----:B------:R-:W-:-:S05]  /*6190*/  UMOV UR29, 0x8100910 ;  /* 0x08100910001d7882 */ /* 0x000fca0000000000 */
.L_x_73:
[----:B-1----:R-:W-:-:S04]  /*61a0*/  SHF.L.U32 R5, R3, 0x1f, RZ ;  /* 0x0000001f03057819 */ /* 0x002fc800000006ff */
[----:B------:R-:W1:Y:S02]  /*61b0*/  SYNCS.PHASECHK.TRANS64.TRYWAIT P0, [UR22+0xc0], R5 ;  /* 0x0000c005ff0075a7 */ /* 0x000e640008001116 */
[----:B-1-3--:R-:W-:Y:S05]  /*61c0*/  @!P0 BRA `(.L_x_65) ;  /* 0x0000004c00b08947 */ /* 0x00afea0003800000 */
.L_x_156:
[----:B-1----:R-:W1:Y:S01]  /*61d0*/  LDS.128 R4, [UR22+0x100] ;  /* 0x00010016ff047984 */ /* 0x002e620008000c00 */
[----:B------:R-:W-:Y:S01]  /*61e0*/  ULEA UR27, UR26, UR22, 0x3 ;  /* 0x000000161a1b7291 */ /* 0x000fe2000f8e18ff */
[----:B------:R-:W-:Y:S01]  /*61f0*/  @!PT LDS RZ, [RZ] ;  /* 0x00000000fffff984 */ /* 0x000fe20000000800 */
[----:B------:R-:W-:Y:S01]  /*6200*/  @!PT LDS RZ, [RZ] ;  /* 0x00000000fffff984 */ /* 0x000fe20000000800 */
[----:B------:R-:W-:Y:S01]  /*6210*/  @!PT LDS RZ, [RZ] ;  /* 0x00000000fffff984 */ /* 0x000fe20000000800 */
[----:B------:R-:W-:Y:S01]  /*6220*/  @!PT LDS RZ, [RZ] ;  /* 0x00000000fffff984 */ /* 0x000fe20000000800 */
[----:B------:R2:W-:Y:S06]  /*6230*/  MEMBAR.ALL.CTA ;  /* 0x0000000000007992 */ /* 0x0005ec0000008000 */
[----:B--2---:R-:W2:Y:S02]  /*6240*/  FENCE.VIEW.ASYNC.S ;  /* 0x00000000000073c6 */ /* 0x004ea40000000000 */
[----:B--2---:R-:W-:Y:S01]  /*6250*/  SYNCS.ARRIVE.TRANS64.RED.A1T0 RZ, [UR42], RZ ;  /* 0x000000ffffff79a7 */ /* 0x004fe2000810042a */
[----:B-1----:R-:W-:Y:S01]  /*6260*/  LOP3.LUT P3, RZ, R6, 0x1, RZ, 0xc0, !PT ;  /* 0x0000000106ff7812 */ /* 0x002fe2000786c0ff */
[----:B------:R-:W-:-:S12]  /*6270*/  BRA.U UP3, `(.L_x_66) ;  /* 0x00000001030c7547 */ /* 0x000fd8000b800000 */
[----:B------:R-:W-:-:S04]  /*6280*/  SHF.L.U32 R5, R8, 0x1f, RZ ;  /* 0x0000001f08057819 */ /* 0x000fc800000006ff */
[----:B------:R-:W1:Y:S02]  /*6290*/  SYNCS.PHASECHK.TRANS64.TRYWAIT P0, [UR27+0xe0], R5 ;  /* 0x0000e005ff0075a7 */ /* 0x000e64000800111b */
[----:B-1----:R-:W-:Y:S05]  /*62a0*/  @!P0 BRA `(.L_x_67) ;  /* 0x0000004c00908947 */ /* 0x002fea0003800000 */
.L_x_66:
[----:B------:R-:W-:Y:S05]  /*62b0*/  BRA.U UP3, `(.L_x_68) ;  /* 0x0000000503647547 */ /* 0x000fea000b800000 */
[----:B------:R-:W-:Y:S05]  /*62c0*/  BRA.U !UP4, `(.L_x_69) ;  /* 0x000000050c547547 */ /* 0x000fea000b800000 */
[----:B------:R-:W-:Y:S01]  /*62d0*/  ULEA UR4, UR26, UR43, 0x2 ;  /* 0x0000002b1a047291 */ /* 0x000fe2000f8e10ff */
[----:B-1----:R-:W-:-:S08]  /*62e0*/  SHF.L.U32 R4, R2, 0x1f, RZ ;  /* 0x0000001f02047819 */ /* 0x002fd000000006ff */
[----:B------:R-:W5:Y:S01]  /*62f0*/  LDL R5, [UR4] ;  /* 0x00000004ff057983 */ /* 0x000f620008100800 */
[----:B------:R-:W-:Y:S02]  /*6300*/  ULEA UR4, UR21, UR22, 0x3 ;  /* 0x0000001615047291 */ /* 0x000fe4000f8e18ff */
[----:B------:R-:W-:Y:S01]  /*6310*/  UPLOP3.LUT UP2, UPT, UPT, UPT, UPT, 0x40, 0x4 ;  /* 0x000000000004789c */ /* 0x000fe20003f4e870 */
[----:B------:R-:W-:-:S06]  /*6320*/  UMOV UR19, UR47 ;  /* 0x0000002f00137c82 */ /* 0x000fcc0008000000 */
[----:B------:R1:W2:Y:S01]  /*6330*/  SYNCS.PHASECHK.TRANS64.TRYWAIT P2, [UR4], R4 ;  /* 0x00000004ff0075a7 */ /* 0x0002a20008041104 */
[----:B------:R-:W-:-:S05]  /*6340*/  UMOV UR4, UR21 ;  /* 0x0000001500047c82 */ /* 0x000fca0008000000 */
.L_x_72:
[----:B------:R-:W-:Y:S01]  /*6350*/  ULEA UR20, UR4, UR22, 0x3 ;  /* 0x0000001604147291 */ /* 0x000fe2000f8e18ff */
[----:B--23--:R-:W-:Y:S11]  /*6360*/  @P2 BRA `(.L_x_70) ;  /* 0x00000000000c2947 */ /* 0x00cff60003800000 */
[----:B------:R-:W-:Y:S04]  /*6370*/  SHF.L.U32 R7, R2, 0x1f, RZ ;  /* 0x0000001f02077819 */ /* 0x000fe800000006ff */
[----:B------:R-:W2:Y:S02]  /*6380*/  SYNCS.PHASECHK.TRANS64.TRYWAIT P0, [UR20], R7 ;  /* 0x00000007ff0075a7 */ /* 0x000ea40008001114 */
[----:B--2---:R-:W-:Y:S05]  /*6390*/  @!P0 BRA `(.L_x_71) ;  /* 0x0000004c006c8947 */ /* 0x004fea0003800000 */
.L_x_70:
[----:B------:R-:W-:Y:S01]  /*63a0*/  UISETP.NE.AND UP0, UPT, UR19, URZ, UPT ;  /* 0x000000ff1300728c */ /* 0x000fe2000bf05270 */
[----:B------:R-:W-:Y:S01]  /*63b0*/  PLOP3.LUT P2, PT, PT, PT, PT, 0x80, 0x8 ;  /* 0x000000000008781c */ /* 0x000fe20003f4f070 */
[----:B------:R-:W-:Y:S02]  /*63c0*/  UIADD3 UR5, UPT, UPT, UR4, 0x1, URZ ;  /* 0x0000000104057890 */ /* 0x000fe4000fffe0ff */
[----:B------:R-:W-:Y:S02]  /*63d0*/  ULEA UR16, UR4, UR25, 0x9 ;  /* 0x0000001904107291 */ /* 0x000fe4000f8e48ff */
[----:B------:R-:W-:Y:S01]  /*63e0*/  UISETP.NE.AND UP1, UPT, UR5, 0x8, UPT ;  /* 0x000000080500788c */ /* 0x000fe2000bf25270 */
[----:B------:R-:W-:Y:S01]  /*63f0*/  PLOP3.LUT P0, PT, PT, PT, UP0, 0x80, 0x8 ;  /* 0x000000000008781c */ /* 0x000fe20003f0f008 */
[----:B------:R-:W-:Y:S02]  /*6400*/  ULEA UR14, UR4, UR24, 0xa ;  /* 0x00000018040e7291 */ /* 0x000fe4000f8e50ff */
[----:B------:R-:W-:Y:S02]  /*6410*/  USEL UR6, URZ, 0x1, UP1 ;  /* 0x00000001ff067887 */ /* 0x000fe40008800000 */
[----:B------:R-:W-:Y:S01]  /*6420*/  USEL UR21, UR5, URZ, UP1 ;  /* 0x000000ff05157287 */ /* 0x000fe20008800000 */
[----:B------:R-:W-:Y:S11]  /*6430*/  ELECT P1, URZ, PT ;  /* 0x0000000000ff782f */ /* 0x000ff60003820000 */
[----:B------:R-:W-:Y:S02]  /*6440*/  @!UPT UIADD3 URZ, UPT, UPT, URZ, URZ, URZ ;  /* 0x000000fffffff290 */ /* 0x000fe4000fffe0ff */
[C---:B-----5:R-:W-:Y:S01]  /*6450*/  @P1 R2UR.BROADCAST UR4, R5.reuse ;  /* 0x00000000050412ca */ /* 0x060fe200008e0000 */
[----:B------:R-:W-:Y:S01]  /*6460*/  @UP0 ULEA UR5, UR21, UR22, 0x3 ;  /* 0x0000001615050291 */ /* 0x000fe2000f8e18ff */
[----:B------:R-:W-:Y:S01]  /*6470*/  LOP3.LUT R2, R2, UR6, RZ, 0x3c, !PT ;  /* 0x0000000602027c12 */ /* 0x000fe2000f8e3cff */
[----:B------:R-:W-:Y:S02]  /*6480*/  UIADD3 UR10, UPT, UPT, UR16, 0x2, URZ ;  /* 0x00000002100a7890 */ /* 0x000fe4000fffe0ff */
[----:B------:R-:W-:Y:S01]  /*6490*/  UIADD3 UR6, UPT, UPT, UR14, 0x2, URZ ;  /* 0x000000020e067890 */ /* 0x000fe2000fffe0ff */
[----:B-1----:R-:W-:Y:S01]  /*64a0*/  @P0 SHF.L.U32 R4, R2, 0x1f, RZ ;  /* 0x0000001f02040819 */ /* 0x002fe200000006ff */
[----:B------:R-:W-:Y:S02]  /*64b0*/  UIADD3 UR8, UPT, UPT, UR16, 0x4, URZ ;  /* 0x0000000410087890 */ /* 0x000fe4000fffe0ff */
[----:B------:R-:W-:Y:S01]  /*64c0*/  UIADD3 UR12, UPT, UPT, UR16, 0x6, URZ ;  /* 0x00000006100c7890 */ /* 0x000fe2000fffe0ff */
[----:B------:R3:W4:Y:S01]  /*64d0*/  @P0 SYNCS.PHASECHK.TRANS64.TRYWAIT P2, [UR5], R4 ;  /* 0x00000004ff0005a7 */ /* 0x0007220008041105 */
[----:B------:R-:W-:Y:S11]  /*64e0*/  ELECT P0, URZ, PT ;  /* 0x0000000000ff782f */ /* 0x000ff60003800000 */
[----:B------:R-:W-:Y:S02]  /*64f0*/  @!UPT UIADD3 URZ, UPT, UPT, URZ, URZ, URZ ;  /* 0x000000fffffff290 */ /* 0x000fe4000fffe0ff */
[C---:B------:R-:W-:Y:S02]  /*6500*/  @P0 R2UR.BROADCAST UR18, R5.reuse ;  /* 0x00000000051202ca */ /* 0x040fe400008e0000 */
[----:B------:R-:W-:Y:S01]  /*6510*/  ELECT P0, URZ, PT ;  /* 0x0000000000ff782f */ /* 0x000fe20003800000 */
[----:B------:R-:W-:Y:S01]  /*6520*/  UMOV UR17, 0x40004080 ;  /* 0x4000408000117882 */ /* 0x000fe20000000000 */
[----:B------:R-:W-:Y:S01]  /*6530*/  UMOV UR15, 0x40004080 ;  /* 0x40004080000f7882 */ /* 0x000fe20000000000 */
[----:B------:R-:W-:Y:S01]  /*6540*/  UMOV UR11, 0x40004080 ;  /* 0x40004080000b7882 */ /* 0x000fe20000000000 */
[----:B------:R1:W-:Y:S01]  /*6550*/  UTCHMMA.2CTA gdesc[UR14], gdesc[UR16], tmem[UR4], tmem[UR44], idesc[UR45], UP2 ;  /* 0x00ff2c100e0075ea */ /* 0x0003e20009200004 */
[----:B------:R-:W-:Y:S01]  /*6560*/  UPLOP3.LUT UP2, UPT, UPT, UPT, UPT, 0x80, 0x8 ;  /* 0x000000000008789c */ /* 0x000fe20003f4f070 */
[----:B------:R-:W-:Y:S01]  /*6570*/  UMOV UR7, 0x40004080 ;  /* 0x4000408000077882 */ /* 0x000fe20000000000 */
[----:B------:R-:W-:Y:S01]  /*6580*/  UMOV UR9, 0x40004080 ;  /* 0x4000408000097882 */ /* 0x000fe20000000000 */
[----:B------:R-:W-:Y:S01]  /*6590*/  UMOV UR5, 0x40004080 ;  /* 0x4000408000057882 */ /* 0x000fe20000000000 */
[----:B------:R-:W-:Y:S02]  /*65a0*/  UMOV UR13, 0x40004080 ;  /* 0x40004080000d7882 */ /* 0x000fe40000000000 */
[----:B------:R2:W-:Y:S01]  /*65b0*/  UTCHMMA.2CTA gdesc[UR6], gdesc[UR10], tmem[UR18], tmem[UR40], idesc[UR41], UPT ;  /* 0x00ff280a060075ea */ /* 0x0005e2000ba00012 */
[----:B-1----:R-:W-:Y:S01]  /*65c0*/  UIADD3 UR4, UPT, UPT, UR14, 0x4, URZ ;  /* 0x000000040e047890 */ /* 0x002fe2000fffe0ff */
[C---:B------:R-:W-:Y:S02]  /*65d0*/  @P0 R2UR.BROADCAST UR15, R5.reuse ;  /* 0x00000000050f02ca */ /* 0x040fe400008e0000 */
[----:B------:R-:W-:Y:S11]  /*65e0*/  ELECT P0, URZ, PT ;  /* 0x0000000000ff782f */ /* 0x000ff60003800000 */
[----:B------:R-:W-:Y:S02]  /*65f0*/  @!UPT UIADD3 URZ, UPT, UPT, URZ, URZ, URZ ;  /* 0x000000fffffff290 */ /* 0x000fe4000fffe0ff */
[C---:B------:R-:W-:Y:S02]  /*6600*/  @P0 R2UR.BROADCAST UR17, R5.reuse ;  /* 0x00000000051102ca */ /* 0x040fe400008e0000 */
[----:B------:R-:W-:Y:S01]  /*6610*/  ELECT P0, URZ, PT ;  /* 0x0000000000ff782f */ /* 0x000fe20003800000 */
[----:B--2---:R-:W-:Y:S02]  /*6620*/  UIADD3 UR6, UPT, UPT, UR14, 0x6, URZ ;  /* 0x000000060e067890 */ /* 0x004fe4000fffe0ff */
[----:B------:R-:W-:Y:S01]  /*6630*/  UIADD3 UR10, UPT, UPT, UR16, 0x40, URZ ;  /* 0x00000040100a7890 */ /* 0x000fe2000fffe0ff */
[----:B------:R1:W-:Y:S07]  /*6640*/  UTCHMMA.2CTA gdesc[UR4], gdesc[UR8], tmem[UR15], tmem[UR38], idesc[UR39], UPT ;  /* 0x00ff2608040075ea */ /* 0x0003ee000ba0000f */
[----:B------:R2:W-:Y:S01]  /*6650*/  UTCHMMA.2CTA gdesc[UR6], gdesc[UR12], tmem[UR17], tmem[UR36], idesc[UR37], UPT ;  /* 0x00ff240c060075ea */ /* 0x0005e2000ba00011 */
[----:B-1----:R-:W-:Y:S01]  /*6660*/  UIADD3 UR4, UPT, UPT, UR14, 0x40, URZ ;  /* 0x000000400e047890 */ /* 0x002fe2000fffe0ff */
[C---:B------:R-:W-:Y:S02]  /*6670*/  @P0 R2UR.BROADCAST UR15, R5.reuse ;  /* 0x00000000050f02ca */ /* 0x040fe400008e0000 */
[----:B------:R-:W-:Y:S11]  /*6680*/  ELECT P0, URZ, PT ;  /* 0x0000000000ff782f */ /* 0x000ff60003800000 */
[----:B------:R-:W-:Y:S02]  /*6690*/  @!UPT UIADD3 URZ, UPT, UPT, URZ, URZ, URZ ;  /* 0x000000fffffff290 */ /* 0x000fe4000fffe0ff */
[C---:B--2---:R-:W-:Y:S01]  /*66a0*/  @P0 R2UR.BROADCAST UR17, R5.reuse ;  /* 0x00000000051102ca */ /* 0x044fe200008e0000 */
[----:B------:R-:W-:Y:S02]  /*66b0*/  UIADD3 UR8, UPT, UPT, UR16, 0x42, URZ ;  /* 0x0000004210087890 */ /* 0x000fe4000fffe0ff */
[----:B------:R-:W-:Y:S01]  /*66c0*/  UIADD3 UR6, UPT, UPT, UR14, 0x42, URZ ;  /* 0x000000420e067890 */ /* 0x000fe2000fffe0ff */
[----:B------:R-:W-:Y:S01]  /*66d0*/  ELECT P0, URZ, PT ;  /* 0x0000000000ff782f */ /* 0x000fe20003800000 */
[----:B------:R-:W-:Y:S01]  /*66e0*/  UIADD3 UR12, UPT, UPT, UR16, 0x44, URZ ;  /* 0x00000044100c7890 */ /* 0x000fe2000fffe0ff */
[----:B------:R1:W-:Y:S07]  /*66f0*/  UTCHMMA.2CTA gdesc[UR4], gdesc[UR10], tmem[UR15], tmem[UR34], idesc[UR35], UPT ;  /* 0x00ff220a040075ea */ /* 0x0003ee000ba0000f */
[----:B------:R2:W-:Y:S01]  /*6700*/  UTCHMMA.2CTA gdesc[UR6], gdesc[UR8], tmem[UR17], tmem[UR32], idesc[UR33], UPT ;  /* 0x00ff2008060075ea */ /* 0x0005e2000ba00011 */
[----:B-1----:R-:W-:Y:S03]  /*6710*/  UIADD3 UR4, UPT, UPT, UR14, 0x44, URZ ;  /* 0x000000440e047890 */ /* 0x002fe6000fffe0ff */
[C---:B------:R-:W-:Y:S02]  /*6720*/  @P0 R2UR.BROADCAST UR15, R5.reuse ;  /* 0x00000000050f02ca */ /* 0x040fe400008e0000 */
[----:B------:R-:W-:Y:S11]  /*6730*/  ELECT P0, URZ, PT ;  /* 0x0000000000ff782f */ /* 0x000ff60003800000 */
[----:B------:R-:W-:Y:S02]  /*6740*/  @!UPT UIADD3 URZ, UPT, UPT, URZ, URZ, URZ ;  /* 0x000000fffffff290 */ /* 0x000fe4000fffe0ff */
[----:B--2---:R-:W-:Y:S01]  /*6750*/  @P0 R2UR.BROADCAST UR9, R5 ;  /* 0x00000000050902ca */ /* 0x004fe200008e0000 */
[----:B------:R-:W-:Y:S02]  /*6760*/  UIADD3 UR10, UPT, UPT, UR16, 0x46, URZ ;  /* 0x00000046100a7890 */ /* 0x000fe4000fffe0ff */
[----:B------:R-:W-:Y:S02]  /*6770*/  UIADD3 UR6, UPT, UPT, UR14, 0x46, URZ ;  /* 0x000000460e067890 */ /* 0x000fe4000fffe0ff */
[----:B------:R-:W-:Y:S01]  /*6780*/  UIADD3 UR8, UPT, UPT, UR20, 0x40, URZ ;  /* 0x0000004014087890 */ /* 0x000fe2000fffe0ff */
[----:B------:R1:W-:Y:S07]  /*6790*/  UTCHMMA.2CTA gdesc[UR4], gdesc[UR12], tmem[UR15], tmem[UR30], idesc[UR31], UPT ;  /* 0x00ff1e0c040075ea */ /* 0x0003ee000ba0000f */
[----:B------:R3:W-:Y:S01]  /*67a0*/  UTCHMMA.2CTA gdesc[UR6], gdesc[UR10], tmem[UR9], tmem[UR28], idesc[UR29], UPT ;  /* 0x00ff1c0a060075ea */ /* 0x0007e2000ba00009 */
[----:B------:R3:W-:Y:S01]  /*67b0*/  UTCBAR.2CTA.MULTICAST [UR8], URZ, UR23 ;  /* 0x000000ff080073e9 */ /* 0x0007e20008200817 */
[----:B-1----:R-:W-:Y:S02]  /*67c0*/  UIADD3 UR4, UPT, UPT, UR19, 0x1, URZ ;  /* 0x0000000113047890 */ /* 0x002fe4000fffe0ff */
[----:B------:R-:W-:Y:S02]  /*67d0*/  UIADD3 UR5, UPT, UPT, UR19, -0x1, URZ ;  /* 0xffffffff13057890 */ /* 0x000fe4000fffe0ff */
[----:B------:R-:W-:Y:S03]  /*67e0*/  UISETP.GT.U32.AND UP0, UPT, UR4, 0x1, UPT ;  /* 0x000000010400788c */ /* 0x000fe6000bf04070 */
[----:B------:R-:W-:Y:S02]  /*67f0*/  UMOV UR4, UR21 ;  /* 0x0000001500047c82 */ /* 0x000fe40008000000 */
[----:B------:R-:W-:Y:S04]  /*6800*/  UMOV UR19, UR5 ;  /* 0x0000000500137c82 */ /* 0x000fe80008000000 */
[----:B----4-:R-:W-:Y:S05]  /*6810*/  BRA.U UP0, `(.L_x_72) ;  /* 0xfffffff900cc7547 */ /* 0x010fea000b83ffff */
.L_x_69:
[----:B------:R-:W-:-:S09]  /*6820*/  UIADD3 UR4, UPT, UPT, UR27, 0xd0, URZ ;  /* 0x000000d01b047890 */ /* 0x000fd2000fffe0ff */
[----:B------:R2:W-:Y:S01]  /*6830*/  UTCBAR.2CTA.MULTICAST [UR4], URZ, UR46 ;  /* 0x000000ff040073e9 */ /* 0x0005e2000820082e */
[----:B------:R-:W-:Y:S02]  /*6840*/  NOP ;  /* 0x0000000000007918 */ /* 0x000fe40000000000 */
.L_x_68:
[----:B--2---:R-:W-:Y:S01]  /*6850*/  UIADD3 UR4, UPT, UPT, UR26, 0x1, URZ ;  /* 0x000000011a047890 */ /* 0x004fe2000fffe0ff */
[----:B------:R-:W-:-:S03]  /*6860*/  LOP3.LUT R3, R3, 0x1, RZ, 0x3c, !PT ;  /* 0x0000000103037812 */ /* 0x000fc600078e3cff */
[----:B------:R-:W-:-:S04]  /*6870*/  UISETP.NE.AND UP0, UPT, UR4, 0x2, UPT ;  /* 0x000000020400788c */ /* 0x000fc8000bf05270 */
[----:B------:R-:W-:Y:S02]  /*6880*/  USEL UR5, URZ, 0x1, UP0 ;  /* 0x00000001ff057887 */ /* 0x000fe40008000000 */
[----:B------:R-:W-:-:S04]  /*6890*/  USEL UR26, UR4, URZ, UP0 ;  /* 0x000000ff041a7287 */ /* 0x000fc80008000000 */
[----:B------:R-:W-:Y:S01]  /*68a0*/  LOP3.LUT R8, R8, UR5, RZ, 0x3c, !PT ;  /* 0x0000000508087c12 */ /* 0x000fe2000f8e3cff */
[----:B------:R-:W-:Y:S07]  /*68b0*/  @P3 BRA `(.L_x_73) ;  /* 0xfffffff800383947 */ /* 0x000fee000383ffff */
[----:B---3--:R-:W2:Y:S01]  /*68c0*/  S2UR UR8, SR_CgaCtaId ;  /* 0x00000000000879c3 */ /* 0x008ea20000008800 */
[----:B------:R-:W-:Y:S01]  /*68d0*/  ELECT P0, URZ, PT ;  /* 0x0000000000ff782f */ /* 0x000fe20003800000 */
[----:B------:R-:W-:Y:S01]  /*68e0*/  HFMA2 R2, -RZ, RZ, 0, 5.9604644775390625e-08 ;  /* 0x00000001ff027431 */ /* 0x000fe200000001ff */
[----:B------:R-:W-:-:S05]  /*68f0*/  UMOV UR4, 0x40 ;  /* 0x0000004000047882 */ /* 0x000fca0000000000 */
[----:B------:R-:W-:Y:S01]  /*6900*/  UVIRTCOUNT.DEALLOC.SMPOOL 0x80 ;  /* 0x000000800000784c */ /* 0x000fe20000000000 */
[----:B------:R-:W-:Y:S02]  /*6910*/  UISETP.NE.AND UP0, UPT, UR49, URZ, UPT ;  /* 0x000000ff3100728c */ /* 0x000fe4000bf05270 */
[----:B--2---:R-:W-:-:S09]  /*6920*/  ULEA UR8, UR8, UR4, 0x18 ;  /* 0x0000000408087291 */ /* 0x004fd2000f8ec0ff */
[----:B------:R2:W-:Y:S01]  /*6930*/  @P0 STS.U8 [UR8+0x1c], R2 ;  /* 0x00001c02ff000988 */ /* 0x0005e20008000008 */
[----:B------:R-:W-:Y:S05]  /*6940*/  BRA.U UP0, `(.L_x_74) ;  /* 0x0000000100587547 */ /* 0x000fea000b800000 */
[----:B------:R-:W-:Y:S01]  /*6950*/  UIADD3 UR5, UPT, UPT, UR22, 0xe0, URZ ;  /* 0x000000e016057890 */ /* 0x000fe2000fffe0ff */
[----:B------:R-:W-:-:S03]  /*6960*/  SHF.L.U32 R3, R8, 0x1f, RZ ;  /* 0x0000001f08037819 */ /* 0x000fc600000006ff */
[----:B------:R-:W-:-:S09]  /*6970*/  ULEA UR4, UR26, UR5, 0x3 ;  /* 0x000000051a047291 */ /* 0x000fd2000f8e18ff */
[----:B------:R-:W3:Y:S02]  /*6980*/  SYNCS.PHASECHK.TRANS64.TRYWAIT P0, [UR4], R3 ;  /* 0x00000003ff0075a7 */ /* 0x000ee40008001104 */
[----:B---3--:R-:W-:Y:S05]  /*6990*/  @!P0 BRA `(.L_x_75) ;  /* 0x0000004800048947 */ /* 0x008fea0003800000 */
.L_x_160:
[----:B------:R-:W-:-:S04]  /*69a0*/  UIADD3 UR4, UPT, UPT, UR26, 0x1, URZ ;  /* 0x000000011a047890 */ /* 0x000fc8000fffe0ff */
[----:B------:R-:W-:-:S04]  /*69b0*/  UISETP.NE.AND UP1, UPT, UR4, 0x2, UPT ;  /* 0x000000020400788c */ /* 0x000fc8000bf25270 */
[----:B------:R-:W-:Y:S02]  /*69c0*/  USEL UR6, URZ, 0x1, UP1 ;  /* 0x00000001ff067887 */ /* 0x000fe40008800000 */
[----:B------:R-:W-:-:S04]  /*69d0*/  USEL UR4, UR4, URZ, UP1 ;  /* 0x000000ff04047287 */ /* 0x000fc80008800000 */
[----:B------:R-:W-:Y:S01]  /*69e0*/  ULEA UR4, UR4, UR5, 0x3 ;  /* 0x0000000504047291 */ /* 0x000fe2000f8e18ff */
[----:B--2---:R-:W-:-:S04]  /*69f0*/  LOP3.LUT R3, R8, UR6, RZ, 0x3c, !PT ;  /* 0x0000000608037c12 */ /* 0x004fc8000f8e3cff */
[----:B------:R-:W-:Y:S01]  /*6a00*/  SHF.L.U32 R3, R3, 0x1f, RZ ;  /* 0x0000001f03037819 */ /* 0x000fe200000006ff */
[----:B------:R-:W-:-:S04]  /*6a10*/  IMAD.U32 R2, RZ, RZ, UR4 ;  /* 0x00000004ff027e24 */ /* 0x000fc8000f8e00ff */
[----:B------:R2:W3:Y:S03]  /*6a20*/  SYNCS.PHASECHK.TRANS64.TRYWAIT P0, [R2+URZ], R3 ;  /* 0x00000003020075a7 */ /* 0x0004e600080011ff */
[----:B---3--:R-:W-:Y:S05]  /*6a30*/  @!P0 NANOSLEEP.SYNCS 0x989680 ;  /* 0x009896800000895d */ /* 0x008fea0003900000 */
[----:B------:R-:W3:Y:S02]  /*6a40*/  @!P0 SYNCS.PHASECHK.TRANS64 P0, [R2+URZ], R3 ;  /* 0x00000003020085a7 */ /* 0x000ee400080010ff */
[----:B---3--:R-:W-:Y:S05]  /*6a50*/  @P0 BRA `(.L_x_76) ;  /* 0x0000000000200947 */ /* 0x008fea0003800000 */
.L_x_77:
[----:B---3--:R3:W4:Y:S02]  /*6a60*/  SYNCS.PHASECHK.TRANS64.TRYWAIT P0, [R2+URZ], R3 ;  /* 0x00000003020075a7 */ /* 0x00872400080011ff */
[----:B----4-:R-:W-:Y:S05]  /*6a70*/  @!P0 NANOSLEEP.SYNCS 0x989680 ;  /* 0x009896800000895d */ /* 0x010fea0003900000 */
[----:B------:R-:W4:Y:S02]  /*6a80*/  @!P0 SYNCS.PHASECHK.TRANS64 P0, [R2+URZ], R3 ;  /* 0x00000003020085a7 */ /* 0x000f2400080010ff */
[----:B----4-:R-:W-:Y:S05]  /*6a90*/  @!P0 BRA `(.L_x_77) ;  /* 0xfffffffc00f08947 */ /* 0x010fea000383ffff */
[----:B------:R-:W-:Y:S05]  /*6aa0*/  BRA `(.L_x_76) ;  /* 0x00000000000c7947 */ /* 0x000fea0003800000 */
.L_x_74:
[----:B------:R-:W-:-:S04]  /*6ab0*/  UIADD3 UR4, UPT, UPT, UR22, 0xf0, URZ ;  /* 0x000000f016047890 */ /* 0x000fc8000fffe0ff */
[----:B------:R-:W-:-:S09]  /*6ac0*/  UPRMT UR4, UR48, 0x654, UR4 ;  /* 0x0000065430047896 */ /* 0x000fd20008000004 */
[----:B------:R-:W-:Y:S03]  /*6ad0*/  SYNCS.ARRIVE.TRANS64.RED.A1T0 RZ, [UR4], RZ ;  /* 0x000000ffffff79a7 */ /* 0x000fe60008100404 */
.L_x_76:
[----:B--23--:R-:W-:Y:S01]  /*6ae0*/  SHF.L.U32 R3, RZ, 0x1f, RZ ;  /* 0x0000001fff037819 */ /* 0x00cfe200000006ff */
[----:B------:R-:W-:Y:S01]  /*6af0*/  UIADD3 UR4, UPT, UPT, UR22, 0xf0, URZ ;  /* 0x000000f016047890 */ /* 0x000fe2000fffe0ff */
[----:B------:R-:W-:Y:S02]  /*6b00*/  PLOP3.LUT P0, PT, PT, PT, UP0, 0x80, 0x8 ;  /* 0x000000000008781c */ /* 0x000fe40003f0f008 */
[----:B------:R-:W2:Y:S02]  /*6b10*/  SYNCS.PHASECHK.TRANS64.TRYWAIT P1, [UR22+0xf0], R3 ;  /* 0x0000f003ff0075a7 */ /* 0x000ea40008021116 */
[----:B--2---:R-:W-:Y:S09]  /*6b20*/  @!P1 BRA `(.L_x_78) ;  /* 0x0000004400b89947 */ /* 0x004ff20003800000 */
.L_x_162:
[----:B------:R-:W-:Y:S01]  /*6b30*/  @!UP0 UPRMT UR4, UR48, 0x654, UR4 ;  /* 0x0000065430048896 */ /* 0x000fe20008000004 */
[----:B------:R-:W-:Y:S01]  /*6b40*/  LOP3.LUT R0, R0, 0xffff, RZ, 0xc0, !PT ;  /* 0x0000ffff00007812 */ /* 0x000fe200078ec0ff */
[----:B--2---:R-:W-:Y:S02]  /*6b50*/  IMAD.MOV.U32 R3, RZ, RZ, 0xffff ;  /* 0x0000ffffff037424 */ /* 0x004fe400078e00ff */
[----:B-1----:R-:W-:Y:S01]  /*6b60*/  IMAD.MOV.U32 R5, RZ, RZ, 0x1 ;  /* 0x00000001ff057424 */ /* 0x002fe200078e00ff */
[----:B------:R-:W-:-:S04]  /*6b70*/  SHF.R.U32.HI R0, RZ, 0x5, R0 ;  /* 0x00000005ff007819 */ /* 0x000fc80000011600 */
[----:B------:R-:W-:Y:S01]  /*6b80*/  @!P0 SYNCS.ARRIVE.TRANS64.RED.A1T0 RZ, [UR4], RZ ;  /* 0x000000ffffff89a7 */ /* 0x000fe20008100404 */
[----:B------:R-:W-:Y:S01]  /*6b90*/  NOP ;  /* 0x0000000000007918 */ /* 0x000fe20000000000 */
[----:B------:R-:W1:Y:S01]  /*6ba0*/  LDS R2, [UR8+0x14] ;  /* 0x00001408ff027984 */ /* 0x000e620008000800 */
[-C--:B------:R-:W-:Y:S02]  /*6bb0*/  SHF.L.U32 R3, R3, R0.reuse, RZ ;  /* 0x0000000003037219 */ /* 0x080fe400000006ff */
[----:B------:R-:W-:Y:S02]  /*6bc0*/  SHF.L.U32 R5, R5, R0, RZ ;  /* 0x0000000005057219 */ /* 0x000fe400000006ff */
[----:B-1----:R-:W-:-:S04]  /*6bd0*/  LOP3.LUT R2, R2, R3, RZ, 0xc0, !PT ;  /* 0x0000000302027212 */ /* 0x002fc800078ec0ff */
[----:B------:R-:W-:-:S13]  /*6be0*/  ISETP.NE.AND P0, PT, R2, R3, PT ;  /* 0x000000030200720c */ /* 0x000fda0003f05270 */
[----:B------:R-:W-:Y:S05]  /*6bf0*/  @P0 BRA `(.L_x_79) ;  /* 0x00000000005c0947 */ /* 0x000fea0003800000 */
[----:B------:R-:W1:Y:S02]  /*6c00*/  LDS R0, [UR8+0x18] ;  /* 0x00001808ff007984 */ /* 0x000e640008000800 */
[----:B-1----:R-:W-:-:S04]  /*6c10*/  LOP3.LUT R0, R0, R5, RZ, 0xc0, !PT ;  /* 0x0000000500007212 */ /* 0x002fc800078ec0ff */
[----:B------:R-:W-:-:S13]  /*6c20*/  ISETP.NE.AND P0, PT, R0, R5, PT ;  /* 0x000000050000720c */ /* 0x000fda0003f05270 */
[----:B------:R-:W-:Y:S05]  /*6c30*/  @P0 BRA `(.L_x_80) ;  /* 0x0000000000400947 */ /* 0x000fea0003800000 */
[----:B------:R-:W-:Y:S01]  /*6c40*/  R2UR UR4, R3 ;  /* 0x00000000030472ca */ /* 0x000fe200000e0000 */
[----:B------:R-:W1:Y:S01]  /*6c50*/  S2R R2, SR_LANEID ;  /* 0x0000000000027919 */ /* 0x000e620000000000 */
[----:B------:R-:W-:-:S04]  /*6c60*/  LOP3.LUT R5, RZ, R5, RZ, 0x33, !PT ;  /* 0x00000005ff057212 */ /* 0x000fc800078e33ff */
[----:B------:R-:W2:Y:S07]  /*6c70*/  REDUX UR6, R5 ;  /* 0x00000000050673c4 */ /* 0x000eae0000000000 */
[----:B------:R-:W-:-:S03]  /*6c80*/  ULOP3.LUT UR5, URZ, UR4, URZ, 0x33, !UPT ;  /* 0x00000004ff057292 */ /* 0x000fc6000f8e33ff */
[----:B------:R-:W-:Y:S02]  /*6c90*/  VOTEU.ANY UR4, UPT, PT ;  /* 0x0000000000047886 */ /* 0x000fe400038e0100 */
[----:B------:R-:W-:Y:S01]  /*6ca0*/  UFLO.U32 UR4, UR4 ;  /* 0x00000004000472bd */ /* 0x000fe200080e0000 */
[----:B------:R-:W-:-:S04]  /*6cb0*/  IMAD.U32 R0, RZ, RZ, UR5 ;  /* 0x00000005ff007e24 */ /* 0x000fc8000f8e00ff */
[----:B------:R-:W3:Y:S02]  /*6cc0*/  REDUX UR7, R0 ;  /* 0x00000000000773c4 */ /* 0x000ee40000000000 */
[----:B------:R4:W-:Y:S01]  /*6cd0*/  UTCATOMSWS.AND URZ, UR5 ;  /* 0x0000000500ff79e3 */ /* 0x0009e20008000000 */
[----:B-1----:R-:W-:Y:S01]  /*6ce0*/  ISETP.EQ.U32.AND P0, PT, R2, UR4, PT ;  /* 0x0000000402007c0c */ /* 0x002fe2000bf02070 */
[----:B--2---:R-:W-:Y:S02]  /*6cf0*/  IMAD.U32 R2, RZ, RZ, UR6 ;  /* 0x00000006ff027e24 */ /* 0x004fe4000f8e00ff */
[----:B---3--:R-:W-:-:S10]  /*6d00*/  IMAD.U32 R3, RZ, RZ, UR7 ;  /* 0x00000007ff037e24 */ /* 0x008fd4000f8e00ff */
[----:B------:R4:W-:Y:S04]  /*6d10*/  @P0 ATOMS.AND RZ, [UR8+0x14], R3 ;  /* 0x00001403ffff098c */ /* 0x0009e8000a800008 */
[----:B------:R4:W-:Y:S01]  /*6d20*/  @P0 ATOMS.AND RZ, [UR8+0x18], R2 ;  /* 0x00001802ffff098c */ /* 0x0009e2000a800008 */
[----:B------:R-:W-:Y:S05]  /*6d30*/  BRA `(.L_x_81) ;  /* 0x0000000000147947 */ /* 0x000fea0003800000 */
.L_x_80:
[----:B------:R-:W-:Y:S02]  /*6d40*/  MOV R2, 0x6d60 ;  /* 0x00006d6000027802 */ /* 0x000fe40000000f00 */
[----:B-----5:R-:W-:Y:S05]  /*6d50*/  CALL.REL.NOINC `($__internal_0_$__cuda_sm10x_tcgen05_guardrail_trap_col_being_dealloced_not_returned_by_alloc) ;  /* 0x0000004800287944 */ /* 0x020fea0003c00000 */
[----:B------:R-:W-:Y:S05]  /*6d60*/  BRA `(.L_x_81) ;  /* 0x0000000000087947 */ /* 0x000fea0003800000 */
.L_x_79:
[----:B------:R-:W-:Y:S02]  /*6d70*/  MOV R2, 0x6d90 ;  /* 0x00006d9000027802 */ /* 0x000fe40000000f00 */
[----:B-----5:R-:W-:Y:S05]  /*6d80*/  CALL.REL.NOINC `($__internal_2_$__cuda_sm10x_tcgen05_guardrail_trap_unallocated_columns_being_dealloced) ;  /* 0x0000004800347944 */ /* 0x020fea0003c00000 */
.L_x_81:
[----:B------:R-:W-:Y:S01]  /*6d90*/  NOP ;  /* 0x0000000000007918 */ /* 0x000fe20000000000 */
[----:B----4-:R-:W-:Y:S05]  /*6da0*/  EXIT ;  /* 0x000000000000794d */ /* 0x010fea0003800000 */
.L_x_53:
[----:B------:R-:W-:-:S09]  /*6db0*/  UISETP.NE.OR UP0, UPT, UR18, 0x3, !UP3 ;  /* 0x000000031200788c */ /* 0x000fd2000df05670 */
[----:B------:R-:W-:Y:S05]  /*6dc0*/  BRA.U UP0, `(.L_x_82) ;  /* 0x0000001100947547 */ /* 0x000fea000b800000 */
[----:B------:R-:W2:Y:S01]  /*6dd0*/  LDCU.64 UR4, c[0x0][0x888] ;  /* 0x00011100ff0477ac */ /* 0x000ea20008000a00 */
[----:B------:R-:W3:Y:S01]  /*6de0*/  S2UR UR6, SR_CgaCtaId ;  /* 0x00000000000679c3 */ /* 0x000ee20000008800 */
[----:B------:R-:W-:Y:S01]  /*6df0*/  HFMA2 R9, -RZ, RZ, 0, 5.9604644775390625e-08 ;  /* 0x00000001ff097431 */ /* 0x000fe200000001ff */
[----:B------:R-:W-:Y:S01]  /*6e00*/  MOV R8, RZ ;  /* 0x000000ff00087202 */ /* 0x000fe20000000f00 */
[----:B------:R-:W4:Y:S01]  /*6e10*/  LDCU UR38, c[0x0][0x370] ;  /* 0x00006e00ff2677ac */ /* 0x000f220008000800 */
[----:B------:R-:W-:Y:S01]  /*6e20*/  HFMA2 R3, -RZ, RZ, 0, 0.0078125 ;  /* 0x00002000ff037431 */ /* 0x000fe200000001ff */
[----:B------:R-:W1:Y:S03]  /*6e30*/  LDCU.128 UR40, c[0x0][0xb10] ;  /* 0x00016200ff2877ac */ /* 0x000e660008000c00 */
[----:B------:R-:W4:Y:S01]  /*6e40*/  LDC.64 R10, c[0x0][0x348] ;  /* 0x0000d200ff0a7b82 */ /* 0x000f220000000a00 */
[----:B------:R-:W1:Y:S01]  /*6e50*/  LDCU UR33, c[0x0][0x374] ;  /* 0x00006e80ff2177ac */ /* 0x000e620008000800 */
[----:B------:R-:W4:Y:S01]  /*6e60*/  LDCU.64 UR34, c[0x0][0x890] ;  /* 0x00011200ff2277ac */ /* 0x000f220008000a00 */
[----:B------:R-:W4:Y:S01]  /*6e70*/  LDCU UR30, c[0x0][0xb0c] ;  /* 0x00016180ff1e77ac */ /* 0x000f220008000800 */
[----:B--2---:R-:W-:Y:S01]  /*6e80*/  UISETP.NE.U32.AND UP0, UPT, UR4, URZ, UPT ;  /* 0x000000ff0400728c */ /* 0x004fe2000bf05070 */
[----:B------:R-:W2:Y:S01]  /*6e90*/  LDCU UR53, c[0x0][0xb20] ;  /* 0x00016400ff3577ac */ /* 0x000ea20008000800 */
[----:B------:R-:W2:Y:S01]  /*6ea0*/  LDCU UR4, c[0x0][0xb30] ;  /* 0x00016600ff0477ac */ /* 0x000ea20008000800 */
[----:B------:R-:W2:Y:S01]  /*6eb0*/  LDCU.128 UR48, c[0x0][0x980] ;  /* 0x00013000ff3077ac */ /* 0x000ea20008000c00 */
[----:B------:R-:W-:Y:S01]  /*6ec0*/  UMOV UR31, 0x400 ;  /* 0x00000400001f7882 */ /* 0x000fe20000000000 */
[----:B-1----:R-:W-:-:S02]  /*6ed0*/  UIMAD.WIDE.U32 UR8, UR33, UR43, URZ ;  /* 0x0000002b210872a5 */ /* 0x002fc4000f8e00ff */
[----:B---3--:R-:W-:Y:S02]  /*6ee0*/  ULEA UR31, UR6, UR31, 0x18 ;  /* 0x0000001f061f7291 */ /* 0x008fe4000f8ec0ff */
[----:B----4-:R-:W-:Y:S02]  /*6ef0*/  UIMAD.WIDE.U32 UR6, UR38, UR40, URZ ;  /* 0x00000028260672a5 */ /* 0x010fe4000f8e00ff */
[----:B------:R-:W-:Y:S02]  /*6f00*/  UISETP.NE.AND.EX UP5, UPT, UR5, URZ, UPT, UP0 ;  /* 0x000000ff0500728c */ /* 0x000fe4000bfa5300 */
[----:B------:R-:W-:Y:S02]  /*6f10*/  UISETP.NE.U32.AND UP6, UPT, UR34, URZ, UPT ;  /* 0x000000ff2200728c */ /* 0x000fe4000bfc5070 */
[----:B------:R-:W-:Y:S02]  /*6f20*/  UIADD3 UR46, UPT, UPT, UR31, 0xc8, URZ ;  /* 0x000000c81f2e7890 */ /* 0x000fe4000fffe0ff */
[----:B------:R-:W-:-:S02]  /*6f30*/  UISETP.NE.AND UP0, UPT, UR39, 0x1, UPT ;  /* 0x000000012700788c */ /* 0x000fc4000bf05270 */
[----:B------:R-:W-:Y:S01]  /*6f40*/  UISETP.NE.AND UP0, UPT, UR30, 0x1, UPT ;  /* 0x000000011e00788c */ /* 0x000fe2000bf05270 */
[----:B------:R-:W-:Y:S01]  /*6f50*/  UMOV UR6, UR7 ;  /* 0x0000000700067c82 */ /* 0x000fe20008000000 */
[----:B------:R-:W-:Y:S01]  /*6f60*/  UMOV UR47, UR9 ;  /* 0x00000009002f7c82 */ /* 0x000fe20008000000 */
[----:B------:R-:W-:Y:S02]  /*6f70*/  UISETP.GE.AND UP2, UPT, UR39, 0x1, UPT ;  /* 0x000000012700788c */ /* 0x000fe4000bf46270 */
[----:B------:R-:W-:Y:S01]  /*6f80*/  UISETP.NE.AND UP0, UPT, UR42, 0x1, UPT ;  /* 0x000000012a00788c */ /* 0x000fe2000bf05270 */
[----:B------:R-:W-:Y:S01]  /*6f90*/  UMOV UR32, URZ ;  /* 0x000000ff00207c82 */ /* 0x000fe20008000000 */
[----:B------:R-:W-:Y:S01]  /*6fa0*/  UPLOP3.LUT UP4, UPT, UPT, UPT, UPT, 0x40, 0x4 ;  /* 0x000000000004789c */ /* 0x000fe20003f8e870 */
[----:B------:R-:W1:Y:S01]  /*6fb0*/  LDCU.64 UR22, c[0x0][0xb28] ;  /* 0x00016500ff1677ac */ /* 0x000e620008000a00 */
[----:B------:R-:W3:Y:S01]  /*6fc0*/  LDCU.64 UR36, c[0x0][0x990] ;  /* 0x00013200ff2477ac */ /* 0x000ee20008000a00 */
[----:B------:R-:W-:-:S02]  /*6fd0*/  UISETP.NE.AND.EX UP6, UPT, UR35, URZ, UPT, UP6 ;  /* 0x000000ff2300728c */ /* 0x000fc4000bfc5360 */
[----:B------:R-:W-:Y:S02]  /*6fe0*/  UPRMT UR46, URZ, 0x654, UR46 ;  /* 0x00000654ff2e7896 */ /* 0x000fe4000800002e */
[----:B------:R-:W-:Y:S02]  /*6ff0*/  USHF.R.U32.HI UR52, URZ, UR41, UR6 ;  /* 0x00000029ff347299 */ /* 0x000fe40008011606 */
[----:B--2---:R-:W-:Y:S02]  /*7000*/  USHF.R.U32.HI UR47, URZ, UR53, UR47 ;  /* 0x00000035ff2f7299 */ /* 0x004fe4000801162f */
[----:B------:R-:W-:Y:S02]  /*7010*/  UISETP.NE.AND UP3, UPT, UR4, 0x1, UPT ;  /* 0x000000010400788c */ /* 0x000fe4000bf65270 */
[----:B------:R-:W-:Y:S02]  /*7020*/  UISETP.NE.AND UP2, UPT, UR48, 0x1, UPT ;  /* 0x000000013000788c */ /* 0x000fe4000bf45270 */
[----:B------:R-:W-:-:S11]  /*7030*/  UISETP.NE.AND UP0, UPT, UR51, 0x1, UPT ;  /* 0x000000013300788c */ /* 0x000fd6000bf05270 */
.L_x_91:
[----:B------:R-:W-:Y:S04]  /*7040*/  SHF.L.U32 R5, R8, 0x1f, RZ ;  /* 0x0000001f08057819 */ /* 0x000fe800000006ff */
[----:B------:R-:W2:Y:S02]  /*7050*/  SYNCS.PHASECHK.TRANS64.TRYWAIT P0, [UR31+0xc0], R5 ;  /* 0x0000c005ff0075a7 */ /* 0x000ea4000800111f */
[----:B--2-4-:R-:W-:Y:S05]  /*7060*/  @!P0 BRA `(.L_x_83) ;  /* 0x0000004000808947 */ /* 0x014fea0003800000 */
.L_x_164:
[----:B--2---:R-:W2:Y:S01]  /*7070*/  LDS.128 R4, [UR31+0x100] ;  /* 0x0001001fff047984 */ /* 0x004ea20008000c00 */
[----:B------:R-:W-:Y:S01]  /*7080*/  UISETP.GE.AND UP0, UPT, UR39, 0x1, UPT ;  /* 0x000000012700788c */ /* 0x000fe2000bf06270 */
[----:B------:R-:W-:Y:S01]  /*7090*/  @!PT LDS RZ, [RZ] ;  /* 0x00000000fffff984 */ /* 0x000fe20000000800 */
[----:B------:R-:W-:Y:S01]  /*70a0*/  @!PT LDS RZ, [RZ] ;  /* 0x00000000fffff984 */ /* 0x000fe20000000800 */
[----:B------:R-:W-:Y:S01]  /*70b0*/  @!PT LDS RZ, [RZ] ;  /* 0x00000000fffff984 */ /* 0x000fe20000000800 */
[----:B------:R-:W-:Y:S01]  /*70c0*/  @!PT LDS RZ, [RZ] ;  /* 0x00000000fffff984 */ /* 0x000fe20000000800 */
[----:B------:R4:W-:Y:S06]  /*70d0*/  MEMBAR.ALL.CTA ;  /* 0x0000000000007992 */ /* 0x0009ec0000008000 */
[----:B----4-:R-:W4:Y:S02]  /*70e0*/  FENCE.VIEW.ASYNC.S ;  /* 0x00000000000073c6 */ /* 0x010f240000000000 */
[----:B----4-:R-:W-:Y:S01]  /*70f0*/  SYNCS.ARRIVE.TRANS64.RED.A1T0 RZ, [UR46], RZ ;  /* 0x000000ffffff79a7 */ /* 0x010fe2000810042e */
[----:B--2---:R-:W-:Y:S11]  /*7100*/  LOP3.LUT P0, RZ, R6, 0x1, RZ, 0xc0, !PT ;  /* 0x0000000106ff7812 */ /* 0x004ff6000780c0ff */
[----:B------:R-:W-:Y:S02]  /*7110*/  @!UPT UIADD3 URZ, UPT, UPT, URZ, URZ, URZ ;  /* 0x000000fffffff290 */ /* 0x000fe4000fffe0ff */
[----:B------:R-:W-:Y:S01]  /*7120*/  VOTEU.ANY UP2, P0 ;  /* 0x0000000000ff7886 */ /* 0x000fe20000040100 */
[----:B------:R-:W-:Y:S11]  /*7130*/  PLOP3.LUT P0, PT, PT, PT, UP2, 0x80, 0x8 ;  /* 0x000000000008781c */ /* 0x000ff60003f0f028 */
[----:B------:R-:W-:Y:S02]  /*7140*/  @!UPT UIADD3 URZ, UPT, UPT, URZ, URZ, URZ ;  /* 0x000000fffffff290 */ /* 0x000fe4000fffe0ff */
[----:B------:R-:W-:Y:S02]  /*7150*/  @P0 MOV R2, R4 ;  /* 0x0000000400020202 */ /* 0x000fe40000000f00 */
[----:B------:R-:W-:Y:S02]  /*7160*/  @P0 LOP3.LUT R0, R5, 0xffff, RZ, 0xc0, !PT ;  /* 0x0000ffff05000812 */ /* 0x000fe400078ec0ff */
[----:B------:R-:W-:Y:S02]  /*7170*/  @P0 R2UR UR5, R2 ;  /* 0x00000000020502ca */ /* 0x000fe400000e0000 */
[----:B------:R-:W-:Y:S11]  /*7180*/  @P0 R2UR UR4, R0 ;  /* 0x00000000000402ca */ /* 0x000ff600000e0000 */
[----:B------:R-:W-:Y:S02]  /*7190*/  @UP2 UMOV UR15, UR5 ;  /* 0x00000005000f2c82 */ /* 0x000fe40008000000 */
[----:B------:R-:W-:Y:S01]  /*71a0*/  @UP2 UMOV UR14, UR4 ;  /* 0x00000004000e2c82 */ /* 0x000fe20008000000 */
[----:B------:R-:W-:Y:S05]  /*71b0*/  BRA.U !UP0, `(.L_x_84) ;  /* 0x0000000108c07547 */ /* 0x000fea000b800000 */
[----:B------:R-:W-:Y:S02]  /*71c0*/  UP2UR UR18, UPR, URZ, 0x4 ;  /* 0x00000004ff127883 */ /* 0x000fe40008000000 */
[----:B------:R-:W-:Y:S02]  /*71d0*/  UISETP.NE.AND UP2, UPT, UR42, 0x1, UPT ;  /* 0x000000012a00788c */ /* 0x000fe4000bf45270 */
[----:B------:R-:W-:Y:S02]  /*71e0*/  UIMAD.WIDE.U32 UR6, UR14, UR43, URZ ;  /* 0x0000002b0e0672a5 */ /* 0x000fe4000f8e00ff */
[----:B------:R-:W-:Y:S02]  /*71f0*/  UIMAD.WIDE.U32 UR10, UR15, UR40, URZ ;  /* 0x000000280f0a72a5 */ /* 0x000fe4000f8e00ff */
[----:B------:R-:W-:Y:S02]  /*7200*/  USEL UR4, UR33, UR47, !UP2 ;  /* 0x0000002f21047287 */ /* 0x000fe4000d000000 */
[----:B------:R-:W-:Y:S02]  /*7210*/  UISETP.NE.AND UP0, UPT, UR30, 0x1, UPT ;  /* 0x000000011e00788c */ /* 0x000fe4000bf05270 */
[----:B------:R-:W-:Y:S02]  /*7220*/  UP2UR UR19, UPR, URZ, 0x2 ;  /* 0x00000002ff137883 */ /* 0x000fe40008000000 */
[----:B------:R-:W-:Y:S02]  /*7230*/  UISETP.NE.AND UP1, UPT, UR39, 0x1, UPT ;  /* 0x000000012700788c */ /* 0x000fe4000bf25270 */
[----:B-1----:R-:W-:Y:S02]  /*7240*/  UIMAD.WIDE.U32 UR12, UR4, UR22, URZ ;  /* 0x00000016040c72a5 */ /* 0x002fe4000f8e00ff */
[----:B------:R-:W-:Y:S01]  /*7250*/  USEL UR9, UR38, UR52, !UP0 ;  /* 0x0000003426097287 */ /* 0x000fe2000c000000 */
[----:B------:R-:W-:Y:S01]  /*7260*/  UMOV UR6, UR7 ;  /* 0x0000000700067c82 */ /* 0x000fe20008000000 */
[----:B------:R-:W-:Y:S01]  /*7270*/  UMOV UR5, UR11 ;  /* 0x0000000b00057c82 */ /* 0x000fe20008000000 */
[----:B------:R-:W-:Y:S02]  /*7280*/  USHF.R.U32.HI UR7, URZ, UR53, UR6 ;  /* 0x00000035ff077299 */ /* 0x000fe40008011606 */
[----:B------:R-:W-:Y:S02]  /*7290*/  USHF.R.U32.HI UR6, URZ, UR41, UR5 ;  /* 0x00000029ff067299 */ /* 0x000fe40008011605 */
[----:B------:R-:W-:Y:S02]  /*72a0*/  UIMAD.WIDE.U32 UR16, UR9, UR22, URZ ;  /* 0x00000016091072a5 */ /* 0x000fe4000f8e00ff */
[----:B------:R-:W-:Y:S02]  /*72b0*/  USEL UR8, UR14, UR7, !UP2 ;  /* 0x000000070e087287 */ /* 0x000fe4000d000000 */
[----:B------:R-:W-:Y:S02]  /*72c0*/  UISETP.NE.AND UP2, UPT, UR18, URZ, UPT ;  /* 0x000000ff1200728c */ /* 0x000fe4000bf45270 */
[----:B------:R-:W-:Y:S01]  /*72d0*/  UIMAD.WIDE.U32 UR10, UR8, UR22, URZ ;  /* 0x00000016080a72a5 */ /* 0x000fe2000f8e00ff */
[----:B------:R-:W-:Y:S02]  /*72e0*/  UMOV UR5, UR13 ;  /* 0x0000000d00057c82 */ /* 0x000fe40008000000 */
[----:B------:R-:W-:Y:S03]  /*72f0*/  @UP1 USHF.R.U32.HI UR4, URZ, UR23, UR5 ;  /* 0x00000017ff041299 */ /* 0x000fe60008011605 */
[----:B------:R-:W-:Y:S01]  /*7300*/  UMOV UR5, UR17 ;  /* 0x0000001100057c82 */ /* 0x000fe20008000000 */
[----:B------:R-:W-:Y:S02]  /*7310*/  UIMAD UR4, UR39, UR4, URZ ;  /* 0x00000004270472a4 */ /* 0x000fe4000f8e02ff */
[----:B------:R-:W-:Y:S02]  /*7320*/  @UP1 USHF.R.U32.HI UR9, URZ, UR23, UR5 ;  /* 0x00000017ff091299 */ /* 0x000fe40008011605 */
[----:B------:R-:W-:Y:S02]  /*7330*/  USEL UR5, UR15, UR6, !UP0 ;  /* 0x000000060f057287 */ /* 0x000fe4000c000000 */
[----:B------:R-:W-:Y:S02]  /*7340*/  UIMAD UR6, UR39, UR9, URZ ;  /* 0x00000009270672a4 */ /* 0x000fe4000f8e02ff */
[----:B------:R-:W-:Y:S03]  /*7350*/  UISETP.GE.AND UP0, UPT, UR8, UR4, UPT ;  /* 0x000000040800728c */ /* 0x000fe6000bf06270 */
[----:B------:R-:W-:Y:S01]  /*7360*/  UMOV UR4, UR11 ;  /* 0x0000000b00047c82 */ /* 0x000fe20008000000 */
[----:B------:R-:W-:Y:S02]  /*7370*/  UISETP.GE.OR UP0, UPT, UR5, UR6, UP0 ;  /* 0x000000060500728c */ /* 0x000fe40008706670 */
[----:B------:R-:W-:Y:S02]  /*7380*/  USHF.R.U32.HI UR4, URZ, UR23, UR4 ;  /* 0x00000017ff047299 */ /* 0x000fe40008011604 */
[----:B------:R-:W-:Y:S02]  /*7390*/  UIMAD.WIDE.U32 UR6, UR5, UR22, URZ ;  /* 0x00000016050672a5 */ /* 0x000fe4000f8e00ff */
[----:B------:R-:W-:Y:S04]  /*73a0*/  USEL UR10, UR8, UR4, !UP1 ;  /* 0x00000004080a7287 */ /* 0x000fe8000c800000 */
[----:B------:R-:W-:Y:S01]  /*73b0*/  UIADD3 UR11, UPT, UPT, -UR10, URZ, URZ ;  /* 0x000000ff0a0b7290 */ /* 0x000fe2000fffe1ff */
[----:B------:R-:W-:Y:S01]  /*73c0*/  @!UP0 UMOV UR4, UR7 ;  /* 0x0000000700048c82 */ /* 0x000fe20008000000 */
[----:B------:R-:W-:Y:S02]  /*73d0*/  UIADD3 UR7, UPT, UPT, -UR8, URZ, URZ ;  /* 0x000000ff08077290 */ /* 0x000fe4000fffe1ff */
[----:B------:R-:W-:Y:S02]  /*73e0*/  @!UP0 USHF.R.U32.HI UR4, URZ, UR23, UR4 ;  /* 0x00000017ff048299 */ /* 0x000fe40008011604 */
[----:B------:R-:W-:Y:S02]  /*73f0*/  UIMAD UR6, UR39, UR11, UR8 ;  /* 0x0000000b270672a4 */ /* 0x000fe4000f8e0208 */
[----:B------:R-:W-:Y:S02]  /*7400*/  @!UP0 USEL UR4, UR5, UR4, !UP1 ;  /* 0x0000000405048287 */ /* 0x000fe4000c800000 */
[----:B------:R-:W-:Y:S02]  /*7410*/  UISETP.NE.AND UP1, UPT, UR19, URZ, UPT ;  /* 0x000000ff1300728c */ /* 0x000fe4000bf25270 */
[----:B------:R-:W-:Y:S02]  /*7420*/  @!UP0 UIMAD UR6, UR9, UR6, UR4 ;  /* 0x00000006090682a4 */ /* 0x000fe4000f8e0204 */
[----:B------:R-:W-:Y:S02]  /*7430*/  @!UP0 UIADD3 UR9, UPT, UPT, UR10, -UR4, URZ ;  /* 0x800000040a098290 */ /* 0x000fe4000fffe0ff */
[----:B------:R-:W-:Y:S02]  /*7440*/  UIADD3 UR4, UPT, UPT, -UR5, URZ, URZ ;  /* 0x000000ff05047290 */ /* 0x000fe4000fffe1ff */
[----:B------:R-:W-:Y:S03]  /*7450*/  @!UP0 UIMAD UR8, UR9, UR39, UR5 ;  /* 0x00000027090882a4 */ /* 0x000fe6000f8e0205 */
[----:B------:R-:W-:Y:S01]  /*7460*/  @!UP0 UMOV UR5, UR6 ;  /* 0x0000000600058c82 */ /* 0x000fe20008000000 */
[----:B------:R-:W-:Y:S02]  /*7470*/  UIMAD UR6, UR30, UR4, UR15 ;  /* 0x000000041e0672a4 */ /* 0x000fe4000f8e020f */
[----:B------:R-:W-:Y:S02]  /*7480*/  UIMAD UR4, UR42, UR7, UR14 ;  /* 0x000000072a0472a4 */ /* 0x000fe4000f8e020e */
[----:B------:R-:W-:Y:S02]  /*7490*/  UIMAD UR15, UR5, UR30, UR6 ;  /* 0x0000001e050f72a4 */ /* 0x000fe4000f8e0206 */
[----:B------:R-:W-:Y:S11]  /*74a0*/  UIMAD UR14, UR8, UR42, UR4 ;  /* 0x0000002a080e72a4 */ /* 0x000ff6000f8e0204 */
[----:B------:R-:W-:Y:S01]  /*74b0*/  @!UPT UIADD3 URZ, UPT, UPT, URZ, URZ, URZ ;  /* 0x000000fffffff290 */ /* 0x000fe2000fffe0ff */
.L_x_84:
[----:B------:R-:W2:Y:S01]  /*74c0*/  @!UP3 LDCU.128 UR8, c[0x0][0xb10] ;  /* 0x00016200ff08b7ac */ /* 0x000ea20008000c00 */
[----:B------:R-:W-:Y:S04]  /*74d0*/  ISETP.NE.U32.AND P1, PT, RZ, UR34, PT ;  /* 0x00000022ff007c0c */ /* 0x000fe8000bf25070 */
[----:B------:R-:W-:Y:S01]  /*74e0*/  ISETP.NE.AND.EX P1, PT, RZ, UR35, PT, P1 ;  /* 0x00000023ff007c0c */ /* 0x000fe2000bf25310 */
[----:B------:R-:W4:Y:S01]  /*74f0*/  @!UP3 LDCU UR5, c[0x0][0xb0c] ;  /* 0x00016180ff05b7ac */ /* 0x000f220008000800 */
[----:B------:R-:W-:Y:S02]  /*7500*/  USHF.L.U32 UR26, UR20, 0x6, URZ ;  /* 0x00000006141a7899 */ /* 0x000fe400080006ff */
[----:B--2---:R-:W-:Y:S07]  /*7510*/  UIMAD.WIDE.U32 UR6, UR15, UR8, URZ ;  /* 0x000000080f0672a5 */ /* 0x004fee000f8e00ff */
[----:B------:R-:W-:Y:S01]  /*7520*/  @!UP3 UMOV UR4, UR7 ;  /* 0x000000070004bc82 */ /* 0x000fe20008000000 */
[----:B----4-:R-:W-:Y:S02]  /*7530*/  @!UP3 UISETP.NE.AND UP0, UPT, UR5, 0x1, UPT ;  /* 0x000000010500b88c */ /* 0x010fe4000bf05270 */
[----:B------:R-:W-:Y:S02]  /*7540*/  @!UP3 USHF.R.U32.HI UR4, URZ, UR9, UR4 ;  /* 0x00000009ff04b299 */ /* 0x000fe40008011604 */
[----:B------:R-:W-:Y:S02]  /*7550*/  UIMAD.WIDE.U32 UR6, UR14, UR11, URZ ;  /* 0x0000000b0e0672a5 */ /* 0x000fe4000f8e00ff */
[----:B------:R-:W-:Y:S02]  /*7560*/  @!UP3 USEL UR8, UR15, UR4, !UP0 ;  /* 0x000000040f08b287 */ /* 0x000fe4000c000000 */
[----:B------:R-:W-:Y:S03]  /*7570*/  @!UP3 UISETP.NE.AND UP0, UPT, UR10, 0x1, UPT ;  /* 0x000000010a00b88c */ /* 0x000fe6000bf05270 */
[----:B------:R-:W-:Y:S02]  /*7580*/  @!UP3 UMOV UR6, UR7 ;  /* 0x000000070006bc82 */ /* 0x000fe40008000000 */
[----:B------:R-:W2:Y:S02]  /*7590*/  @!UP3 LDCU UR4, c[0x0][0xb20] ;  /* 0x00016400ff04b7ac */ /* 0x000ea40008000800 */
[----:B--2---:R-:W-:Y:S04]  /*75a0*/  @!UP3 USHF.R.U32.HI UR6, URZ, UR4, UR6 ;  /* 0x00000004ff06b299 */ /* 0x004fe80008011606 */
[----:B------:R-:W-:Y:S04]  /*75b0*/  @!UP3 USEL UR6, UR14, UR6, !UP0 ;  /* 0x000000060e06b287 */ /* 0x000fe8000c000000 */
[----:B------:R-:W-:Y:S02]  /*75c0*/  @!UP3 UIADD3 UR4, UPT, UPT, -UR8, UR6, URZ ;  /* 0x000000060804b290 */ /* 0x000fe4000fffe1ff */
[----:B------:R-:W-:Y:S02]  /*75d0*/  @!UP3 UIADD3 UR6, UPT, UPT, UR8, -UR6, URZ ;  /* 0x800000060806b290 */ /* 0x000fe4000fffe0ff */
[----:B------:R-:W-:Y:S02]  /*75e0*/  @!UP3 UIMAD UR15, UR4, UR5, UR15 ;  /* 0x00000005040fb2a4 */ /* 0x000fe4000f8e020f */
[----:B------:R-:W-:Y:S01]  /*75f0*/  @!UP3 UIMAD UR14, UR6, UR10, UR14 ;  /* 0x0000000a060eb2a4 */ /* 0x000fe2000f8e020e */
[----:B------:R-:W-:Y:S11]  /*7600*/  BRA.U UP4, `(.L_x_85) ;  /* 0x0000000104107547 */ /* 0x000ff6000b800000 */
[----:B------:R-:W-:Y:S04]  /*7610*/  MOV R0, UR70 ;  /* 0x0000004600007c02 */ /* 0x000fe80008000f00 */
[----:B------:R-:W-:Y:S04]  /*7620*/  SHF.L.U32 R13, R0, 0x1f, RZ ;  /* 0x0000001f000d7819 */ /* 0x000fe800000006ff */
[----:B------:R-:W2:Y:S02]  /*7630*/  SYNCS.PHASECHK.TRANS64.TRYWAIT P2, [UR31+0xb8], R13 ;  /* 0x0000b80dff0075a7 */ /* 0x000ea4000804111f */
[----:B--2---:R-:W-:Y:S05]  /*7640*/  @!P2 BRA `(.L_x_86) ;  /* 0x0000003c0020a947 */ /* 0x004fea0003800000 */
.L_x_85:
[----:B------:R-:W-:Y:S05]  /*7650*/  BRA.U !UP6, `(.L_x_87) ;  /* 0x000000010e387547 */ /* 0x000fea000b800000 */
[----:B------:R-:W-:Y:S01]  /*7660*/  UPLOP3.LUT UP1, UPT, UPT, UPT, UP5, 0x80, 0x8 ;  /* 0x000000000008789c */ /* 0x000fe20003f2f050 */
[----:B--2---:R-:W-:Y:S01]  /*7670*/  HFMA2 R0, -RZ, RZ, 0, 5.9604644775390625e-08 ;  /* 0x00000001ff007431 */ /* 0x004fe200000001ff */
[----:B------:R-:W2:Y:S01]  /*7680*/  LDCU.64 UR8, c[0x0][0x358] ;  /* 0x00006b00ff0877ac */ /* 0x000ea20008000a00 */
[----:B------:R-:W-:Y:S03]  /*7690*/  IMAD.MOV.U32 R56, RZ, RZ, 0x1 ;  /* 0x00000001ff387424 */ /* 0x000fe600078e00ff */
[----:B------:R-:W-:Y:S05]  /*76a0*/  PLOP3.LUT P2, PT, PT, PT, UP1, 0x80, 0x8 ;  /* 0x000000000008781c */ /* 0x000fea0003f4f018 */
[----:B------:R-:W4:Y:S01]  /*76b0*/  @UP1 LDCU.64 UR4, c[0x0][0x888] ;  /* 0x00011100ff0417ac */ /* 0x000f220008000a00 */
[----:B------:R-:W-:Y:S07]  /*76c0*/  @UP1 UIMAD UR6, UR45, UR34, URZ ;  /* 0x000000222d0612a4 */ /* 0x000fee000f8e02ff */
[----:B------:R-:W-:Y:S01]  /*76d0*/  @!P2 PRMT R56, R0, 0x7610, R56 ;  /* 0x000076100038a816 */ /* 0x000fe20000000038 */
[----:B----4-:R-:W-:Y:S06]  /*76e0*/  @UP1 UIMAD.WIDE UR4, UR6, 0x4, UR4 ;  /* 0x00000004060418a5 */ /* 0x010fec000f8e0204 */
[----:B------:R-:W-:Y:S01]  /*76f0*/  IMAD.U32 R12, RZ, RZ, UR4 ;  /* 0x00000004ff0c7e24 */ /* 0x000fe2000f8e00ff */
[----:B------:R-:W-:Y:S04]  /*7700*/  MOV R13, UR5 ;  /* 0x00000005000d7c02 */ /* 0x000fe80008000f00 */
[----:B------:R-:W4:Y:S01]  /*7710*/  @!UP1 LDCU UR4, c[0x0][0x880] ;  /* 0x00011000ff0497ac */ /* 0x000f220008000800 */
[----:B--2--5:R2:W5:Y:S02]  /*7720*/  @P2 LDG.E R27, desc[UR8][R12.64] ;  /* 0x000000080c1b2981 */ /* 0x024564000c1e1900 */
[----:B--2-4-:R-:W-:Y:S07]  /*7730*/  @!P2 IMAD.U32 R27, RZ, RZ, UR4 ;  /* 0x00000004ff1bae24 */ /* 0x014fee000f8e00ff */
.L_x_87:
[----:B-----5:R-:W-:Y:S01]  /*7740*/  @!P1 FSETP.EQ.AND P3, PT, R27, RZ, PT ;  /* 0x000000ff1b00920b */ /* 0x020fe20003f62000 */
[----:B------:R-:W-:Y:S01]  /*7750*/  @!UPT UIADD3 URZ, UPT, UPT, URZ, URZ, URZ ;  /* 0x000000fffffff290 */ /* 0x000fe2000fffe0ff */
[----:B------:R-:W-:Y:S11]  /*7760*/  @!P1 BRA `(.L_x_88) ;  /* 0x0000000000149947 */ /* 0x000ff60003800000 */
[----:B------:R-:W-:Y:S02]  /*7770*/  LOP3.LUT P1, RZ, R56, 0xff, RZ, 0xc0, !PT ;  /* 0x000000ff38ff7812 */ /* 0x000fe4000782c0ff */
[----:B------:R-:W-:Y:S04]  /*7780*/  PLOP3.LUT P3, PT, PT, PT, UP1, 0x80, 0x8 ;  /* 0x000000000008781c */ /* 0x000fe80003f6f018 */
[----:B------:R-:W-:Y:S07]  /*7790*/  PLOP3.LUT P3, PT, P3, PT, PT, 0x8, 0x80 ;  /* 0x000000000080781c */ /* 0x000fee0001f6e170 */
[----:B------:R-:W-:Y:S11]  /*77a0*/  @P1 FSETP.EQ.AND P3, PT, R27, RZ, PT ;  /* 0x000000ff1b00120b */ /* 0x000ff60003f62000 */
[----:B------:R-:W-:Y:S02]  /*77b0*/  @!UPT UIADD3 URZ, UPT, UPT, URZ, URZ, URZ ;  /* 0x000000fffffff290 */ /* 0x000fe4000fffe0ff */
.L_x_88:
[----:B------:R-:W-:Y:S01]  /*77c0*/  ULEA UR7, UR32, UR31, 0x3 ;  /* 0x0000001f20077291 */ /* 0x000fe2000f8e18ff */
[----:B--2---:R-:W-:Y:S01]  /*77d0*/  SHF.L.U32 R13, R9, 0x1f, RZ ;  /* 0x0000001f090d7819 */ /* 0x004fe200000006ff */
[----:B------:R-:W-:Y:S02]  /*77e0*/  USHF.L.U32 UR27, UR44, 0x6, URZ ;  /* 0x000000062c1b7899 */ /* 0x000fe400080006ff */
[----:B------:R-:W-:Y:S02]  /*77f0*/  UISETP.NE.AND UP0, UPT, UR48, 0x1, UPT ;  /* 0x000000013000788c */ /* 0x000fe4000bf05270 */
[----:B------:R-:W-:Y:S01]  /*7800*/  UIMAD.WIDE.U32 UR4, UR27, UR49, URZ ;  /* 0x000000311b0472a5 */ /* 0x000fe2000f8e00ff */
[----:B------:R-:W-:Y:S02]  /*7810*/  ELECT P2, URZ, PT ;  /* 0x0000000000ff782f */ /* 0x000fe40003840000 */
[----:B------:R-:W2:Y:S02]  /*7820*/  SYNCS.PHASECHK.TRANS64.TRYWAIT P1, [UR7+0x98], R13 ;  /* 0x0000980dff0075a7 */ /* 0x000ea40008021107 */
[----:B------:R-:W-:Y:S02]  /*7830*/  PLOP3.LUT P2, PT, P3, P2, PT, 0xf2, 0x2f ;  /* 0x00000000002f781c */ /* 0x000fe40001f45e72 */
[----:B------:R-:W-:Y:S02]  /*7840*/  UMOV UR4, UR5 ;  /* 0x0000000500047c82 */ /* 0x000fe40008000000 */
[----:B------:R-:W-:Y:S04]  /*7850*/  USHF.R.U32.HI UR4, URZ, UR50, UR4 ;  /* 0x00000032ff047299 */ /* 0x000fe80008011604 */
[----:B------:R-:W-:Y:S02]  /*7860*/  USEL UR28, UR27, UR4, !UP0 ;  /* 0x000000041b1c7287 */ /* 0x000fe4000c000000 */
[----:B------:R-:W-:Y:S02]  /*7870*/  UISETP.NE.AND UP0, UPT, UR51, 0x1, UPT ;  /* 0x000000013300788c */ /* 0x000fe4000bf05270 */
[----:B---3--:R-:W-:Y:S07]  /*7880*/  UIMAD.WIDE.U32 UR4, UR28, UR36, URZ ;  /* 0x000000241c0472a5 */ /* 0x008fee000f8e00ff */
[----:B------:R-:W-:Y:S02]  /*7890*/  UMOV UR4, UR5 ;  /* 0x0000000500047c82 */ /* 0x000fe40008000000 */
[----:B------:R-:W-:Y:S04]  /*78a0*/  USHF.R.U32.HI UR4, URZ, UR37, UR4 ;  /* 0x00000025ff047299 */ /* 0x000fe80008011604 */
[----:B------:R-:W-:Y:S02]  /*78b0*/  USEL UR29, UR28, UR4, !UP0 ;  /* 0x000000041c1d7287 */ /* 0x000fe4000c000000 */
[----:B------:R-:W-:Y:S02]  /*78c0*/  UIADD3 UR4, UPT, UPT, -UR28, URZ, URZ ;  /* 0x000000ff1c047290 */ /* 0x000fe4000fffe1ff */
[----:B------:R-:W-:Y:S02]  /*78d0*/  UIADD3 UR5, UPT, UPT, -UR29, URZ, URZ ;  /* 0x000000ff1d057290 */ /* 0x000fe4000fffe1ff */
[----:B------:R-:W-:Y:S02]  /*78e0*/  UIMAD UR27, UR48, UR4, UR27 ;  /* 0x00000004301b72a4 */ /* 0x000fe4000f8e021b */
[----:B------:R-:W-:Y:S01]  /*78f0*/  UIMAD UR28, UR51, UR5, UR28 ;  /* 0x00000005331c72a4 */ /* 0x000fe2000f8e021c */
[----:B--2---:R-:W-:Y:S11]  /*7900*/  @!P1 BRA `(.L_x_89) ;  /* 0x0000003800889947 */ /* 0x004ff60003800000 */
.L_x_167:
[----:B------:R-:W3:Y:S01]  /*7910*/  S2UR UR18, SR_CgaCtaId ;  /* 0x00000000001279c3 */ /* 0x000ee20000008800 */
[----:B------:R-:W-:Y:S01]  /*7920*/  VOTEU.ALL UP0, P2 ;  /* 0x0000000000ff7886 */ /* 0x000fe20001000000 */
[----:B------:R-:W-:Y:S01]  /*7930*/  @!P2 IADD3 R2, P1, PT, R10, 0x580, RZ ;  /* 0x000005800a02a810 */ /* 0x000fe20007f3e0ff */
[----:B------:R-:W-:Y:S01]  /*7940*/  UIADD3 UR25, UPT, UPT, UR7, 0x80, URZ ;  /* 0x0000008007197890 */ /* 0x000fe2000fffe0ff */
[----:B------:R-:W-:Y:S01]  /*7950*/  @P0 SHF.R.U32.HI R4, RZ, 0x10, R5 ;  /* 0x00000010ff040819 */ /* 0x000fe20000011605 */
[----:B------:R-:W-:Y:S01]  /*7960*/  UMOV UR11, UR27 ;  /* 0x0000001b000b7c82 */ /* 0x000fe20008000000 */
[----:B------:R-:W-:Y:S01]  /*7970*/  @!UP0 ULEA UR4, UR32, UR31, 0xd ;  /* 0x0000001f20048291 */ /* 0x000fe2000f8e68ff */
[----:B--2---:R-:W-:Y:S01]  /*7980*/  @!P2 IMAD.X R0, RZ, RZ, R11, P1 ;  /* 0x000000ffff00a224 */ /* 0x004fe200008e060b */
[----:B------:R-:W-:Y:S01]  /*7990*/  @!UP0 UPRMT UR5, URZ, 0x40, URZ ;  /* 0x00000040ff058896 */ /* 0x000fe200080000ff */
[----:B------:R-:W-:Y:S01]  /*79a0*/  @P0 R2UR UR45, R4 ;  /* 0x00000000042d02ca */ /* 0x000fe200000e0000 */
[----:B------:R-:W-:Y:S02]  /*79b0*/  @!UP0 UIADD3 UR24, UPT, UPT, UR4, 0x200, URZ ;  /* 0x0000020004188890 */ /* 0x000fe4000fffe0ff */
[----:B------:R-:W-:Y:S02]  /*79c0*/  @!UP0 UIADD3 UR8, UPT, UPT, UR4, 0x1200, URZ ;  /* 0x0000120004088890 */ /* 0x000fe4000fffe0ff */
[----:B------:R-:W-:Y:S02]  /*79d0*/  UIADD3 UR4, UPT, UPT, UR32, 0x1, URZ ;  /* 0x0000000120047890 */ /* 0x000fe4000fffe0ff */
[----:B------:R-:W-:Y:S02]  /*79e0*/  @!UP0 UIADD3 UR10, UPT, UPT, UR26, 0x20, URZ ;  /* 0x000000201a0a8890 */ /* 0x000fe4000fffe0ff */
[----:B------:R-:W-:Y:S01]  /*79f0*/  @!UP0 UPRMT UR16, UR5, 0x5410, URZ ;  /* 0x0000541005108896 */ /* 0x000fe200080000ff */
[----:B------:R-:W-:Y:S01]  /*7a00*/  @!P2 R2UR UR5, R2 ;  /* 0x000000000205a2ca */ /* 0x000fe200000e0000 */
[----:B------:R-:W-:Y:S01]  /*7a10*/  UISETP.NE.AND UP0, UPT, UR4, 0x3, UPT ;  /* 0x000000030400788c */ /* 0x000fe2000bf05270 */
[----:B------:R-:W-:Y:S01]  /*7a20*/  UMOV UR12, UR28 ;  /* 0x0000001c000c7c82 */ /* 0x000fe20008000000 */
[----:B------:R-:W-:Y:S02]  /*7a30*/  UMOV UR13, UR29 ;  /* 0x0000001d000d7c82 */ /* 0x000fe40008000000 */
[----:B------:R-:W-:Y:S01]  /*7a40*/  USEL UR6, UR4, URZ, UP0 ;  /* 0x000000ff04067287 */ /* 0x000fe20008000000 */
[----:B------:R-:W-:Y:S01]  /*7a50*/  @!P2 R2UR UR4, R0 ;  /* 0x000000000004a2ca */ /* 0x000fe200000e0000 */
[----:B------:R-:W-:Y:S01]  /*7a60*/  USEL UR17, URZ, 0x1, UP0 ;  /* 0x00000001ff117887 */ /* 0x000fe20008000000 */
[----:B------:R-:W-:Y:S01]  /*7a70*/  @!P2 IMAD.MOV.U32 R0, RZ, RZ, 0x2000 ;  /* 0x00002000ff00a424 */ /* 0x000fe200078e00ff */
[----:B------:R-:W-:Y:S01]  /*7a80*/  VOTEU.ALL UP0, P2 ;  /* 0x0000000000ff7886 */ /* 0x000fe20001000000 */
[----:B------:R-:W-:Y:S03]  /*7a90*/  UMOV UR9, UR25 ;  /* 0x0000001900097c82 */ /* 0x000fe60008000000 */
[----:B------:R-:W-:Y:S01]  /*7aa0*/  IMAD.U32 R14, RZ, RZ, UR5 ;  /* 0x00000005ff0e7e24 */ /* 0x000fe2000f8e00ff */
[----:B------:R-:W-:Y:S04]  /*7ab0*/  LOP3.LUT R9, R9, UR17, RZ, 0x3c, !PT ;  /* 0x0000001109097c12 */ /* 0x000fe8000f8e3cff */
[----:B------:R-:W-:Y:S01]  /*7ac0*/  SHF.L.U32 R12, R9, 0x1f, RZ ;  /* 0x0000001f090c7819 */ /* 0x000fe200000006ff */
[----:B------:R-:W-:Y:S01]  /*7ad0*/  IMAD.U32 R15, RZ, RZ, UR4 ;  /* 0x00000004ff0f7e24 */ /* 0x000fe2000f8e00ff */
[----:B------:R-:W-:Y:S04]  /*7ae0*/  @!P2 R2UR UR4, R14 ;  /* 0x000000000e04a2ca */ /* 0x000fe800000e0000 */
[----:B------:R-:W-:Y:S11]  /*7af0*/  @!P2 R2UR UR5, R15 ;  /* 0x000000000f05a2ca */ /* 0x000ff600000e0000 */
[----:B------:R-:W-:Y:S02]  /*7b00*/  @!UPT UIADD3 URZ, UPT, UPT, URZ, URZ, URZ ;  /* 0x000000fffffff290 */ /* 0x000fe4000fffe0ff */
[----:B------:R-:W-:Y:S01]  /*7b10*/  @!UP0 UTMALDG.4D.IM2COL [UR24], [UR4], UR16 ;  /* 0x00000018040083b4 */ /* 0x000fe20008058010 */
[----:B------:R-:W-:Y:S05]  /*7b20*/  VOTEU.ALL UP0, P2 ;  /* 0x0000000000ff7886 */ /* 0x000fea0001000000 */
[----:B------:R3:W-:Y:S01]  /*7b30*/  @!UP0 UTMALDG.4D.IM2COL [UR8], [UR4], UR16 ;  /* 0x00000008040083b4 */ /* 0x0007e20008058010 */
[----:B------:R2:W-:Y:S01]  /*7b40*/  @!P2 SYNCS.ARRIVE.TRANS64.RED.A0TR RZ, [UR7+0x80], R0 ;  /* 0x00008000ffffa9a7 */ /* 0x0005e20008300407 */
[----:B---3--:R-:W-:Y:S02]  /*7b50*/  UPRMT UR4, UR18, 0x654, UR25 ;  /* 0x0000065412047896 */ /* 0x008fe40008000019 */
[----:B------:R-:W-:Y:S07]  /*7b60*/  ULEA UR5, UR6, UR31, 0x3 ;  /* 0x0000001f06057291 */ /* 0x000fee000f8e18ff */
[----:B------:R-:W-:Y:S02]  /*7b70*/  SYNCS.ARRIVE.TRANS64.RED.A1T0 RZ, [UR4], RZ ;  /* 0x000000ffffff79a7 */ /* 0x000fe40008100404 */
[----:B------:R-:W3:Y:S02]  /*7b80*/  SYNCS.PHASECHK.TRANS64.TRYWAIT P1, [UR5+0x98], R12 ;  /* 0x0000980cff0075a7 */ /* 0x000ee40008021105 */
[----:B--23--:R-:W-:Y:S05]  /*7b90*/  @!P1 BRA `(.L_x_90) ;  /* 0x0000003400fc9947 */ /* 0x00cfea0003800000 */
.L_x_169:
[----:B------:R-:W-:Y:S01]  /*7ba0*/  UIADD3 UR17, UPT, UPT, UR5, 0x80, URZ ;  /* 0x0000008005117890 */ /* 0x000fe2000fffe0ff */
[----:B------:R-:W3:Y:S01]  /*7bb0*/  S2UR UR55, SR_CgaCtaId ;  /* 0x00000000003779c3 */ /* 0x000ee20000008800 */
[----:B------:R-:W-:Y:S01]  /*7bc0*/  UPLOP3.LUT UP4, UPT, UPT, UPT, UPT, 0x80, 0x8 ;  /* 0x000000000008789c */ /* 0x000fe20003f8f070 */
[----:B------:R-:W-:Y:S01]  /*7bd0*/  @!P2 IADD3 R2, P0, PT, R10, 0x580, RZ ;  /* 0x000005800a02a810 */ /* 0x000fe20007f1e0ff */
[----:B------:R-:W-:Y:S01]  /*7be0*/  UMOV UR19, UR27 ;  /* 0x0000001b00137c82 */ /* 0x000fe20008000000 */
[----:B------:R-:W-:Y:S01]  /*7bf0*/  UMOV UR20, UR28 ;  /* 0x0000001c00147c82 */ /* 0x000fe20008000000 */
[----:B------:R-:W-:Y:S01]  /*7c00*/  UMOV UR21, UR29 ;  /* 0x0000001d00157c82 */ /* 0x000fe20008000000 */
[----:B------:R-:W-:Y:S01]  /*7c10*/  UMOV UR11, UR27 ;  /* 0x0000001b000b7c82 */ /* 0x000fe20008000000 */
[----:B------:R-:W-:Y:S01]  /*7c20*/  UMOV UR12, UR28 ;  /* 0x0000001c000c7c82 */ /* 0x000fe20008000000 */
[----:B------:R-:W-:Y:S01]  /*7c30*/  UMOV UR13, UR29 ;  /* 0x0000001d000d7c82 */ /* 0x000fe20008000000 */
[----:B------:R-:W-:Y:S01]  /*7c40*/  UMOV UR9, UR17 ;  /* 0x0000001100097c82 */ /* 0x000fe20008000000 */
[----:B------:R-:W-:Y:S01]  /*7c50*/  VOTEU.ALL UP0, P2 ;  /* 0x0000000000ff7886 */ /* 0x000fe20001000000 */
[----:B------:R-:W-:Y:S01]  /*7c60*/  @!P2 IMAD.X R0, RZ, RZ, R11, P0 ;  /* 0x000000ffff00a224 */ /* 0x000fe200000e060b */
[----:B------:R-:W-:Y:S02]  /*7c70*/  R2UR UR54, R58 ;  /* 0x000000003a3672ca */ /* 0x000fe400000e0000 */
[----:B------:R-:W-:Y:S01]  /*7c80*/  R2UR UR44, R59 ;  /* 0x000000003b2c72ca */ /* 0x000fe200000e0000 */
[----:B------:R-:W-:Y:S01]  /*7c90*/  @!UP0 ULEA UR4, UR6, UR31, 0xd ;  /* 0x0000001f06048291 */ /* 0x000fe2000f8e68ff */
[----:B------:R-:W-:Y:S01]  /*7ca0*/  LOP3.LUT R8, R8, 0x1, RZ, 0x3c, !PT ;  /* 0x0000000108087812 */ /* 0x000fe200078e3cff */
[----:B------:R-:W-:Y:S02]  /*7cb0*/  @!UP0 UPRMT UR7, URZ, 0x40, URZ ;  /* 0x00000040ff078896 */ /* 0x000fe400080000ff */
[----:B------:R-:W-:Y:S02]  /*7cc0*/  @!UP0 UIADD3 UR16, UPT, UPT, UR4, 0x200, URZ ;  /* 0x0000020004108890 */ /* 0x000fe4000fffe0ff */
[----:B------:R-:W-:Y:S02]  /*7cd0*/  @!UP0 UIADD3 UR8, UPT, UPT, UR4, 0x1200, URZ ;  /* 0x0000120004088890 */ /* 0x000fe4000fffe0ff */
[----:B------:R-:W-:Y:S01]  /*7ce0*/  UIADD3 UR4, UPT, UPT, UR6, 0x1, URZ ;  /* 0x0000000106047890 */ /* 0x000fe2000fffe0ff */
[----:B------:R-:W-:Y:S01]  /*7cf0*/  @!P2 R2UR UR6, R2 ;  /* 0x000000000206a2ca */ /* 0x000fe200000e0000 */
[----:B------:R-:W-:Y:S02]  /*7d00*/  @!UP0 UIADD3 UR18, UPT, UPT, UR26, 0x10, URZ ;  /* 0x000000101a128890 */ /* 0x000fe4000fffe0ff */
[----:B------:R-:W-:Y:S02]  /*7d10*/  @!UP0 UIADD3 UR10, UPT, UPT, UR26, 0x30, URZ ;  /* 0x000000301a0a8890 */ /* 0x000fe4000fffe0ff */
[----:B------:R-:W-:Y:S02]  /*7d20*/  @!UP0 UPRMT UR24, UR7, 0x5410, URZ ;  /* 0x0000541007188896 */ /* 0x000fe400080000ff */
[----:B------:R-:W-:Y:S02]  /*7d30*/  UISETP.NE.AND UP0, UPT, UR4, 0x3, UPT ;  /* 0x000000030400788c */ /* 0x000fe4000bf05270 */
[----:B------:R-:W-:Y:S02]  /*7d40*/  UIADD3 UR44, UPT, UPT, UR15, UR44, URZ ;  /* 0x0000002c0f2c7290 */ /* 0x000fe4000fffe0ff */
[----:B------:R-:W-:Y:S01]  /*7d50*/  USEL UR32, UR4, URZ, UP0 ;  /* 0x000000ff04207287 */ /* 0x000fe20008000000 */
[----:B------:R-:W-:Y:S01]  /*7d60*/  @!P2 R2UR UR4, R0 ;  /* 0x000000000004a2ca */ /* 0x000fe200000e0000 */
[----:B------:R-:W-:Y:S01]  /*7d70*/  IMAD.U32 R4, RZ, RZ, UR6 ;  /* 0x00000006ff047e24 */ /* 0x000fe2000f8e00ff */
[----:B------:R-:W-:Y:S02]  /*7d80*/  USEL UR25, URZ, 0x1, UP0 ;  /* 0x00000001ff197887 */ /* 0x000fe40008000000 */
[----:B------:R-:W-:Y:S02]  /*7d90*/  VOTEU.ALL UP0, P2 ;  /* 0x0000000000ff7886 */ /* 0x000fe40001000000 */
[----:B------:R-:W-:Y:S02]  /*7da0*/  @!P2 R2UR UR6, R4 ;  /* 0x000000000406a2ca */ /* 0x000fe400000e0000 */
[----:B------:R-:W-:Y:S05]  /*7db0*/  LOP3.LUT R9, R9, UR25, RZ, 0x3c, !PT ;  /* 0x0000001909097c12 */ /* 0x000fea000f8e3cff */
[----:B--2---:R-:W-:Y:S01]  /*7dc0*/  IMAD.U32 R5, RZ, RZ, UR4 ;  /* 0x00000004ff057e24 */ /* 0x004fe2000f8e00ff */
[----:B---3--:R-:W-:Y:S04]  /*7dd0*/  UPRMT UR4, UR55, 0x654, UR17 ;  /* 0x0000065437047896 */ /* 0x008fe80008000011 */
[----:B------:R-:W-:Y:S11]  /*7de0*/  @!P2 R2UR UR7, R5 ;  /* 0x000000000507a2ca */ /* 0x000ff600000e0000 */
[----:B------:R-:W-:Y:S02]  /*7df0*/  @!UPT UIADD3 URZ, UPT, UPT, URZ, URZ, URZ ;  /* 0x000000fffffff290 */ /* 0x000fe4000fffe0ff */
[----:B------:R2:W-:Y:S01]  /*7e00*/  @!UP0 UTMALDG.4D.IM2COL [UR16], [UR6], UR24 ;  /* 0x00000010060083b4 */ /* 0x0005e20008058018 */
[----:B------:R-:W-:Y:S05]  /*7e10*/  VOTEU.ALL UP0, P2 ;  /* 0x0000000000ff7886 */ /* 0x000fea0001000000 */
[----:B------:R4:W-:Y:S01]  /*7e20*/  @!UP0 UTMALDG.4D.IM2COL [UR8], [UR6], UR24 ;  /* 0x00000008060083b4 */ /* 0x0009e20008058018 */
[----:B------:R4:W-:Y:S01]  /*7e30*/  @!P2 SYNCS.ARRIVE.TRANS64.RED.A0TR RZ, [UR5+0x80], R3 ;  /* 0x00008003ffffa9a7 */ /* 0x0009e20008300405 */
[----:B------:R-:W-:Y:S01]  /*7e40*/  SYNCS.ARRIVE.TRANS64.RED.A1T0 RZ, [UR4], RZ ;  /* 0x000000ffffff79a7 */ /* 0x000fe20008100404 */
[----:B--2---:R-:W-:Y:S01]  /*7e50*/  UIADD3 UR20, UPT, UPT, UR14, UR54, URZ ;  /* 0x000000360e147290 */ /* 0x004fe2000fffe0ff */
[----:B------:R-:W-:Y:S11]  /*7e60*/  BRA.U UP2, `(.L_x_91) ;  /* 0xfffffff102747547 */ /* 0x000ff6000b83ffff */
[----:B------:R-:W-:Y:S01]  /*7e70*/  UIADD3 UR31, UPT, UPT, UR31, 0x98, URZ ;  /* 0x000000981f1f7890 */ /* 0x000fe2000fffe0ff */
[----:B----4-:R-:W-:-:S03]  /*7e80*/  SHF.L.U32 R3, R9, 0x1f, RZ ;  /* 0x0000001f09037819 */ /* 0x010fc600000006ff */
[----:B------:R-:W-:-:S09]  /*7e90*/  ULEA UR4, UR32, UR31, 0x3 ;  /* 0x0000001f20047291 */ /* 0x000fd2000f8e18ff */
[----:B------:R-:W2:Y:S02]  /*7ea0*/  SYNCS.PHASECHK.TRANS64.TRYWAIT P0, [UR4], R3 ;  /* 0x00000003ff0075a7 */ /* 0x000ea40008001104 */
[----:B--2---:R-:W-:Y:S05]  /*7eb0*/  @!P0 BRA `(.L_x_92) ;  /* 0x00000034004c8947 */ /* 0x004fea0003800000 */
.L_x_171:
[----:B------:R-:W-:-:S04]  /*7ec0*/  UIADD3 UR4, UPT, UPT, UR32, 0x1, URZ ;  /* 0x0000000120047890 */ /* 0x000fc8000fffe0ff */
[----:B------:R-:W-:-:S04]  /*7ed0*/  UISETP.NE.AND UP0, UPT, UR4, 0x3, UPT ;  /* 0x000000030400788c */ /* 0x000fc8000bf05270 */
[----:B------:R-:W-:Y:S02]  /*7ee0*/  USEL UR6, URZ, 0x1, UP0 ;  /* 0x00000001ff067887 */ /* 0x000fe40008000000 */
[----:B------:R-:W-:-:S04]  /*7ef0*/  USEL UR4, UR4, URZ, UP0 ;  /* 0x000000ff04047287 */ /* 0x000fc80008000000 */
[----:B------:R-:W-:Y:S01]  /*7f00*/  ULEA UR5, UR4, UR31, 0x3 ;  /* 0x0000001f04057291 */ /* 0x000fe2000f8e18ff */
[----:B------:R-:W-:-:S04]  /*7f10*/  LOP3.LUT R9, R9, UR6, RZ, 0x3c, !PT ;  /* 0x0000000609097c12 */ /* 0x000fc8000f8e3cff */
[----:B--2---:R-:W-:-:S04]  /*7f20*/  SHF.L.U32 R3, R9, 0x1f, RZ ;  /* 0x0000001f09037819 */ /* 0x004fc800000006ff */
[----:B------:R-:W2:Y:S02]  /*7f30*/  SYNCS.PHASECHK.TRANS64.TRYWAIT P0, [UR5], R3 ;  /* 0x00000003ff0075a7 */ /* 0x000ea40008001105 */
[----:B--2---:R-:W-:Y:S05]  /*7f40*/  @!P0 BRA `(.L_x_93) ;  /* 0x0000003400408947 */ /* 0x004fea0003800000 */
.L_x_173:
[----:B------:R-:W-:-:S04]  /*7f50*/  UIADD3 UR4, UPT, UPT, UR4, 0x1, URZ ;  /* 0x0000000104047890 */ /* 0x000fc8000fffe0ff */
[----:B------:R-:W-:-:S04]  /*7f60*/  UISETP.NE.AND UP0, UPT, UR4, 0x3, UPT ;  /* 0x000000030400788c */ /* 0x000fc8000bf05270 */
[----:B------:R-:W-:Y:S02]  /*7f70*/  USEL UR5, URZ, 0x1, UP0 ;  /* 0x00000001ff057887 */ /* 0x000fe40008000000 */
[----:B------:R-:W-:-:S04]  /*7f80*/  USEL UR4, UR4, URZ, UP0 ;  /* 0x000000ff04047287 */ /* 0x000fc80008000000 */
[----:B------:R-:W-:Y:S01]  /*7f90*/  ULEA UR4, UR4, UR31, 0x3 ;  /* 0x0000001f04047291 */ /* 0x000fe2000f8e18ff */
[----:B--2---:R-:W-:-:S04]  /*7fa0*/  LOP3.LUT R3, R9, UR5, RZ, 0x3c, !PT ;  /* 0x0000000509037c12 */ /* 0x004fc8000f8e3cff */
[----:B------:R-:W-:Y:S01]  /*7fb0*/  SHF.L.U32 R3, R3, 0x1f, RZ ;  /* 0x0000001f03037819 */ /* 0x000fe200000006ff */
[----:B------:R-:W-:-:S07]  /*7fc0*/  IMAD.U32 R0, RZ, RZ, UR4 ;  /* 0x00000004ff007e24 */ /* 0x000fce000f8e00ff */
.L_x_94:
[----:B--2---:R2:W3:Y:S02]  /*7fd0*/  SYNCS.PHASECHK.TRANS64.TRYWAIT P0, [R0+URZ], R3 ;  /* 0x00000003000075a7 */ /* 0x0044e400080011ff */
[----:B---3--:R-:W-:Y:S05]  /*7fe0*/  @!P0 NANOSLEEP.SYNCS 0x989680 ;  /* 0x009896800000895d */ /* 0x008fea0003900000 */
[----:B------:R-:W3:Y:S02]  /*7ff0*/  @!P0 SYNCS.PHASECHK.TRANS64 P0, [R0+URZ], R3 ;  /* 0x00000003000085a7 */ /* 0x000ee400080010ff */
[----:B-1-3--:R-:W-:Y:S05]  /*8000*/  @P0 EXIT ;  /* 0x000000000000094d */ /* 0x00afea0003800000 */
[----:B------:R-:W-:Y:S05]  /*8010*/  BRA `(.L_x_94) ;  /* 0xfffffffc00ec7947 */ /* 0x000fea000383ffff */
.L_x_82:
[----:B------:R-:W-:-:S06]  /*8020*/  UISETP.GE.AND UP0, UPT, UR18, 0x4, UPT ;  /* 0x000000041200788c */ /* 0x000fcc000bf06270 */
[----:B------:R-:W-:-:S13]  /*8030*/  PLOP3.LUT P0, PT, PT, PT, UP0, 0x80, 0x8 ;  /* 0x000000000008781c */ /* 0x000fda0003f0f008 */
[----:B-1----:R-:W-:Y:S05]  /*8040*/  @!P0 EXIT ;  /* 0x000000000000894d */ /* 0x002fea0003800000 */
[----:B------:R-:W1:Y:S08]  /*8050*/  S2UR UR4, SR_CgaCtaId ;  /* 0x00000000000479c3 */ /* 0x000e700000008800 */
[----:B------:R-:W-:Y:S01]  /*8060*/  BAR.SYNC.DEFER_BLOCKING 0x6, 0xa0 ;  /* 0x0182800000007b1d */ /* 0x000fe20000010000 */
[C---:B------:R-:W-:Y:S01]  /*8070*/  IMAD.SHL.U32 R0, R61.reuse, 0x10, RZ ;  /* 0x000000103d007824 */ /* 0x040fe200078e00ff */
[----:B------:R-:W-:Y:S01]  /*8080*/  LOP3.LUT R67, R61, 0x60, RZ, 0xc0, !PT ;  /* 0x000000603d437812 */ /* 0x000fe200078ec0ff */
[----:B------:R-:W-:Y:S01]  /*8090*/  IMAD.SHL.U32 R3, R57, 0x200, RZ ;  /* 0x0000020039037824 */ /* 0x000fe200078e00ff */
[C---:B------:R-:W-:Y:S01]  /*80a0*/  LOP3.LUT R62, R61.reuse, 0x2, RZ, 0xc0, !PT ;  /* 0x000000023d3e7812 */ /* 0x040fe200078ec0ff */
[C---:B------:R-:W-:Y:S01]  /*80b0*/  IMAD.SHL.U32 R5, R61.reuse, 0x2, RZ ;  /* 0x000000023d057824 */ /* 0x040fe200078e00ff */
[----:B------:R-:W-:Y:S01]  /*80c0*/  UMOV UR46, 0x400 ;  /* 0x00000400002e7882 */ /* 0x000fe20000000000 */
[C---:B------:R-:W-:Y:S01]  /*80d0*/  LOP3.LUT R66, R0.reuse, 0x590, RZ, 0xc0, !PT ;  /* 0x0000059000427812 */ /* 0x040fe200078ec0ff */
[----:B------:R-:W2:Y:S01]  /*80e0*/  LDC.64 R54, c[0x0][0x8b0] ;  /* 0x00022c00ff367b82 */ /* 0x000ea20000000a00 */
[----:B------:R-:W-:Y:S01]  /*80f0*/  LOP3.LUT R0, R0, 0x60, RZ, 0xc0, !PT ;  /* 0x0000006000007812 */ /* 0x000fe200078ec0ff */
[----:B------:R-:W-:Y:S01]  /*8100*/  IMAD.U32 R23, R61, 0x10000, RZ ;  /* 0x000100003d177824 */ /* 0x000fe200078e00ff */
[----:B------:R-:W-:Y:S01]  /*8110*/  LOP3.LUT R66, R66, 0x200, R3, 0xf8, !PT ;  /* 0x0000020042427812 */ /* 0x000fe200078ef803 */
[----:B------:R-:W-:Y:S01]  /*8120*/  IMAD.MOV.U32 R22, RZ, RZ, RZ ;  /* 0x000000ffff167224 */ /* 0x000fe200078e00ff */
[----:B------:R-:W-:Y:S01]  /*8130*/  LOP3.LUT R5, R0, 0xc, R5, 0xf8, !PT ;  /* 0x0000000c00057812 */ /* 0x000fe200078ef805 */
[----:B------:R-:W-:Y:S01]  /*8140*/  IMAD.SHL.U32 R0, R57, 0x200000, RZ ;  /* 0x0020000039007824 */ /* 0x000fe200078e00ff */
[----:B------:R-:W-:Y:S01]  /*8150*/  LOP3.LUT R61, R61, 0x4, RZ, 0xc0, !PT ;  /* 0x000000043d3d7812 */ /* 0x000fe200078ec0ff */
[----:B------:R-:W3:Y:S01]  /*8160*/  LDC.64 R52, c[0x0][0x8a8] ;  /* 0x00022a00ff347b82 */ /* 0x000ee20000000a00 */
[----:B------:R-:W-:Y:S01]  /*8170*/  LOP3.LUT R66, R66, R5, RZ, 0xfc, !PT ;  /* 0x0000000542427212 */ /* 0x000fe200078efcff */
[----:B------:R-:W-:Y:S01]  /*8180*/  IMAD.MOV.U32 R64, RZ, RZ, RZ ;  /* 0x000000ffff407224 */ /* 0x000fe200078e00ff */
[----:B------:R-:W-:Y:S01]  /*8190*/  LOP3.LUT R0, R0, 0x200000, RZ, 0xc0, !PT ;  /* 0x0020000000007812 */ /* 0x000fe200078ec0ff */
[----:B------:R-:W-:Y:S01]  /*81a0*/  IMAD.MOV.U32 R63, RZ, RZ, RZ ;  /* 0x000000ffff3f7224 */ /* 0x000fe200078e00ff */
[----:B------:R-:W-:Y:S01]  /*81b0*/  IADD3 R65, PT, PT, -R61, 0x2, RZ ;  /* 0x000000023d417810 */ /* 0x000fe20007ffe1ff */
[----:B------:R-:W-:Y:S01]  /*81c0*/  IMAD.MOV R62, RZ, RZ, -R62 ;  /* 0x000000ffff3e7224 */ /* 0x000fe200078e0a3e */
[----:B-1----:R-:W-:Y:S01]  /*81d0*/  ULEA UR46, UR4, UR46, 0x18 ;  /* 0x0000002e042e7291 */ /* 0x002fe2000f8ec0ff */
[----:B------:R-:W-:Y:S01]  /*81e0*/  LOP3.LUT R23, R0, 0x400000, R23, 0xf8, !PT ;  /* 0x0040000000177812 */ /* 0x000fe200078ef817 */
[----:B------:R-:W1:Y:S01]  /*81f0*/  LDCU.64 UR4, c[0x0][0xa90] ;  /* 0x00015200ff0477ac */ /* 0x000e620008000a00 */
[----:B------:R-:W-:-:S02]  /*8200*/  IMAD.MOV R61, RZ, RZ, -R61 ;  /* 0x000000ffff3d7224 */ /* 0x000fc400078e0a3d */
[----:B------:R-:W-:Y:S01]  /*8210*/  IMAD.SHL.U32 R65, R65, 0x10, RZ ;  /* 0x0000001041417824 */ /* 0x000fe200078e00ff */
[----:B------:R-:W4:Y:S03]  /*8220*/  LDCU UR59, c[0x0][0x370] ;  /* 0x00006e00ff3b77ac */ /* 0x000f260008000800 */
[----:B------:R-:W4:Y:S01]  /*8230*/  LDS R2, [UR46+0x110] ;  /* 0x0001102eff027984 */ /* 0x000f220008000800 */
[----:B------:R-:W2:Y:S01]  /*8240*/  LDCU UR42, c[0x0][0xb0c] ;  /* 0x00016180ff2a77ac */ /* 0x000ea20008000800 */
[----:B------:R-:W2:Y:S01]  /*8250*/  LDCU UR38, c[0x0][0xb30] ;  /* 0x00016600ff2677ac */ /* 0x000ea20008000800 */
[----:B------:R-:W2:Y:S01]  /*8260*/  LDCU.64 UR56, c[0x0][0x888] ;  /* 0x00011100ff3877ac */ /* 0x000ea20008000a00 */
[----:B-1----:R-:W-:Y:S01]  /*8270*/  IMAD.U32 R69, RZ, RZ, UR4 ;  /* 0x00000004ff457e24 */ /* 0x002fe2000f8e00ff */
[----:B------:R-:W-:Y:S01]  /*8280*/  MOV R68, UR5 ;  /* 0x0000000500447c02 */ /* 0x000fe20008000f00 */
[----:B------:R-:W-:Y:S01]  /*8290*/  UIADD3 UR4, UPT, UPT, UR46, 0x200, URZ ;  /* 0x000002002e047890 */ /* 0x000fe2000fffe0ff */
[----:B------:R-:W1:Y:S05]  /*82a0*/  LDCU.64 UR40, c[0x0][0xb28] ;  /* 0x00016500ff2877ac */ /* 0x000e6a0008000a00 */
[----:B------:R-:W-:Y:S01]  /*82b0*/  MOV R0, UR4 ;  /* 0x0000000400007c02 */ /* 0x000fe20008000f00 */
[----:B------:R-:W1:Y:S01]  /*82c0*/  LDCU.64 UR62, c[0x0][0x890] ;  /* 0x00011200ff3e77ac */ /* 0x000e620008000a00 */
[----:B------:R-:W-:Y:S01]  /*82d0*/  LEA R66, R66, UR4, 0x2 ;  /* 0x0000000442427c11 */ /* 0x000fe2000f8e10ff */
[----:B------:R-:W1:Y:S01]  /*82e0*/  LDCU.128 UR52, c[0x0][0xb10] ;  /* 0x00016200ff3477ac */ /* 0x000e620008000c00 */
[----:B------:R-:W1:Y:S01]  /*82f0*/  LDCU UR58, c[0x0][0x374] ;  /* 0x00006e80ff3a77ac */ /* 0x000e620008000800 */
[----:B------:R-:W-:Y:S01]  /*8300*/  UMOV UR51, 0x1 ;  /* 0x0000000100337882 */ /* 0x000fe20000000000 */
[----:B------:R-:W-:Y:S01]  /*8310*/  UMOV UR48, URZ ;  /* 0x000000ff00307c82 */ /* 0x000fe20008000000 */
[----:B------:R-:W-:Y:S01]  /*8320*/  UMOV UR50, URZ ;  /* 0x000000ff00327c82 */ /* 0x000fe20008000000 */
[----:B------:R-:W-:Y:S01]  /*8330*/  UMOV UR49, URZ ;  /* 0x000000ff00317c82 */ /* 0x000fe20008000000 */
[C---:B----4-:R-:W-:Y:S01]  /*8340*/  VIADD R3, R2.reuse, 0x20 ;  /* 0x0000002002037836 */ /* 0x050fe20000000000 */
[----:B------:R-:W-:-:S04]  /*8350*/  LOP3.LUT R2, R2, 0xffff, RZ, 0xc0, !PT ;  /* 0x0000ffff02027812 */ /* 0x000fc800078ec0ff */
[----:B------:R-:W-:-:S05]  /*8360*/  LOP3.LUT R3, R3, 0xffff, RZ, 0xc0, !PT ;  /* 0x0000ffff03037812 */ /* 0x000fca00078ec0ff */
[----:B-123--:R4:W-:Y:S02]  /*8370*/  STL.64 [R1], R2 ;  /* 0x0000000201007387 */ /* 0x00e9e40000100a00 */
.L_x_125:
[----:B----4-:R-:W-:Y:S04]  /*8380*/  SHF.L.U32 R3, R63, 0x1f, RZ ;  /* 0x0000001f3f037819 */ /* 0x010fe800000006ff */
[----:B-1----:R-:W1:Y:S02]  /*8390*/  SYNCS.PHASECHK.TRANS64.TRYWAIT P0, [UR46+0xc0], R3 ;  /* 0x0000c003ff0075a7 */ /* 0x002e64000800112e */
[----:B-12---:R-:W-:Y:S05]  /*83a0*/  @!P0 BRA `(.L_x_95) ;  /* 0x0000003000408947 */ /* 0x006fea0003800000 */
.L_x_175:
[----:B------:R-:W-:Y:S01]  /*83b0*/  LEA R2, R22, UR43, 0x2 ;  /* 0x0000002b16027c11 */ /* 0x000fe2000f8e10ff */
[----:B------:R-:W2:Y:S01]  /*83c0*/  LDS.128 R4, [UR46+0x100] ;  /* 0x0001002eff047984 */ /* 0x000ea20008000c00 */
[----:B------:R-:W-:Y:S02]  /*83d0*/  UIADD3 UR4, UPT, UPT, UR46, 0xc8, URZ ;  /* 0x000000c82e047890 */ /* 0x000fe4000fffe0ff */
[----:B------:R-:W-:Y:S01]  /*83e0*/  UISETP.GE.AND UP0, UPT, UR39, 0x1, UPT ;  /* 0x000000012700788c */ /* 0x000fe2000bf06270 */
[----:B------:R-:W-:Y:S01]  /*83f0*/  @!PT LDS RZ, [RZ] ;  /* 0x00000000fffff984 */ /* 0x000fe20000000800 */
[----:B------:R-:W-:Y:S01]  /*8400*/  @!PT LDS RZ, [RZ] ;  /* 0x00000000fffff984 */ /* 0x000fe20000000800 */
[----:B------:R-:W-:Y:S01]  /*8410*/  @!PT LDS RZ, [RZ] ;  /* 0x00000000fffff984 */ /* 0x000fe20000000800 */
[----:B------:R-:W-:Y:S01]  /*8420*/  @!PT LDS RZ, [RZ] ;  /* 0x00000000fffff984 */ /* 0x000fe20000000800 */
[----:B------:R3:W-:Y:S06]  /*8430*/  MEMBAR.ALL.CTA ;  /* 0x0000000000007992 */ /* 0x0007ec0000008000 */
[----:B---3--:R-:W3:Y:S01]  /*8440*/  FENCE.VIEW.ASYNC.S ;  /* 0x00000000000073c6 */ /* 0x008ee20000000000 */
[----:B------:R-:W-:Y:S09]  /*8450*/  UPRMT UR4, URZ, 0x654, UR4 ;  /* 0x00000654ff047896 */ /* 0x000ff20008000004 */
[----:B---3--:R-:W-:Y:S01]  /*8460*/  SYNCS.ARRIVE.TRANS64.RED.A1T0 RZ, [UR4], RZ ;  /* 0x000000ffffff79a7 */ /* 0x008fe20008100404 */
[----:B------:R-:W5:Y:S01]  /*8470*/  LDL R2, [R2] ;  /* 0x0000000002027983 */ /* 0x000f620000100800 */
[----:B--2---:R-:W-:Y:S11]  /*8480*/  LOP3.LUT P0, RZ, R6, 0x1, RZ, 0xc0, !PT ;  /* 0x0000000106ff7812 */ /* 0x004ff6000780c0ff */
[----:B------:R-:W-:Y:S02]  /*8490*/  @!UPT UIADD3 URZ, UPT, UPT, URZ, URZ, URZ ;  /* 0x000000fffffff290 */ /* 0x000fe4000fffe0ff */
[----:B------:R-:W-:Y:S01]  /*84a0*/  VOTEU.ANY UP1, P0 ;  /* 0x0000000000ff7886 */ /* 0x000fe20000020100 */
[----:B------:R-:W-:Y:S01]  /*84b0*/  PLOP3.LUT P0, PT, PT, PT, UP1, 0x80, 0x8 ;  /* 0x000000000008781c */ /* 0x000fe20003f0f018 */
[----:B------:R-:W-:Y:S11]  /*84c0*/  UP2UR UR60, UPR, URZ, 0x2 ;  /* 0x00000002ff3c7883 */ /* 0x000ff60008000000 */
[----:B------:R-:W-:Y:S01]  /*84d0*/  @!UPT UIADD3 URZ, UPT, UPT, URZ, URZ, URZ ;  /* 0x000000fffffff290 */ /* 0x000fe2000fffe0ff */
[----:B-1----:R-:W-:Y:S02]  /*84e0*/  @P0 MOV R3, R4 ;  /* 0x0000000400030202 */ /* 0x002fe40000000f00 */
[----:B------:R-:W-:Y:S02]  /*84f0*/  @P0 LOP3.LUT R0, R5, 0xffff, RZ, 0xc0, !PT ;  /* 0x0000ffff05000812 */ /* 0x000fe400078ec0ff */
[----:B------:R-:W-:Y:S02]  /*8500*/  @P0 R2UR UR5, R3 ;  /* 0x00000000030502ca */ /* 0x000fe400000e0000 */
[----:B------:R-:W-:Y:S11]  /*8510*/  @P0 R2UR UR4, R0 ;  /* 0x00000000000402ca */ /* 0x000ff600000e0000 */
[----:B------:R-:W-:Y:S02]  /*8520*/  @UP1 UMOV UR37, UR5 ;  /* 0x0000000500251c82 */ /* 0x000fe40008000000 */
[----:B------:R-:W-:Y:S01]  /*8530*/  @UP1 UMOV UR36, UR4 ;  /* 0x0000000400241c82 */ /* 0x000fe20008000000 */
[----:B------:R-:W-:Y:S05]  /*8540*/  BRA.U !UP0, `(.L_x_96) ;  /* 0x0000000108cc7547 */ /* 0x000fea000b800000 */
[----:B------:R-:W1:Y:S01]  /*8550*/  LDCU UR9, c[0x0][0xb20] ;  /* 0x00016400ff0977ac */ /* 0x000e620008000800 */
[----:B------:R-:W-:Y:S02]  /*8560*/  UIMAD.WIDE.U32 UR4, UR58, UR55, URZ ;  /* 0x000000373a0472a5 */ /* 0x000fe4000f8e00ff */
[----:B------:R-:W-:Y:S02]  /*8570*/  UIMAD.WIDE.U32 UR6, UR59, UR52, URZ ;  /* 0x000000343b0672a5 */ /* 0x000fe4000f8e00ff */
[----:B------:R-:W-:Y:S02]  /*8580*/  UIMAD.WIDE.U32 UR10, UR36, UR55, URZ ;  /* 0x00000037240a72a5 */ /* 0x000fe4000f8e00ff */
[----:B------:R-:W-:Y:S02]  /*8590*/  UISETP.NE.AND UP0, UPT, UR54, 0x1, UPT ;  /* 0x000000013600788c */ /* 0x000fe4000bf05270 */
[----:B------:R-:W-:Y:S02]  /*85a0*/  UISETP.NE.AND UP1, UPT, UR42, 0x1, UPT ;  /* 0x000000012a00788c */ /* 0x000fe4000bf25270 */
[----:B------:R-:W-:Y:S02]  /*85b0*/  UISETP.NE.AND UP2, UPT, UR39, 0x1, UPT ;  /* 0x000000012700788c */ /* 0x000fe4000bf45270 */
[----:B------:R-:W-:Y:S01]  /*85c0*/  UIMAD.WIDE.U32 UR12, UR37, UR52, URZ ;  /* 0x00000034250c72a5 */ /* 0x000fe2000f8e00ff */
[----:B------:R-:W-:Y:S01]  /*85d0*/  UMOV UR4, UR5 ;  /* 0x0000000500047c82 */ /* 0x000fe20008000000 */
[----:B------:R-:W-:Y:S01]  /*85e0*/  UMOV UR6, UR11 ;  /* 0x0000000b00067c82 */ /* 0x000fe20008000000 */
[----:B-1----:R-:W-:Y:S03]  /*85f0*/  USHF.R.U32.HI UR8, URZ, UR9, UR4 ;  /* 0x00000009ff087299 */ /* 0x002fe60008011604 */
[----:B------:R-:W-:Y:S02]  /*8600*/  UMOV UR4, UR7 ;  /* 0x0000000700047c82 */ /* 0x000fe40008000000 */
[----:B------:R-:W-:Y:S02]  /*8610*/  USHF.R.U32.HI UR5, URZ, UR53, UR4 ;  /* 0x00000035ff057299 */ /* 0x000fe40008011604 */
[----:B------:R-:W-:Y:S02]  /*8620*/  USEL UR4, UR58, UR8, !UP0 ;  /* 0x000000083a047287 */ /* 0x000fe4000c000000 */
[----:B------:R-:W-:Y:S02]  /*8630*/  USHF.R.U32.HI UR8, URZ, UR9, UR6 ;  /* 0x00000009ff087299 */ /* 0x000fe40008011606 */
[----:B------:R-:W-:Y:S02]  /*8640*/  UIMAD.WIDE.U32 UR6, UR4, UR40, URZ ;  /* 0x00000028040672a5 */ /* 0x000fe4000f8e00ff */
[----:B------:R-:W-:Y:S02]  /*8650*/  USEL UR9, UR59, UR5, !UP1 ;  /* 0x000000053b097287 */ /* 0x000fe4000c800000 */
[----:B------:R-:W-:Y:S02]  /*8660*/  USEL UR8, UR36, UR8, !UP0 ;  /* 0x0000000824087287 */ /* 0x000fe4000c000000 */
[----:B------:R-:W-:Y:S01]  /*8670*/  UIMAD.WIDE.U32 UR10, UR9, UR40, URZ ;  /* 0x00000028090a72a5 */ /* 0x000fe2000f8e00ff */
[----:B------:R-:W-:Y:S01]  /*8680*/  UMOV UR6, UR7 ;  /* 0x0000000700067c82 */ /* 0x000fe20008000000 */
[----:B------:R-:W-:Y:S01]  /*8690*/  UMOV UR5, UR13 ;  /* 0x0000000d00057c82 */ /* 0x000fe20008000000 */
[----:B------:R-:W-:Y:S02]  /*86a0*/  @UP2 USHF.R.U32.HI UR4, URZ, UR41, UR6 ;  /* 0x00000029ff042299 */ /* 0x000fe40008011606 */
[----:B------:R-:W-:Y:S02]  /*86b0*/  USHF.R.U32.HI UR5, URZ, UR53, UR5 ;  /* 0x00000035ff057299 */ /* 0x000fe40008011605 */
[----:B------:R-:W-:Y:S02]  /*86c0*/  UIMAD UR4, UR39, UR4, URZ ;  /* 0x00000004270472a4 */ /* 0x000fe4000f8e02ff */
[----:B------:R-:W-:Y:S02]  /*86d0*/  USEL UR5, UR37, UR5, !UP1 ;  /* 0x0000000525057287 */ /* 0x000fe4000c800000 */
[----:B------:R-:W-:Y:S01]  /*86e0*/  UISETP.GE.AND UP0, UPT, UR8, UR4, UPT ;  /* 0x000000040800728c */ /* 0x000fe2000bf06270 */
[----:B------:R-:W-:Y:S01]  /*86f0*/  UMOV UR6, UR11 ;  /* 0x0000000b00067c82 */ /* 0x000fe20008000000 */
[----:B------:R-:W-:Y:S02]  /*8700*/  UIMAD.WIDE.U32 UR10, UR8, UR40, URZ ;  /* 0x00000028080a72a5 */ /* 0x000fe4000f8e00ff */
[----:B------:R-:W-:Y:S04]  /*8710*/  @UP2 USHF.R.U32.HI UR9, URZ, UR41, UR6 ;  /* 0x00000029ff092299 */ /* 0x000fe80008011606 */
[----:B------:R-:W-:Y:S01]  /*8720*/  UIMAD UR6, UR39, UR9, URZ ;  /* 0x00000009270672a4 */ /* 0x000fe2000f8e02ff */
[----:B------:R-:W-:Y:S03]  /*8730*/  UMOV UR4, UR11 ;  /* 0x0000000b00047c82 */ /* 0x000fe60008000000 */
[----:B------:R-:W-:Y:S02]  /*8740*/  UISETP.GE.OR UP0, UPT, UR5, UR6, UP0 ;  /* 0x000000060500728c */ /* 0x000fe40008706670 */
[----:B------:R-:W-:Y:S02]  /*8750*/  USHF.R.U32.HI UR4, URZ, UR41, UR4 ;  /* 0x00000029ff047299 */ /* 0x000fe40008011604 */
[----:B------:R-:W-:Y:S02]  /*8760*/  UIMAD.WIDE.U32 UR6, UR5, UR40, URZ ;  /* 0x00000028050672a5 */ /* 0x000fe4000f8e00ff */
[----:B------:R-:W-:Y:S02]  /*8770*/  USEL UR11, UR8, UR4, !UP2 ;  /* 0x00000004080b7287 */ /* 0x000fe4000d000000 */
[----:B------:R-:W-:Y:S02]  /*8780*/  UIADD3 UR6, UPT, UPT, -UR5, URZ, URZ ;  /* 0x000000ff05067290 */ /* 0x000fe4000fffe1ff */
[----:B------:R-:W-:Y:S02]  /*8790*/  UIADD3 UR10, UPT, UPT, -UR11, URZ, URZ ;  /* 0x000000ff0b0a7290 */ /* 0x000fe4000fffe1ff */
[----:B------:R-:W-:Y:S02]  /*87a0*/  UIMAD UR6, UR42, UR6, UR37 ;  /* 0x000000062a0672a4 */ /* 0x000fe4000f8e0225 */
[----:B------:R-:W-:Y:S01]  /*87b0*/  UIMAD UR10, UR39, UR10, UR8 ;  /* 0x0000000a270a72a4 */ /* 0x000fe2000f8e0208 */
[----:B------:R-:W-:Y:S01]  /*87c0*/  @!UP0 UMOV UR4, UR7 ;  /* 0x0000000700048c82 */ /* 0x000fe20008000000 */
[----:B------:R-:W-:Y:S02]  /*87d0*/  UIADD3 UR7, UPT, UPT, -UR8, URZ, URZ ;  /* 0x000000ff08077290 */ /* 0x000fe4000fffe1ff */
[----:B------:R-:W-:Y:S04]  /*87e0*/  @!UP0 USHF.R.U32.HI UR4, URZ, UR41, UR4 ;  /* 0x00000029ff048299 */ /* 0x000fe80008011604 */
[----:B------:R-:W-:Y:S04]  /*87f0*/  @!UP0 USEL UR4, UR5, UR4, !UP2 ;  /* 0x0000000405048287 */ /* 0x000fe8000d000000 */
[----:B------:R-:W-:Y:S02]  /*8800*/  @!UP0 UIMAD UR9, UR9, UR10, UR4 ;  /* 0x0000000a090982a4 */ /* 0x000fe4000f8e0204 */
[----:B------:R-:W-:Y:S02]  /*8810*/  @!UP0 UIADD3 UR10, UPT, UPT, UR11, -UR4, URZ ;  /* 0x800000040b0a8290 */ /* 0x000fe4000fffe0ff */
[----:B------:R-:W-:Y:S02]  /*8820*/  UIMAD UR4, UR54, UR7, UR36 ;  /* 0x00000007360472a4 */ /* 0x000fe4000f8e0224 */
[----:B------:R-:W-:Y:S03]  /*8830*/  @!UP0 UIMAD UR8, UR10, UR39, UR5 ;  /* 0x000000270a0882a4 */ /* 0x000fe6000f8e0205 */
[----:B------:R-:W-:Y:S02]  /*8840*/  @!UP0 UMOV UR5, UR9 ;  /* 0x0000000900058c82 */ /* 0x000fe40008000000 */
[----:B------:R-:W-:Y:S02]  /*8850*/  UIMAD UR37, UR5, UR42, UR6 ;  /* 0x0000002a052572a4 */ /* 0x000fe4000f8e0206 */
[----:B------:R-:W-:Y:S11]  /*8860*/  UIMAD UR36, UR8, UR54, UR4 ;  /* 0x00000036082472a4 */ /* 0x000ff6000f8e0204 */
[----:B------:R-:W-:Y:S01]  /*8870*/  @!UPT UIADD3 URZ, UPT, UPT, URZ, URZ, URZ ;  /* 0x000000fffffff290 */ /* 0x000fe2000fffe0ff */
.L_x_96:
[----:B------:R-:W-:Y:S01]  /*8880*/  UISETP.NE.AND UP0, UPT, UR38, 0x1, UPT ;  /* 0x000000012600788c */ /* 0x000fe2000bf05270 */
[----:B------:R-:W-:Y:S01]  /*8890*/  @P0 SHF.R.U32.HI R4, RZ, 0x10, R5 ;  /* 0x00000010ff040819 */ /* 0x000fe20000011605 */
[----:B------:R-:W-:Y:S02]  /*88a0*/  UIADD3 UR11, UPT, UPT, UR46, 0x200, URZ ;  /* 0x000002002e0b7890 */ /* 0x000fe4000fffe0ff */
[----:B------:R-:W-:Y:S01]  /*88b0*/  USHF.L.U32 UR47, UR20, 0x6, URZ ;  /* 0x00000006142f7899 */ /* 0x000fe200080006ff */
[----:B------:R-:W-:Y:S06]  /*88c0*/  @P0 R2UR UR61, R4 ;  /* 0x00000000043d02ca */ /* 0x000fec00000e0000 */
[----:B------:R-:W1:Y:S01]  /*88d0*/  @!UP0 LDCU.128 UR12, c[0x0][0xb10] ;  /* 0x00016200ff0c87ac */ /* 0x000e620008000c00 */
[----:B------:R-:W2:Y:S01]  /*88e0*/  @!UP0 LDCU UR5, c[0x0][0xb0c] ;  /* 0x00016180ff0587ac */ /* 0x000ea20008000800 */
[----:B------:R-:W3:Y:S01]  /*88f0*/  @!UP0 LDCU UR10, c[0x0][0xb20] ;  /* 0x00016400ff0a87ac */ /* 0x000ee20008000800 */
[----:B-1----:R-:W-:Y:S02]  /*8900*/  UIMAD.WIDE.U32 UR8, UR37, UR12, URZ ;  /* 0x0000000c250872a5 */ /* 0x002fe4000f8e00ff */
[----:B------:R-:W-:Y:S02]  /*8910*/  UIMAD.WIDE.U32 UR6, UR36, UR15, URZ ;  /* 0x0000000f240672a5 */ /* 0x000fe4000f8e00ff */
[----:B------:R-:W-:Y:S03]  /*8920*/  @!UP0 UISETP.NE.AND UP1, UPT, UR14, 0x1, UPT ;  /* 0x000000010e00888c */ /* 0x000fe6000bf25270 */
[----:B------:R-:W-:Y:S01]  /*8930*/  @!UP0 UMOV UR4, UR9 ;  /* 0x0000000900048c82 */ /* 0x000fe20008000000 */
[----:B--2---:R-:W-:Y:S02]  /*8940*/  @!UP0 UISETP.NE.AND UP2, UPT, UR5, 0x1, UPT ;  /* 0x000000010500888c */ /* 0x004fe4000bf45270 */
[----:B------:R-:W-:Y:S01]  /*8950*/  @!UP0 USHF.R.U32.HI UR4, URZ, UR13, UR4 ;  /* 0x0000000dff048299 */ /* 0x000fe20008011604 */
[----:B------:R-:W-:Y:S02]  /*8960*/  @!UP0 UMOV UR6, UR7 ;  /* 0x0000000700068c82 */ /* 0x000fe40008000000 */
[----:B---3--:R-:W-:Y:S02]  /*8970*/  @!UP0 USHF.R.U32.HI UR6, URZ, UR10, UR6 ;  /* 0x0000000aff068299 */ /* 0x008fe40008011606 */
[----:B------:R-:W-:Y:S02]  /*8980*/  @!UP0 USEL UR7, UR37, UR4, !UP2 ;  /* 0x0000000425078287 */ /* 0x000fe4000d000000 */
[----:B------:R-:W-:Y:S04]  /*8990*/  @!UP0 USEL UR6, UR36, UR6, !UP1 ;  /* 0x0000000624068287 */ /* 0x000fe8000c800000 */
[----:B------:R-:W-:Y:S02]  /*89a0*/  @!UP0 UIADD3 UR4, UPT, UPT, -UR7, UR6, URZ ;  /* 0x0000000607048290 */ /* 0x000fe4000fffe1ff */
[----:B------:R-:W-:Y:S02]  /*89b0*/  @!UP0 UIADD3 UR6, UPT, UPT, UR7, -UR6, URZ ;  /* 0x8000000607068290 */ /* 0x000fe4000fffe0ff */
[----:B------:R-:W-:Y:S02]  /*89c0*/  @!UP0 UIMAD UR37, UR4, UR5, UR37 ;  /* 0x00000005042582a4 */ /* 0x000fe4000f8e0225 */
[----:B------:R-:W-:Y:S02]  /*89d0*/  @!UP0 UIMAD UR36, UR6, UR14, UR36 ;  /* 0x0000000e062482a4 */ /* 0x000fe4000f8e0224 */
[----:B------:R-:W-:Y:S09]  /*89e0*/  ULOP3.LUT UP0, URZ, UR11, 0x1b0, URZ, 0xc0, !UPT ;  /* 0x000001b00bff7892 */ /* 0x000ff2000f80c0ff */
[----:B------:R-:W-:Y:S05]  /*89f0*/  BRA.U !UP0, `(.L_x_97) ;  /* 0x00000001087c7547 */ /* 0x000fea000b800000 */
[----:B------:R-:W1:Y:S01]  /*8a00*/  LDCU.64 UR8, c[0x4][0x80] ;  /* 0x01001000ff0877ac */ /* 0x000e620008000a00 */
[----:B------:R-:W-:Y:S01]  /*8a10*/  MOV R16, 0x0 ;  /* 0x0000000000107802 */ /* 0x000fe20000000f00 */
[----:B------:R-:W-:Y:S02]  /*8a20*/  HFMA2 R12, -RZ, RZ, 0, 5.9604644775390625e-08 ;  /* 0x00000001ff0c7431 */ /* 0x000fe400000001ff */
[----:B------:R-:W-:Y:S01]  /*8a30*/  IMAD.MOV.U32 R8, RZ, RZ, 0x70 ;  /* 0x00000070ff087424 */ /* 0x000fe200078e00ff */
[----:B------:R2:W3:Y:S01]  /*8a40*/  LDC.64 R14, c[0x4][R16] ;  /* 0x01000000100e7b82 */ /* 0x0004e20000000a00 */
[----:B------:R-:W4:Y:S01]  /*8a50*/  LDCU.64 UR6, c[0x4][0x88] ;  /* 0x01001100ff0677ac */ /* 0x000f220008000a00 */
[----:B------:R-:W-:Y:S01]  /*8a60*/  IMAD.MOV.U32 R13, RZ, RZ, RZ ;  /* 0x000000ffff0d7224 */ /* 0x000fe200078e00ff */
[----:B------:R-:W2:Y:S01]  /*8a70*/  LDCU.64 UR4, c[0x4][0x8] ;  /* 0x01000100ff0477ac */ /* 0x000ea20008000a00 */
[----:B-1----:R-:W-:Y:S01]  /*8a80*/  MOV R5, UR9 ;  /* 0x0000000900057c02 */ /* 0x002fe20008000f00 */
[----:B------:R-:W-:Y:S01]  /*8a90*/  IMAD.U32 R4, RZ, RZ, UR8 ;  /* 0x00000008ff047e24 */ /* 0x000fe2000f8e00ff */
[----:B----4-:R-:W-:Y:S01]  /*8aa0*/  MOV R7, UR7 ;  /* 0x0000000700077c02 */ /* 0x010fe20008000f00 */
[----:B------:R-:W-:Y:S01]  /*8ab0*/  IMAD.U32 R6, RZ, RZ, UR6 ;  /* 0x00000006ff067e24 */ /* 0x000fe2000f8e00ff */
[----:B--2---:R-:W-:Y:S01]  /*8ac0*/  MOV R11, UR5 ;  /* 0x00000005000b7c02 */ /* 0x004fe20008000f00 */
[----:B------:R-:W-:Y:S02]  /*8ad0*/  IMAD.U32 R10, RZ, RZ, UR4 ;  /* 0x00000004ff0a7e24 */ /* 0x000fe4000f8e00ff */
[----:B------:R-:W-:Y:S07]  /*8ae0*/  LEPC R20, `(.L_x_98) ;  /* 0x000000001014794e */ /* 0x000fee0000000000 */
[----:B---3-5:R-:W-:Y:S05]  /*8af0*/  CALL.ABS.NOINC R14 ;  /* 0x000000000e007343 */ /* 0x028fea0003c00000 */
.L_x_98:
[----:B------:R-:W1:Y:S01]  /*8b00*/  LDCU.64 UR8, c[0x4][0x80] ;  /* 0x01001000ff0877ac */ /* 0x000e620008000a00 */
[----:B------:R-:W2:Y:S01]  /*8b10*/  LDC.64 R16, c[0x4][R16] ;  /* 0x0100000010107b82 */ /* 0x000ea20000000a00 */
[----:B------:R-:W-:Y:S02]  /*8b20*/  HFMA2 R12, -RZ, RZ, 0, 5.9604644775390625e-08 ;  /* 0x00000001ff0c7431 */ /* 0x000fe400000001ff */
[----:B------:R-:W-:Y:S02]  /*8b30*/  IMAD.MOV.U32 R8, RZ, RZ, 0x70 ;  /* 0x00000070ff087424 */ /* 0x000fe400078e00ff */
[----:B------:R-:W-:Y:S01]  /*8b40*/  IMAD.MOV.U32 R13, RZ, RZ, RZ ;  /* 0x000000ffff0d7224 */ /* 0x000fe200078e00ff */
[----:B------:R-:W3:Y:S01]  /*8b50*/  LDCU.64 UR6, c[0x4][0x88] ;  /* 0x01001100ff0677ac */ /* 0x000ee20008000a00 */
[----:B------:R-:W4:Y:S01]  /*8b60*/  LDCU.64 UR4, c[0x4][0x8] ;  /* 0x01000100ff0477ac */ /* 0x000f220008000a00 */
[----:B-1----:R-:W-:Y:S02]  /*8b70*/  MOV R4, UR8 ;  /* 0x0000000800047c02 */ /* 0x002fe40008000f00 */
[----:B------:R-:W-:Y:S02]  /*8b80*/  MOV R5, UR9 ;  /* 0x0000000900057c02 */ /* 0x000fe40008000f00 */
[----:B---3--:R-:W-:Y:S01]  /*8b90*/  MOV R7, UR7 ;  /* 0x0000000700077c02 */ /* 0x008fe20008000f00 */
[----:B------:R-:W-:Y:S01]  /*8ba0*/  IMAD.U32 R6, RZ, RZ, UR6 ;  /* 0x00000006ff067e24 */ /* 0x000fe2000f8e00ff */
[----:B----4-:R-:W-:Y:S01]  /*8bb0*/  MOV R11, UR5 ;  /* 0x00000005000b7c02 */ /* 0x010fe20008000f00 */
[----:B------:R-:W-:Y:S02]  /*8bc0*/  IMAD.U32 R10, RZ, RZ, UR4 ;  /* 0x00000004ff0a7e24 */ /* 0x000fe4000f8e00ff */
[----:B------:R-:W-:Y:S07]  /*8bd0*/  LEPC R20, `(.L_x_97) ;  /* 0x000000001014794e */ /* 0x000fee0000000000 */
[----:B--2---:R-:W-:Y:S05]  /*8be0*/  CALL.ABS.NOINC R16 ;  /* 0x0000000010007343 */ /* 0x004fea0003c00000 */
.L_x_97:
[----:B------:R-:W-:Y:S01]  /*8bf0*/  R2UR UR4, R60 ;  /* 0x000000003c0472ca */ /* 0x000fe200000e0000 */
[----:B------:R-:W-:Y:S01]  /*8c00*/  UISETP.NE.U32.AND UP0, UPT, UR62, URZ, UPT ;  /* 0x000000ff3e00728c */ /* 0x000fe2000bf05070 */
[----:B------:R-:W-:Y:S02]  /*8c10*/  ISETP.NE.U32.AND P4, PT, R54, RZ, PT ;  /* 0x000000ff3600720c */ /* 0x000fe40003f85070 */
[----:B------:R-:W-:Y:S01]  /*8c20*/  ISETP.NE.U32.AND P2, PT, RZ, UR56, PT ;  /* 0x00000038ff007c0c */ /* 0x000fe2000bf45070 */
[----:B------:R-:W-:Y:S01]  /*8c30*/  UISETP.NE.AND.EX UP1, UPT, UR63, URZ, UPT, UP0 ;  /* 0x000000ff3f00728c */ /* 0x000fe2000bf25300 */
[----:B------:R-:W-:Y:S01]  /*8c40*/  ISETP.NE.AND.EX P4, PT, R55, RZ, PT, P4 ;  /* 0x000000ff3700720c */ /* 0x000fe20003f85340 */
[----:B------:R-:W-:Y:S01]  /*8c50*/  UPLOP3.LUT UP0, UPT, UPT, UPT, UPT, 0x40, 0x4 ;  /* 0x000000000004789c */ /* 0x000fe20003f0e870 */
[----:B------:R-:W-:Y:S05]  /*8c60*/  ISETP.NE.AND.EX P2, PT, RZ, UR57, PT, P2 ;  /* 0x00000039ff007c0c */ /* 0x000fea000bf45320 */
[----:B------:R-:W-:Y:S06]  /*8c70*/  UISETP.NE.AND UP2, UPT, UR4, URZ, UPT ;  /* 0x000000ff0400728c */ /* 0x000fec000bf45270 */
[----:B------:R-:W-:Y:S05]  /*8c80*/  PLOP3.LUT P1, PT, PT, PT, UP2, 0x80, 0x8 ;  /* 0x000000000008781c */ /* 0x000fea0003f2f028 */
[----:B------:R-:W-:Y:S06]  /*8c90*/  @UP2 UPLOP3.LUT UP0, UPT, UPT, UPT, UP1, 0x80, 0x8 ;  /* 0x000000000008289c */ /* 0x000fec0003f0f010 */
[----:B------:R-:W-:Y:S01]  /*8ca0*/  PLOP3.LUT P0, PT, PT, PT, UP0, 0x80, 0x8 ;  /* 0x000000000008781c */ /* 0x000fe20003f0f008 */
[----:B------:R-:W-:Y:S01]  /*8cb0*/  @!UPT UIADD3 URZ, UPT, UPT, URZ, URZ, URZ ;  /* 0x000000fffffff290 */ /* 0x000fe2000fffe0ff */
[----:B------:R-:W-:Y:S11]  /*8cc0*/  BRA.U !UP1, `(.L_x_99) ;  /* 0x00000001093c7547 */ /* 0x000ff6000b800000 */
[----:B------:R-:W-:Y:S01]  /*8cd0*/  UISETP.NE.U32.AND UP0, UPT, UR56, URZ, UPT ;  /* 0x000000ff3800728c */ /* 0x000fe2000bf05070 */
[----:B------:R-:W-:Y:S01]  /*8ce0*/  HFMA2 R0, -RZ, RZ, 0, 5.9604644775390625e-08 ;  /* 0x00000001ff007431 */ /* 0x000fe200000001ff */
[----:B------:R-:W1:Y:S01]  /*8cf0*/  LDCU.64 UR8, c[0x0][0x358] ;  /* 0x00006b00ff0877ac */ /* 0x000e620008000a00 */
[----:B------:R-:W-:Y:S01]  /*8d00*/  IMAD.MOV.U32 R56, RZ, RZ, 0x1 ;  /* 0x00000001ff387424 */ /* 0x000fe200078e00ff */
[----:B------:R-:W-:Y:S06]  /*8d10*/  UISETP.NE.AND.EX UP0, UPT, UR57, URZ, UPT, UP0 ;  /* 0x000000ff3900728c */ /* 0x000fec000bf05300 */
[----:B------:R-:W-:Y:S05]  /*8d20*/  PLOP3.LUT P3, PT, PT, PT, UP0, 0x80, 0x8 ;  /* 0x000000000008781c */ /* 0x000fea0003f6f008 */
[----:B------:R-:W2:Y:S01]  /*8d30*/  @UP0 LDCU.64 UR4, c[0x0][0x888] ;  /* 0x00011100ff0407ac */ /* 0x000ea20008000a00 */
[----:B------:R-:W-:Y:S07]  /*8d40*/  @UP0 UIMAD UR6, UR45, UR62, URZ ;  /* 0x0000003e2d0602a4 */ /* 0x000fee000f8e02ff */
[----:B------:R-:W-:Y:S01]  /*8d50*/  @!P3 PRMT R56, R0, 0x7610, R56 ;  /* 0x000076100038b816 */ /* 0x000fe20000000038 */
[----:B--2---:R-:W-:Y:S06]  /*8d60*/  @UP0 UIMAD.WIDE UR4, UR6, 0x4, UR4 ;  /* 0x00000004060408a5 */ /* 0x004fec000f8e0204 */
[----:B------:R-:W-:Y:S01]  /*8d70*/  IMAD.U32 R4, RZ, RZ, UR4 ;  /* 0x00000004ff047e24 */ /* 0x000fe2000f8e00ff */
[----:B------:R-:W-:Y:S04]  /*8d80*/  MOV R5, UR5 ;  /* 0x0000000500057c02 */ /* 0x000fe80008000f00 */
[----:B------:R-:W2:Y:S01]  /*8d90*/  @!UP0 LDCU UR4, c[0x0][0x880] ;  /* 0x00011000ff0487ac */ /* 0x000ea20008000800 */
[----:B-1---5:R1:W5:Y:S02]  /*8da0*/  @P3 LDG.E R27, desc[UR8][R4.64] ;  /* 0x00000008041b3981 */ /* 0x022364000c1e1900 */
[----:B-12---:R-:W-:Y:S02]  /*8db0*/  @!P3 IMAD.U32 R27, RZ, RZ, UR4 ;  /* 0x00000004ff1bbe24 */ /* 0x006fe4000f8e00ff */
.L_x_99:
[----:B------:R-:W-:Y:S05]  /*8dc0*/  @!P4 BRA `(.L_x_100) ;  /* 0x000000000024c947 */ /* 0x000fea0003800000 */
[----:B------:R-:W-:Y:S01]  /*8dd0*/  ISETP.NE.U32.AND P3, PT, R52, RZ, PT ;  /* 0x000000ff3400720c */ /* 0x000fe20003f65070 */
[----:B------:R-:W1:Y:S03]  /*8de0*/  LDCU.64 UR4, c[0x0][0x358] ;  /* 0x00006b00ff0477ac */ /* 0x000e660008000a00 */
[----:B------:R-:W-:Y:S11]  /*8df0*/  ISETP.NE.AND.EX P3, PT, R53, RZ, PT, P3 ;  /* 0x000000ff3500720c */ /* 0x000ff60003f65330 */
[----:B------:R-:W-:Y:S02]  /*8e00*/  @!UPT UIADD3 URZ, UPT, UPT, URZ, URZ, URZ ;  /* 0x000000fffffff290 */ /* 0x000fe4000fffe0ff */
[----:B------:R-:W2:Y:S01]  /*8e10*/  @P3 LDC.64 R4, c[0x0][0x8a8] ;  /* 0x00022a00ff043b82 */ /* 0x000ea20000000a00 */
[----:B------:R-:W-:Y:S04]  /*8e20*/  @P3 IMAD R0, R54, UR45, RZ ;  /* 0x0000002d36003c24 */ /* 0x000fe8000f8e02ff */
[----:B--2---:R-:W-:Y:S05]  /*8e30*/  @P3 IMAD.WIDE R4, R0, 0x4, R4 ;  /* 0x0000000400043825 */ /* 0x004fea00078e0204 */
[----:B-1---5:R1:W5:Y:S02]  /*8e40*/  @P3 LDG.E R24, desc[UR4][R4.64] ;  /* 0x0000000404183981 */ /* 0x022364000c1e1900 */
[----:B-1----:R-:W2:Y:S02]  /*8e50*/  @!P3 LDC R24, c[0x0][0x8a0] ;  /* 0x00022800ff18bb82 */ /* 0x002ea40000000800 */
.L_x_100:
[----:B-----5:R-:W-:Y:S01]  /*8e60*/  FSETP.NEU.AND P4, PT, R27, RZ, PT ;  /* 0x000000ff1b00720b */ /* 0x020fe20003f8d000 */
[----:B------:R-:W1:Y:S01]  /*8e70*/  LDCU.128 UR8, c[0x0][0xa80] ;  /* 0x00015000ff0877ac */ /* 0x000e620008000c00 */
[----:B------:R-:W-:Y:S01]  /*8e80*/  SEL R6, RZ, 0xffffffff, P2 ;  /* 0xffffffffff067807 */ /* 0x000fe20001000000 */
[----:B------:R-:W-:Y:S01]  /*8e90*/  IMAD.U32 R81, RZ, RZ, UR48 ;  /* 0x00000030ff517e24 */ /* 0x000fe2000f8e00ff */
[----:B------:R-:W-:Y:S01]  /*8ea0*/  @P1 LOP3.LUT P2, RZ, R56, 0xff, RZ, 0xc0, !PT ;  /* 0x000000ff38ff1812 */ /* 0x000fe2000784c0ff */
[----:B------:R-:W-:Y:S01]  /*8eb0*/  IMAD.SHL.U32 R77, R62, 0x10, RZ ;  /* 0x000000103e4d7824 */ /* 0x000fe200078e00ff */
[----:B------:R-:W-:Y:S01]  /*8ec0*/  @P1 SEL R3, RZ, 0xffffffff, P4 ;  /* 0xffffffffff031807 */ /* 0x000fe20002000000 */
[----:B------:R-:W-:Y:S01]  /*8ed0*/  IMAD.SHL.U32 R81, R81, 0x2000, RZ ;  /* 0x0000200051517824 */ /* 0x000fe200078e00ff */
[----:B------:R-:W-:Y:S01]  /*8ee0*/  LEA R75, R22, UR46, 0x3 ;  /* 0x0000002e164b7c11 */ /* 0x000fe2000f8e18ff */
[----:B------:R-:W-:Y:S01]  /*8ef0*/  ULOP3.LUT UR4, UR51, 0x1, URZ, 0x3c, !UPT ;  /* 0x0000000133047892 */ /* 0x000fe2000f8e3cff */
[----:B------:R-:W-:Y:S01]  /*8f00*/  @P0 SEL R3, R6, R3, !P2 ;  /* 0x0000000306030207 */ /* 0x000fe20005000000 */
[----:B------:R-:W-:Y:S01]  /*8f10*/  USHF.L.U32 UR12, UR44, 0x6, URZ ;  /* 0x000000062c0c7899 */ /* 0x000fe200080006ff */
[----:B------:R-:W-:Y:S01]  /*8f20*/  SHF.L.U32 R4, R64, 0x1f, RZ ;  /* 0x0000001f40047819 */ /* 0x000fe200000006ff */
[----:B------:R-:W-:Y:S01]  /*8f30*/  IMAD.IADD R79, R66, 0x1, R81 ;  /* 0x00000001424f7824 */ /* 0x000fe200078e0251 */
[----:B------:R-:W-:Y:S01]  /*8f40*/  @P1 LOP3.LUT R3, R3, 0x1, RZ, 0xc0, !PT ;  /* 0x0000000103031812 */ /* 0x000fe200078ec0ff */
[----:B------:R-:W-:Y:S01]  /*8f50*/  IMAD.U32 R32, RZ, RZ, UR4 ;  /* 0x00000004ff207e24 */ /* 0x000fe2000f8e00ff */
[----:B------:R-:W-:Y:S01]  /*8f60*/  R2UR UR6, R69 ;  /* 0x00000000450672ca */ /* 0x000fe200000e0000 */
[----:B------:R-:W-:Y:S01]  /*8f70*/  IMAD.U32 R72, RZ, RZ, UR12 ;  /* 0x0000000cff487e24 */ /* 0x000fe2000f8e00ff */
[----:B------:R-:W-:Y:S01]  /*8f80*/  ISETP.NE.U32.OR P6, PT, R3, 0x1, !P1 ;  /* 0x000000010300780c */ /* 0x000fe20004fc5470 */
[----:B------:R-:W-:Y:S01]  /*8f90*/  IMAD.U32 R3, RZ, RZ, UR48 ;  /* 0x00000030ff037e24 */ /* 0x000fe2000f8e00ff */
[----:B-1----:R-:W-:Y:S01]  /*8fa0*/  UIMAD.WIDE.U32 UR4, UR12, UR9, URZ ;  /* 0x000000090c0472a5 */ /* 0x002fe2000f8e00ff */
[----:B------:R-:W-:Y:S01]  /*8fb0*/  R2UR UR13, R68 ;  /* 0x00000000440d72ca */ /* 0x000fe200000e0000 */
[----:B------:R-:W-:Y:S01]  /*8fc0*/  UISETP.NE.AND UP0, UPT, UR8, 0x1, UPT ;  /* 0x000000010800788c */ /* 0x000fe2000bf05270 */
[----:B------:R-:W-:Y:S01]  /*8fd0*/  PLOP3.LUT P3, PT, PT, PT, UP1, 0x80, 0x8 ;  /* 0x000000000008781c */ /* 0x000fe20003f6f018 */
[----:B------:R-:W-:Y:S01]  /*8fe0*/  IMAD.SHL.U32 R76, R61, 0x10, RZ ;  /* 0x000000103d4c7824 */ /* 0x000fe200078e00ff */
[----:B------:R-:W-:Y:S01]  /*8ff0*/  LEA R0, R3, UR46, 0x3 ;  /* 0x0000002e03007c11 */ /* 0x000fe2000f8e18ff */
[----:B------:R-:W-:Y:S01]  /*9000*/  IMAD.IADD R78, R79, 0x1, R77 ;  /* 0x000000014f4e7824 */ /* 0x000fe200078e024d */
[----:B------:R-:W-:Y:S01]  /*9010*/  UMOV UR4, UR5 ;  /* 0x0000000500047c82 */ /* 0x000fe20008000000 */
[----:B------:R-:W-:Y:S01]  /*9020*/  LOP3.LUT P5, R73, R56, 0xff, RZ, 0xc0, !PT ;  /* 0x000000ff38497812 */ /* 0x000fe200078ac0ff */
[----:B------:R-:W-:Y:S01]  /*9030*/  USHF.R.U32.HI UR4, URZ, UR10, UR4 ;  /* 0x0000000aff047299 */ /* 0x000fe20008011604 */
[----:B------:R-:W-:Y:S01]  /*9040*/  SEL R3, RZ, 0xffffffff, P4 ;  /* 0xffffffffff037807 */ /* 0x000fe20002000000 */
[----:B------:R-:W-:Y:S01]  /*9050*/  BSSY B1, `(.L_x_101) ;  /* 0x000003f000017945 */ /* 0x000fe20003800000 */
[----:B------:R-:W-:Y:S01]  /*9060*/  @P6 SHF.L.U32 R9, R32, 0x1f, RZ ;  /* 0x0000001f20096819 */ /* 0x000fe200000006ff */
[----:B------:R-:W-:Y:S01]  /*9070*/  USEL UR4, UR12, UR4, !UP0 ;  /* 0x000000040c047287 */ /* 0x000fe2000c000000 */
[----:B------:R-:W-:Y:S01]  /*9080*/  IMAD.MOV.U32 R80, RZ, RZ, 0x1 ;  /* 0x00000001ff507424 */ /* 0x000fe200078e00ff */
[----:B------:R-:W-:Y:S01]  /*9090*/  UISETP.NE.AND UP0, UPT, UR11, 0x1, UPT ;  /* 0x000000010b00788c */ /* 0x000fe2000bf05270 */
[----:B------:R-:W1:Y:S01]  /*90a0*/  @P6 SYNCS.PHASECHK.TRANS64.TRYWAIT P1, [R0+URZ+0x80], R9 ;  /* 0x00008009000065a7 */ /* 0x000e6200080211ff */
[----:B------:R-:W-:Y:S01]  /*90b0*/  IMAD.IADD R25, R23, 0x1, R2 ;  /* 0x0000000117197824 */ /* 0x000fe200078e0202 */
[----:B------:R-:W-:Y:S01]  /*90c0*/  UIMAD.WIDE.U32 UR6, UR4, UR6, URZ ;  /* 0x00000006040672a5 */ /* 0x000fe2000f8e00ff */
[----:B------:R-:W-:Y:S01]  /*90d0*/  IMAD.U32 R71, RZ, RZ, UR4 ;  /* 0x00000004ff477e24 */ /* 0x000fe2000f8e00ff */
[----:B------:R-:W-:Y:S01]  /*90e0*/  @P3 SEL R3, R6, R3, !P5 ;  /* 0x0000000306033207 */ /* 0x000fe20006800000 */
[----:B------:R-:W-:Y:S01]  /*90f0*/  IMAD R7, RZ, RZ, -UR4 ;  /* 0x80000004ff077e24 */ /* 0x000fe2000f8e02ff */
[----:B------:R-:W-:Y:S01]  /*9100*/  PLOP3.LUT P2, PT, PT, PT, UP0, 0x80, 0x8 ;  /* 0x000000000008781c */ /* 0x000fe20003f4f008 */
[----:B------:R-:W-:Y:S01]  /*9110*/  IMAD.U32 R70, RZ, RZ, UR4 ;  /* 0x00000004ff467e24 */ /* 0x000fe2000f8e00ff */
[----:B------:R-:W-:Y:S01]  /*9120*/  LOP3.LUT R3, R3, 0x1, RZ, 0xc0, !PT ;  /* 0x0000000103037812 */ /* 0x000fe200078ec0ff */
[----:B------:R-:W-:Y:S01]  /*9130*/  UMOV UR5, UR7 ;  /* 0x0000000700057c82 */ /* 0x000fe20008000000 */
[----:B------:R-:W-:Y:S01]  /*9140*/  IMAD R72, R7, UR8, R72 ;  /* 0x0000000807487c24 */ /* 0x000fe2000f8e0248 */
[----:B------:R-:W-:Y:S01]  /*9150*/  USHF.R.U32.HI UR5, URZ, UR13, UR5 ;  /* 0x0000000dff057299 */ /* 0x000fe20008011605 */
[----:B------:R-:W-:Y:S01]  /*9160*/  P2R R74, PR, RZ, 0x40 ;  /* 0x00000040ff4a7803 */ /* 0x000fe20000000000 */
[----:B------:R-:W-:Y:S01]  /*9170*/  IMAD.U32 R83, RZ, RZ, UR48 ;  /* 0x00000030ff537e24 */ /* 0x000fe2000f8e00ff */
[----:B------:R-:W-:Y:S02]  /*9180*/  CS2R R38, SRZ ;  /* 0x0000000000267805 */ /* 0x000fe4000001ff00 */
[----:B------:R-:W-:Y:S01]  /*9190*/  CS2R R36, SRZ ;  /* 0x0000000000247805 */ /* 0x000fe2000001ff00 */
[----:B------:R3:W4:Y:S01]  /*91a0*/  SYNCS.PHASECHK.TRANS64.TRYWAIT P0, [R75+URZ+0xd0], R4 ;  /* 0x0000d0044b0075a7 */ /* 0x00072200080011ff */
[----:B------:R-:W-:Y:S01]  /*91b0*/  SEL R71, R71, UR5, !P2 ;  /* 0x0000000547477c07 */ /* 0x000fe2000d000000 */
[----:B------:R-:W-:Y:S01]  /*91c0*/  IMAD.IADD R35, R79, 0x1, R76 ;  /* 0x000000014f237824 */ /* 0x000fe200078e024c */
[----:B------:R-:W-:Y:S01]  /*91d0*/  ISETP.NE.U32.AND P2, PT, R3, 0x1, PT ;  /* 0x000000010300780c */ /* 0x000fe20003f45070 */
[----:B------:R-:W-:Y:S01]  /*91e0*/  IMAD.IADD R34, R65, 0x1, R78 ;  /* 0x0000000141227824 */ /* 0x000fe200078e024e */
[----:B------:R-:W-:Y:S01]  /*91f0*/  CS2R R42, SRZ ;  /* 0x00000000002a7805 */ /* 0x000fe2000001ff00 */
[----:B------:R-:W-:Y:S01]  /*9200*/  IMAD.MOV R5, RZ, RZ, -R71 ;  /* 0x000000ffff057224 */ /* 0x000fe200078e0a47 */
[----:B------:R-:W-:Y:S02]  /*9210*/  P2R R82, PR, RZ, 0x4 ;  /* 0x00000004ff527803 */ /* 0x000fe40000000000 */
[----:B------:R-:W-:Y:S02]  /*9220*/  CS2R R40, SRZ ;  /* 0x0000000000287805 */ /* 0x000fe4000001ff00 */
[----:B------:R-:W-:Y:S01]  /*9230*/  CS2R R46, SRZ ;  /* 0x00000000002e7805 */ /* 0x000fe2000001ff00 */
[----:B------:R-:W-:Y:S01]  /*9240*/  IMAD R70, R5, UR11, R70 ;  /* 0x0000000b05467c24 */ /* 0x000fe2000f8e0246 */
[----:B------:R-:W-:Y:S02]  /*9250*/  CS2R R44, SRZ ;  /* 0x00000000002c7805 */ /* 0x000fe4000001ff00 */
[----:B------:R-:W-:Y:S02]  /*9260*/  CS2R R50, SRZ ;  /* 0x0000000000327805 */ /* 0x000fe4000001ff00 */
[----:B------:R-:W-:Y:S02]  /*9270*/  CS2R R48, SRZ ;  /* 0x0000000000307805 */ /* 0x000fe4000001ff00 */
[----:B-1----:R-:W-:Y:S01]  /*9280*/  @P6 SEL R80, RZ, 0x1, !P1 ;  /* 0x00000001ff506807 */ /* 0x002fe20004800000 */
[----:B---3--:R-:W-:Y:S06]  /*9290*/  @!P6 BRA `(.L_x_102) ;  /* 0x000000000068e947 */ /* 0x008fec0003800000 */
[----:B------:R-:W-:Y:S01]  /*92a0*/  ISETP.NE.AND P1, PT, R80, RZ, PT ;  /* 0x000000ff5000720c */ /* 0x000fe20003f25270 */
[----:B------:R-:W-:Y:S01]  /*92b0*/  BSSY B0, `(.L_x_103) ;  /* 0x000000d000007945 */ /* 0x000fe20003800000 */
[----:B------:R-:W-:Y:S02]  /*92c0*/  CS2R R50, SRZ ;  /* 0x0000000000327805 */ /* 0x000fe4000001ff00 */
[----:B------:R-:W-:Y:S02]  /*92d0*/  CS2R R48, SRZ ;  /* 0x0000000000307805 */ /* 0x000fe4000001ff00 */
[----:B------:R-:W-:Y:S02]  /*92e0*/  CS2R R46, SRZ ;  /* 0x00000000002e7805 */ /* 0x000fe4000001ff00 */
[----:B------:R-:W-:Y:S02]  /*92f0*/  CS2R R44, SRZ ;  /* 0x00000000002c7805 */ /* 0x000fe4000001ff00 */
[----:B------:R-:W-:Y:S02]  /*9300*/  CS2R R42, SRZ ;  /* 0x00000000002a7805 */ /* 0x000fe4000001ff00 */
[----:B------:R-:W-:Y:S02]  /*9310*/  CS2R R40, SRZ ;  /* 0x0000000000287805 */ /* 0x000fe4000001ff00 */
[----:B------:R-:W-:Y:S02]  /*9320*/  CS2R R38, SRZ ;  /* 0x0000000000267805 */ /* 0x000fe4000001ff00 */
[----:B------:R-:W-:Y:S01]  /*9330*/  CS2R R36, SRZ ;  /* 0x0000000000247805 */ /* 0x000fe2000001ff00 */
[----:B------:R-:W-:Y:S06]  /*9340*/  @P1 BRA `(.L_x_104) ;  /* 0x00000000000c1947 */ /* 0x000fec0003800000 */
[----:B------:R-:W-:Y:S04]  /*9350*/  SHF.L.U32 R3, R32, 0x1f, RZ ;  /* 0x0000001f20037819 */ /* 0x000fe800000006ff */
[----:B------:R-:W1:Y:S02]  /*9360*/  SYNCS.PHASECHK.TRANS64.TRYWAIT P1, [R0+URZ+0x80], R3 ;  /* 0x00008003000075a7 */ /* 0x000e6400080211ff */
[----:B-1----:R-:W-:Y:S05]  /*9370*/  @!P1 BRA `(.L_x_105) ;  /* 0x0000002000649947 */ /* 0x002fea0003800000 */
.L_x_104:
[----:B------:R-:W-:Y:S05]  /*9380*/  BSYNC B0 ;  /* 0x0000000000007941 */ /* 0x000fea0003800000 */
.L_x_103:
[----:B------:R-:W-:Y:S01]  /*9390*/  ISETP.NE.AND P1, PT, R82, RZ, PT ;  /* 0x000000ff5200720c */ /* 0x000fe20003f25270 */
[----:B------:R-:W-:Y:S04]  /*93a0*/  UIADD3 UR4, UPT, UPT, UR48, 0x1, URZ ;  /* 0x0000000130047890 */ /* 0x000fe8000fffe0ff */
[----:B------:R-:W-:Y:S04]  /*93b0*/  UISETP.NE.AND UP0, UPT, UR4, 0x3, UPT ;  /* 0x000000030400788c */ /* 0x000fe8000bf05270 */
[----:B------:R-:W-:Y:S02]  /*93c0*/  USEL UR5, URZ, 0x1, UP0 ;  /* 0x00000001ff057887 */ /* 0x000fe40008000000 */
[----:B------:R-:W-:Y:S02]  /*93d0*/  USEL UR4, UR4, URZ, UP0 ;  /* 0x000000ff04047287 */ /* 0x000fe40008000000 */
[----:B------:R3:W1:Y:S02]  /*93e0*/  @P1 LDS.128 R48, [R79] ;  /* 0x000000004f301984 */ /* 0x0006640000000c00 */
[----:B------:R-:W-:Y:S02]  /*93f0*/  LOP3.LUT R32, R32, UR5, RZ, 0x3c, !PT ;  /* 0x0000000520207c12 */ /* 0x000fe4000f8e3cff */
[----:B------:R3:W1:Y:S01]  /*9400*/  @P1 LDS.128 R44, [R78+0x10] ;  /* 0x000010004e2c1984 */ /* 0x0006620000000c00 */
[----:B------:R-:W-:Y:S03]  /*9410*/  IMAD.U32 R83, RZ, RZ, UR4 ;  /* 0x00000004ff537e24 */ /* 0x000fe6000f8e00ff */
[----:B------:R3:W1:Y:S04]  /*9420*/  @P1 LDS.128 R40, [R35+0x20] ;  /* 0x0000200023281984 */ /* 0x0006680000000c00 */
[----:B------:R3:W1:Y:S02]  /*9430*/  @P1 LDS.128 R36, [R34+0x10] ;  /* 0x0000100022241984 */ /* 0x0006640000000c00 */
.L_x_102:
[----:B------:R-:W-:Y:S05]  /*9440*/  BSYNC B1 ;  /* 0x0000000000017941 */ /* 0x000fea0003800000 */
.L_x_101:
[----:B-1----:R-:W-:Y:S04]  /*9450*/  SHF.R.U32.HI R0, RZ, 0x15, R25 ;  /* 0x00000015ff007819 */ /* 0x002fe80000011619 */
[----:B------:R-:W-:Y:S01]  /*9460*/  LOP3.LUT P1, RZ, R0, 0x3, R57, 0x48, !PT ;  /* 0x0000000300ff7812 */ /* 0x000fe20007824839 */
[----:B------:R-:W-:Y:S01]  /*9470*/  @!UPT UIADD3 URZ, UPT, UPT, URZ, URZ, URZ ;  /* 0x000000fffffff290 */ /* 0x000fe2000fffe0ff */
[----:B----4-:R-:W-:Y:S11]  /*9480*/  @P0 BRA `(.L_x_106) ;  /* 0x0000000000080947 */ /* 0x010ff60003800000 */
[----:B------:R-:W1:Y:S02]  /*9490*/  SYNCS.PHASECHK.TRANS64.TRYWAIT P0, [R75+URZ+0xd0], R4 ;  /* 0x0000d0044b0075a7 */ /* 0x000e6400080011ff */
[----:B-1----:R-:W-:Y:S05]  /*94a0*/  @!P0 BRA `(.L_x_107) ;  /* 0x00000020002c8947 */ /* 0x002fea0003800000 */
.L_x_106:
[----:B------:R-:W-:Y:S05]  /*94b0*/  @!P1 BRA `(.L_x_108) ;  /* 0x0000000000409947 */ /* 0x000fea0003800000 */
[----:B------:R-:W4:Y:S01]  /*94c0*/  LDCU.64 UR8, c[0x4][0x70] ;  /* 0x01000e00ff0877ac */ /* 0x000f220008000a00 */
[----:B------:R-:W-:Y:S01]  /*94d0*/  MOV R3, 0x0 ;  /* 0x0000000000037802 */ /* 0x000fe20000000f00 */
[----:B------:R-:W-:Y:S02]  /*94e0*/  HFMA2 R12, -RZ, RZ, 0, 5.9604644775390625e-08 ;  /* 0x00000001ff0c7431 */ /* 0x000fe400000001ff */
[----:B------:R-:W-:Y:S02]  /*94f0*/  IMAD.MOV.U32 R8, RZ, RZ, 0x192 ;  /* 0x00000192ff087424 */ /* 0x000fe400078e00ff */
[----:B------:R-:W-:Y:S01]  /*9500*/  IMAD.MOV.U32 R13, RZ, RZ, RZ ;  /* 0x000000ffff0d7224 */ /* 0x000fe200078e00ff */
[----:B------:R-:W5:Y:S01]  /*9510*/  LDCU.64 UR6, c[0x4][0x78] ;  /* 0x01000f00ff0677ac */ /* 0x000f620008000a00 */
[----:B------:R-:W2:Y:S01]  /*9520*/  LDC.64 R2, c[0x4][R3] ;  /* 0x0100000003027b82 */ /* 0x000ea20000000a00 */
[----:B------:R-:W3:Y:S01]  /*9530*/  LDCU.64 UR4, c[0x4][0x10] ;  /* 0x01000200ff0477ac */ /* 0x000ee20008000a00 */
[----:B----4-:R-:W-:Y:S01]  /*9540*/  MOV R5, UR9 ;  /* 0x0000000900057c02 */ /* 0x010fe20008000f00 */
[----:B-1----:R-:W-:Y:S01]  /*9550*/  IMAD.U32 R4, RZ, RZ, UR8 ;  /* 0x00000008ff047e24 */ /* 0x002fe2000f8e00ff */
[----:B-----5:R-:W-:Y:S01]  /*9560*/  MOV R7, UR7 ;  /* 0x0000000700077c02 */ /* 0x020fe20008000f00 */
[----:B------:R-:W-:Y:S01]  /*9570*/  IMAD.U32 R6, RZ, RZ, UR6 ;  /* 0x00000006ff067e24 */ /* 0x000fe2000f8e00ff */
[----:B---3--:R-:W-:Y:S01]  /*9580*/  MOV R11, UR5 ;  /* 0x00000005000b7c02 */ /* 0x008fe20008000f00 */
[----:B------:R-:W-:Y:S02]  /*9590*/  IMAD.U32 R10, RZ, RZ, UR4 ;  /* 0x00000004ff0a7e24 */ /* 0x000fe4000f8e00ff */
[----:B------:R-:W-:Y:S07]  /*95a0*/  LEPC R20, `(.L_x_108) ;  /* 0x000000001014794e */ /* 0x000fee0000000000 */
[----:B--2---:R-:W-:Y:S05]  /*95b0*/  CALL.ABS.NOINC R2 ;  /* 0x0000000002007343 */ /* 0x004fea0003c00000 */
.L_x_108:
[----:B------:R-:W-:Y:S01]  /*95c0*/  LOP3.LUT R20, R48, 0xffffe000, RZ, 0xc0, !PT ;  /* 0xffffe00030147812 */ /* 0x000fe200078ec0ff */
[----:B------:R-:W-:Y:S05]  /*95d0*/  WARPSYNC.ALL ;  /* 0x0000000000007948 */ /* 0x000fea0003800000 */
[----:B------:R-:W-:Y:S01]  /*95e0*/  R2UR UR4, R25 ;  /* 0x00000000190472ca */ /* 0x000fe200000e0000 */
[----:B------:R-:W-:Y:S01]  /*95f0*/  BSSY.RECONVERGENT B0, `(.L_x_109) ;  /* 0x000005f000007945 */ /* 0x000fe20003800200 */
[----:B------:R-:W-:Y:S02]  /*9600*/  LOP3.LUT R21, R49, 0xffffe000, RZ, 0xc0, !PT ;  /* 0xffffe00031157812 */ /* 0x000fe400078ec0ff */
[----:B------:R-:W-:Y:S02]  /*9610*/  LOP3.LUT R26, R50, 0xffffe000, RZ, 0xc0, !PT ;  /* 0xffffe000321a7812 */ /* 0x000fe400078ec0ff */
[----:B------:R-:W-:Y:S02]  /*9620*/  LOP3.LUT R33, R44, 0xffffe000, RZ, 0xc0, !PT ;  /* 0xffffe0002c217812 */ /* 0x000fe400078ec0ff */
[----:B------:R-:W-:Y:S05]  /*9630*/  ISETP.NE.AND P0, PT, R67, RZ, PT ;  /* 0x000000ff4300720c */ /* 0x000fea0003f05270 */
[----:B-1----:R-:W2:Y:S02]  /*9640*/  LDTM.x16 R4, tmem[UR4] ;  /* 0x00000004000479ee */ /* 0x002ea40008240000 */
[C---:B--2---:R-:W-:Y:S01]  /*9650*/  FMUL R0, R24.reuse, R4 ;  /* 0x0000000418007220 */ /* 0x044fe20000400000 */
[C---:B------:R-:W-:Y:S01]  /*9660*/  FMUL R2, R24.reuse, R5 ;  /* 0x0000000518027220 */ /* 0x040fe20000400000 */
[C---:B------:R-:W-:Y:S01]  /*9670*/  FMUL R3, R24.reuse, R6 ;  /* 0x0000000618037220 */ /* 0x040fe20000400000 */
[----:B------:R-:W-:Y:S01]  /*9680*/  FMUL R7, R24, R7 ;  /* 0x0000000718077220 */ /* 0x000fe20000400000 */
[----:B------:R-:W-:Y:S01]  /*9690*/  FFMA R28, R27, R20, R0 ;  /* 0x000000141b1c7223 */ /* 0x000fe20000000000 */
[----:B------:R-:W-:Y:S01]  /*96a0*/  LOP3.LUT R20, R51, 0xffffe000, RZ, 0xc0, !PT ;  /* 0xffffe00033147812 */ /* 0x000fe200078ec0ff */
[C---:B------:R-:W-:Y:S01]  /*96b0*/  FFMA R29, R27.reuse, R21, R2 ;  /* 0x000000151b1d7223 */ /* 0x040fe20000000002 */
[----:B------:R-:W-:Y:S01]  /*96c0*/  LOP3.LUT R21, R46, 0xffffe000, RZ, 0xc0, !PT ;  /* 0xffffe0002e157812 */ /* 0x000fe200078ec0ff */
[----:B------:R-:W-:Y:S01]  /*96d0*/  FFMA R30, R27, R26, R3 ;  /* 0x0000001a1b1e7223 */ /* 0x000fe20000000003 */
[----:B------:R-:W-:Y:S01]  /*96e0*/  LOP3.LUT R26, R45, 0xffffe000, RZ, 0xc0, !PT ;  /* 0xffffe0002d1a7812 */ /* 0x000fe200078ec0ff */
[----:B------:R-:W-:Y:S01]  /*96f0*/  FFMA R31, R27, R20, R7 ;  /* 0x000000141b1f7223 */ /* 0x000fe20000000007 */
[----:B------:R-:W-:Y:S01]  /*9700*/  LOP3.LUT R20, R47, 0xffffe000, RZ, 0xc0, !PT ;  /* 0xffffe0002f147812 */ /* 0x000fe200078ec0ff */
[C---:B------:R-:W-:Y:S01]  /*9710*/  FMUL R4, R24.reuse, R8 ;  /* 0x0000000818047220 */ /* 0x040fe20000400000 */
[----:B------:R-:W-:Y:S01]  /*9720*/  F2FP.TF32.F32.PACK_B R28, R28 ;  /* 0x0000001cff1c723e */ /* 0x000fe200024050ff */
[C---:B------:R-:W-:Y:S01]  /*9730*/  FMUL R5, R24.reuse, R9 ;  /* 0x0000000918057220 */ /* 0x040fe20000400000 */
[----:B------:R-:W-:Y:S01]  /*9740*/  F2FP.TF32.F32.PACK_B R29, R29 ;  /* 0x0000001dff1d723e */ /* 0x000fe200024050ff */
[C---:B------:R-:W-:Y:S01]  /*9750*/  FMUL R6, R24.reuse, R10 ;  /* 0x0000000a18067220 */ /* 0x040fe20000400000 */
[----:B------:R-:W-:Y:S01]  /*9760*/  FMUL R11, R24, R11 ;  /* 0x0000000b180b7220 */ /* 0x000fe20000400000 */
[----:B------:R-:W-:Y:S01]  /*9770*/  F2FP.TF32.F32.PACK_B R30, R30 ;  /* 0x0000001eff1e723e */ /* 0x000fe200024050ff */
[C---:B------:R-:W-:Y:S01]  /*9780*/  FFMA R4, R27.reuse, R33, R4 ;  /* 0x000000211b047223 */ /* 0x040fe20000000004 */
[----:B------:R-:W-:Y:S01]  /*9790*/  F2FP.TF32.F32.PACK_B R31, R31 ;  /* 0x0000001fff1f723e */ /* 0x000fe200024050ff */
[C---:B------:R-:W-:Y:S01]  /*97a0*/  FFMA R5, R27.reuse, R26, R5 ;  /* 0x0000001a1b057223 */ /* 0x040fe20000000005 */
[C---:B------:R-:W-:Y:S01]  /*97b0*/  FFMA R6, R27.reuse, R21, R6 ;  /* 0x000000151b067223 */ /* 0x040fe20000000006 */
[----:B------:R-:W-:Y:S01]  /*97c0*/  FFMA R7, R27, R20, R11 ;  /* 0x000000141b077223 */ /* 0x000fe2000000000b */
[----:B------:R-:W-:Y:S01]  /*97d0*/  LOP3.LUT R33, R40, 0xffffe000, RZ, 0xc0, !PT ;  /* 0xffffe00028217812 */ /* 0x000fe200078ec0ff */
[----:B------:R1:W-:Y:S01]  /*97e0*/  STS.128 [R79], R28 ;  /* 0x0000001c4f007388 */ /* 0x0003e20000000c00 */
[----:B------:R-:W-:Y:S01]  /*97f0*/  LOP3.LUT R26, R41, 0xffffe000, RZ, 0xc0, !PT ;  /* 0xffffe000291a7812 */ /* 0x000fe200078ec0ff */
[C---:B------:R-:W-:Y:S01]  /*9800*/  FMUL R8, R24.reuse, R12 ;  /* 0x0000000c18087220 */ /* 0x040fe20000400000 */
[----:B------:R-:W-:Y:S01]  /*9810*/  FMUL R9, R24, R13 ;  /* 0x0000000d18097220 */ /* 0x000fe20000400000 */
[----:B------:R-:W-:Y:S01]  /*9820*/  LOP3.LUT R21, R42, 0xffffe000, RZ, 0xc0, !PT ;  /* 0xffffe0002a157812 */ /* 0x000fe200078ec0ff */
[C---:B------:R-:W-:Y:S01]  /*9830*/  FMUL R10, R24.reuse, R14 ;  /* 0x0000000e180a7220 */ /* 0x040fe20000400000 */
[----:B------:R-:W-:Y:S01]  /*9840*/  LOP3.LUT R20, R43, 0xffffe000, RZ, 0xc0, !PT ;  /* 0xffffe0002b147812 */ /* 0x000fe200078ec0ff */
[----:B------:R-:W-:Y:S01]  /*9850*/  FMUL R15, R24, R15 ;  /* 0x0000000f180f7220 */ /* 0x000fe20000400000 */
[----:B------:R-:W-:Y:S01]  /*9860*/  F2FP.TF32.F32.PACK_B R4, R4 ;  /* 0x00000004ff04723e */ /* 0x000fe200024050ff */
[C---:B------:R-:W-:Y:S01]  /*9870*/  FFMA R8, R27.reuse, R33, R8 ;  /* 0x000000211b087223 */ /* 0x040fe20000000008 */
[----:B------:R-:W-:Y:S01]  /*9880*/  F2FP.TF32.F32.PACK_B R5, R5 ;  /* 0x00000005ff05723e */ /* 0x000fe200024050ff */
[C---:B------:R-:W-:Y:S01]  /*9890*/  FFMA R9, R27.reuse, R26, R9 ;  /* 0x0000001a1b097223 */ /* 0x040fe20000000009 */
[----:B------:R-:W-:Y:S01]  /*98a0*/  F2FP.TF32.F32.PACK_B R6, R6 ;  /* 0x00000006ff06723e */ /* 0x000fe200024050ff */
[C---:B------:R-:W-:Y:S01]  /*98b0*/  FFMA R10, R27.reuse, R21, R10 ;  /* 0x000000151b0a7223 */ /* 0x040fe2000000000a */
[----:B------:R-:W-:Y:S01]  /*98c0*/  F2FP.TF32.F32.PACK_B R7, R7 ;  /* 0x00000007ff07723e */ /* 0x000fe200024050ff */
[----:B------:R-:W-:Y:S01]  /*98d0*/  FFMA R11, R27, R20, R15 ;  /* 0x000000141b0b7223 */ /* 0x000fe2000000000f */
[----:B------:R-:W-:Y:S01]  /*98e0*/  LOP3.LUT R33, R36, 0xffffe000, RZ, 0xc0, !PT ;  /* 0xffffe00024217812 */ /* 0x000fe200078ec0ff */
[C---:B------:R-:W-:Y:S01]  /*98f0*/  FMUL R12, R24.reuse, R16 ;  /* 0x00000010180c7220 */ /* 0x040fe20000400000 */
[----:B------:R-:W-:Y:S01]  /*9900*/  LOP3.LUT R26, R37, 0xffffe000, RZ, 0xc0, !PT ;  /* 0xffffe000251a7812 */ /* 0x000fe200078ec0ff */
[----:B------:R1:W-:Y:S01]  /*9910*/  STS.128 [R78+0x10], R4 ;  /* 0x000010044e007388 */ /* 0x0003e20000000c00 */
        /* <DEDUP_REMOVED lines=13> */
[----:B------:R-:W-:Y:S02]  /*99f0*/  F2FP.TF32.F32.PACK_B R12, R12 ;  /* 0x0000000cff0c723e */ /* 0x000fe400024050ff */
[----:B------:R-:W-:Y:S01]  /*9a00*/  F2FP.TF32.F32.PACK_B R13, R13 ;  /* 0x0000000dff0d723e */ /* 0x000fe200024050ff */
[----:B------:R1:W-:Y:S01]  /*9a10*/  STS.128 [R35+0x20], R8 ;  /* 0x0000200823007388 */ /* 0x0003e20000000c00 */
[----:B------:R-:W-:Y:S02]  /*9a20*/  F2FP.TF32.F32.PACK_B R14, R14 ;  /* 0x0000000eff0e723e */ /* 0x000fe400024050ff */
[----:B------:R-:W-:Y:S05]  /*9a30*/  F2FP.TF32.F32.PACK_B R15, R15 ;  /* 0x0000000fff0f723e */ /* 0x000fea00024050ff */
[----:B------:R1:W-:Y:S01]  /*9a40*/  STS.128 [R34+0x10], R12 ;  /* 0x0000100c22007388 */ /* 0x0003e20000000c00 */
[----:B------:R-:W-:Y:S01]  /*9a50*/  @!PT LDS RZ, [RZ] ;  /* 0x00000000fffff984 */ /* 0x000fe20000000800 */
[----:B------:R-:W-:Y:S01]  /*9a60*/  @!PT LDS RZ, [RZ] ;  /* 0x00000000fffff984 */ /* 0x000fe20000000800 */
[----:B------:R-:W-:Y:S01]  /*9a70*/  @!PT LDS RZ, [RZ] ;  /* 0x00000000fffff984 */ /* 0x000fe20000000800 */
[----:B------:R-:W-:Y:S01]  /*9a80*/  @!PT LDS RZ, [RZ] ;  /* 0x00000000fffff984 */ /* 0x000fe20000000800 */
[----:B------:R2:W-:Y:S07]  /*9a90*/  MEMBAR.ALL.CTA ;  /* 0x0000000000007992 */ /* 0x0005ee0000008000 */
[----:B--2---:R-:W2:Y:S02]  /*9aa0*/  FENCE.VIEW.ASYNC.S ;  /* 0x00000000000073c6 */ /* 0x004ea40000000000 */
[----:B--2---:R-:W-:Y:S06]  /*9ab0*/  BAR.SYNC.DEFER_BLOCKING 0x1, 0x80 ;  /* 0x0042000000007b1d */ /* 0x004fec0000010000 */
[----:B------:R-:W-:Y:S05]  /*9ac0*/  @P0 BRA `(.L_x_110) ;  /* 0x0000000000440947 */ /* 0x000fea0003800000 */
[----:B------:R-:W2:Y:S01]  /*9ad0*/  LDCU.64 UR14, c[0x0][0x348] ;  /* 0x00006900ff0e77ac */ /* 0x000ea20008000a00 */
[----:B------:R-:W-:Y:S02]  /*9ae0*/  R2UR UR6, R81 ;  /* 0x00000000510672ca */ /* 0x000fe400000e0000 */
[----:B------:R-:W-:Y:S01]  /*9af0*/  R2UR UR10, R72 ;  /* 0x00000000480a72ca */ /* 0x000fe200000e0000 */
[----:B------:R-:W-:Y:S01]  /*9b00*/  UMOV UR9, UR47 ;  /* 0x0000002f00097c82 */ /* 0x000fe20008000000 */
[----:B------:R-:W-:Y:S01]  /*9b10*/  R2UR UR11, R70 ;  /* 0x00000000460b72ca */ /* 0x000fe200000e0000 */
[----:B------:R-:W-:Y:S01]  /*9b20*/  UIADD3 UR7, UPT, UPT, UR47, 0x20, URZ ;  /* 0x000000202f077890 */ /* 0x000fe2000fffe0ff */
[----:B------:R-:W-:Y:S07]  /*9b30*/  R2UR UR12, R71 ;  /* 0x00000000470c72ca */ /* 0x000fee00000e0000 */
[----:B------:R-:W-:Y:S02]  /*9b40*/  UIADD3 UR6, UPT, UPT, UR46, UR6, URZ ;  /* 0x000000062e067290 */ /* 0x000fe4000fffe0ff */
[----:B--2---:R-:W-:Y:S02]  /*9b50*/  UIADD3 UR4, UP0, UPT, UR14, 0x680, URZ ;  /* 0x000006800e047890 */ /* 0x004fe4000ff1e0ff */
[----:B------:R-:W-:Y:S02]  /*9b60*/  UIADD3 UR8, UPT, UPT, UR6, 0x200, URZ ;  /* 0x0000020006087890 */ /* 0x000fe4000fffe0ff */
[----:B------:R-:W-:Y:S02]  /*9b70*/  UIADD3.X UR5, UPT, UPT, URZ, UR15, URZ, UP0, !UPT ;  /* 0x0000000fff057290 */ /* 0x000fe400087fe4ff */
[----:B------:R-:W-:Y:S07]  /*9b80*/  UIADD3 UR6, UPT, UPT, UR6, 0x1200, URZ ;  /* 0x0000120006067890 */ /* 0x000fee000fffe0ff */
[----:B------:R2:W-:Y:S02]  /*9b90*/  UTMASTG.4D.IM2COL [UR8], [UR4] ;  /* 0x00000008040073b5 */ /* 0x0005e40008058000 */
[----:B--2---:R-:W-:Y:S01]  /*9ba0*/  UMOV UR8, UR6 ;  /* 0x0000000600087c82 */ /* 0x004fe20008000000 */
[----:B------:R-:W-:Y:S02]  /*9bb0*/  UMOV UR9, UR7 ;  /* 0x0000000700097c82 */ /* 0x000fe40008000000 */
[----:B------:R2:W-:Y:S02]  /*9bc0*/  UTMASTG.4D.IM2COL [UR8], [UR4] ;  /* 0x00000008040073b5 */ /* 0x0005e40008058000 */
[----:B--2---:R0:W-:Y:S02]  /*9bd0*/  UTMACMDFLUSH ;  /* 0x00000000000079b7 */ /* 0x0041e40000000000 */
.L_x_110:
[----:B------:R-:W-:Y:S05]  /*9be0*/  BSYNC.RECONVERGENT B0 ;  /* 0x0000000000007941 */ /* 0x000fea0003800200 */
.L_x_109:
[----:B------:R-:W-:Y:S01]  /*9bf0*/  UIADD3 UR44, UPT, UPT, UR48, 0x1, URZ ;  /* 0x00000001302c7890 */ /* 0x000fe2000fffe0ff */
[----:B------:R-:W-:Y:S03]  /*9c00*/  BSSY.RECONVERGENT B0, `(.L_x_111) ;  /* 0x0000005000007945 */ /* 0x000fe60003800200 */
[----:B------:R-:W-:Y:S04]  /*9c10*/  UISETP.NE.AND UP0, UPT, UR44, 0x3, UPT ;  /* 0x000000032c00788c */ /* 0x000fe8000bf05270 */
[----:B------:R-:W-:Y:S01]  /*9c20*/  USEL UR45, UR44, URZ, UP0 ;  /* 0x000000ff2c2d7287 */ /* 0x000fe20008000000 */
[----:B------:R-:W-:Y:S11]  /*9c30*/  @P0 BRA `(.L_x_112) ;  /* 0x0000000000040947 */ /* 0x000ff60003800000 */
[----:B------:R-:W-:Y:S04]  /*9c40*/  DEPBAR.LE SB0, 0x1 ;  /* 0x000080400000791a */ /* 0x000fe80000000000 */
.L_x_112:
[----:B------:R-:W-:Y:S05]  /*9c50*/  BSYNC.RECONVERGENT B0 ;  /* 0x0000000000007941 */ /* 0x000fea0003800200 */
.L_x_111:
[----:B------:R-:W-:Y:S01]  /*9c60*/  BAR.SYNC.DEFER_BLOCKING 0x1, 0x80 ;  /* 0x0042000000007b1d */ /* 0x000fe20000010000 */
[----:B------:R-:W-:Y:S01]  /*9c70*/  ISETP.NE.AND P1, PT, R74, RZ, PT ;  /* 0x000000ff4a00720c */ /* 0x000fe20003f25270 */
[----:B------:R-:W-:Y:S01]  /*9c80*/  UISETP.NE.AND UP0, UPT, UR50, URZ, UPT ;  /* 0x000000ff3200728c */ /* 0x000fe2000bf05270 */
[----:B------:R-:W-:Y:S11]  /*9c90*/  LEA R3, R83, UR46, 0x3 ;  /* 0x0000002e53037c11 */ /* 0x000ff6000f8e18ff */
[----:B-1----:R-:W-:Y:S01]  /*9ca0*/  @P1 SHF.L.U32 R4, R32, 0x1f, RZ ;  /* 0x0000001f20041819 */ /* 0x002fe200000006ff */
[----:B------:R-:W-:Y:S06]  /*9cb0*/  BRA.U !UP0, `(.L_x_113) ;  /* 0x0000000108247547 */ /* 0x000fec000b800000 */
[----:B------:R-:W1:Y:S01]  /*9cc0*/  S2R R0, SR_CgaCtaId ;  /* 0x0000000000007919 */ /* 0x000e620000008800 */
[----:B------:R-:W-:Y:S01]  /*9cd0*/  IMAD.U32 R2, RZ, RZ, UR49 ;  /* 0x00000031ff027e24 */ /* 0x000fe2000f8e00ff */
[----:B------:R-:W-:Y:S04]  /*9ce0*/  UIADD3 UR4, UPT, UPT, UR49, 0x1, URZ ;  /* 0x0000000131047890 */ /* 0x000fe8000fffe0ff */
[----:B------:R-:W-:Y:S01]  /*9cf0*/  @P1 LEA R2, R2, UR46, 0x3 ;  /* 0x0000002e02021c11 */ /* 0x000fe2000f8e18ff */
[----:B------:R-:W-:Y:S04]  /*9d00*/  UISETP.NE.AND UP0, UPT, UR4, 0x3, UPT ;  /* 0x000000030400788c */ /* 0x000fe8000bf05270 */
[----:B------:R-:W-:Y:S01]  /*9d10*/  @P1 VIADD R5, R2, 0x98 ;  /* 0x0000009802051836 */ /* 0x000fe20000000000 */
[----:B------:R-:W-:Y:S04]  /*9d20*/  USEL UR49, UR4, URZ, UP0 ;  /* 0x000000ff04317287 */ /* 0x000fe80008000000 */
[----:B-1----:R-:W-:Y:S04]  /*9d30*/  @P1 PRMT R0, R0, 0x654, R5 ;  /* 0x0000065400001816 */ /* 0x002fe80000000005 */
[----:B------:R1:W-:Y:S04]  /*9d40*/  @P1 SYNCS.ARRIVE.TRANS64.RED.A1T0 RZ, [R0+URZ], RZ ;  /* 0x000000ff00ff19a7 */ /* 0x0003e800081004ff */
.L_x_113:
[----:B------:R-:W2:Y:S01]  /*9d50*/  @P1 SYNCS.PHASECHK.TRANS64.TRYWAIT P0, [R3+URZ+0x80], R4 ;  /* 0x00008004030015a7 */ /* 0x000ea200080011ff */
[----:B------:R-:W-:Y:S01]  /*9d60*/  BSSY B1, `(.L_x_114) ;  /* 0x0000015000017945 */ /* 0x000fe20003800000 */
[----:B--2---:R-:W-:Y:S03]  /*9d70*/  @P1 SEL R80, RZ, 0x1, !P0 ;  /* 0x00000001ff501807 */ /* 0x004fe60004000000 */
[----:B------:R-:W-:Y:S05]  /*9d80*/  @!P1 BRA `(.L_x_115) ;  /* 0x0000000000489947 */ /* 0x000fea0003800000 */
[----:B------:R-:W-:Y:S01]  /*9d90*/  ISETP.NE.AND P1, PT, R82, RZ, PT ;  /* 0x000000ff5200720c */ /* 0x000fe20003f25270 */
[----:B------:R-:W-:Y:S01]  /*9da0*/  BSSY B0, `(.L_x_116) ;  /* 0x000000a000007945 */ /* 0x000fe20003800000 */
[----:B------:R-:W-:Y:S11]  /*9db0*/  ISETP.NE.AND P0, PT, R80, RZ, PT ;  /* 0x000000ff5000720c */ /* 0x000ff60003f05270 */
[----:B------:R-:W-:Y:S04]  /*9dc0*/  @P1 IMAD R83, R83, 0x2000, R66 ;  /* 0x0000200053531824 */ /* 0x000fe800078e0242 */
[----:B------:R-:W-:Y:S01]  /*9dd0*/  @P1 IMAD.IADD R4, R77, 0x1, R83 ;  /* 0x000000014d041824 */ /* 0x000fe200078e0253 */
[----:B------:R-:W-:Y:S03]  /*9de0*/  @P1 IADD3 R2, PT, PT, R76, R83, RZ ;  /* 0x000000534c021210 */ /* 0x000fe60007ffe0ff */
[----:B-1----:R-:W-:Y:S01]  /*9df0*/  @P1 IMAD.IADD R0, R65, 0x1, R4 ;  /* 0x0000000141001824 */ /* 0x002fe200078e0204 */
[----:B------:R-:W-:Y:S06]  /*9e00*/  @P0 BRA `(.L_x_117) ;  /* 0x00000000000c0947 */ /* 0x000fec0003800000 */
[----:B------:R-:W-:Y:S04]  /*9e10*/  SHF.L.U32 R32, R32, 0x1f, RZ ;  /* 0x0000001f20207819 */ /* 0x000fe800000006ff */
[----:B------:R-:W1:Y:S02]  /*9e20*/  SYNCS.PHASECHK.TRANS64.TRYWAIT P0, [R3+URZ+0x80], R32 ;  /* 0x00008020030075a7 */ /* 0x000e6400080011ff */
[----:B-1----:R-:W-:Y:S05]  /*9e30*/  @!P0 BRA `(.L_x_118) ;  /* 0x0000001400dc8947 */ /* 0x002fea0003800000 */
.L_x_117:
[----:B------:R-:W-:Y:S05]  /*9e40*/  BSYNC B0 ;  /* 0x0000000000007941 */ /* 0x000fea0003800000 */
.L_x_116:
[----:B------:R-:W-:Y:S11]  /*9e50*/  ISETP.NE.AND P0, PT, R82, RZ, PT ;  /* 0x000000ff5200720c */ /* 0x000ff60003f05270 */
[----:B------:R-:W-:Y:S02]  /*9e60*/  @!UPT UIADD3 URZ, UPT, UPT, URZ, URZ, URZ ;  /* 0x000000fffffff290 */ /* 0x000fe4000fffe0ff */
[----:B------:R2:W4:Y:S04]  /*9e70*/  @P0 LDS.128 R48, [R83] ;  /* 0x0000000053300984 */ /* 0x0005280000000c00 */
[----:B------:R2:W1:Y:S04]  /*9e80*/  @P0 LDS.128 R40, [R2+0x20] ;  /* 0x0000200002280984 */ /* 0x0004680000000c00 */
[----:B------:R2:W1:Y:S04]  /*9e90*/  @P0 LDS.128 R44, [R4+0x10] ;  /* 0x00001000042c0984 */ /* 0x0004680000000c00 */
[----:B------:R2:W1:Y:S02]  /*9ea0*/  @P0 LDS.128 R36, [R0+0x10] ;  /* 0x0000100000240984 */ /* 0x0004640000000c00 */
.L_x_115:
[----:B------:R-:W-:Y:S05]  /*9eb0*/  BSYNC B1 ;  /* 0x0000000000017941 */ /* 0x000fea0003800000 */
.L_x_114:
[----:B-12---:R-:W-:Y:S05]  /*9ec0*/  VIADD R0, R25, 0x10 ;  /* 0x0000001019007836 */ /* 0x006fea0000000000 */
[----:B------:R-:W-:Y:S04]  /*9ed0*/  SHF.R.U32.HI R0, RZ, 0x15, R0 ;  /* 0x00000015ff007819 */ /* 0x000fe80000011600 */
[----:B------:R-:W-:Y:S11]  /*9ee0*/  LOP3.LUT P0, RZ, R0, 0x3, R57, 0x48, !PT ;  /* 0x0000000300ff7812 */ /* 0x000ff60007804839 */
[----:B------:R-:W-:Y:S02]  /*9ef0*/  @!UPT UIADD3 URZ, UPT, UPT, URZ, URZ, URZ ;  /* 0x000000fffffff290 */ /* 0x000fe4000fffe0ff */
[----:B------:R-:W-:Y:S05]  /*9f00*/  @!P0 BRA `(.L_x_119) ;  /* 0x0000000000408947 */ /* 0x000fea0003800000 */
[----:B------:R-:W1:Y:S01]  /*9f10*/  LDCU.64 UR8, c[0x4][0x70] ;  /* 0x01000e00ff0877ac */ /* 0x000e620008000a00 */
[----:B------:R-:W-:Y:S01]  /*9f20*/  MOV R3, 0x0 ;  /* 0x0000000000037802 */ /* 0x000fe20000000f00 */
[----:B------:R-:W-:Y:S02]  /*9f30*/  HFMA2 R12, -RZ, RZ, 0, 5.9604644775390625e-08 ;  /* 0x00000001ff0c7431 */ /* 0x000fe400000001ff */
[----:B------:R-:W-:Y:S02]  /*9f40*/  IMAD.MOV.U32 R8, RZ, RZ, 0x192 ;  /* 0x00000192ff087424 */ /* 0x000fe400078e00ff */
[----:B------:R-:W-:Y:S01]  /*9f50*/  IMAD.MOV.U32 R13, RZ, RZ, RZ ;  /* 0x000000ffff0d7224 */ /* 0x000fe200078e00ff */
[----:B------:R-:W2:Y:S01]  /*9f60*/  LDCU.64 UR6, c[0x4][0x78] ;  /* 0x01000f00ff0677ac */ /* 0x000ea20008000a00 */
[----:B------:R-:W3:Y:S01]  /*9f70*/  LDC.64 R2, c[0x4][R3] ;  /* 0x0100000003027b82 */ /* 0x000ee20000000a00 */
[----:B------:R-:W5:Y:S01]  /*9f80*/  LDCU.64 UR4, c[0x4][0x10] ;  /* 0x01000200ff0477ac */ /* 0x000f620008000a00 */
[----:B-1----:R-:W-:Y:S01]  /*9f90*/  MOV R5, UR9 ;  /* 0x0000000900057c02 */ /* 0x002fe20008000f00 */
[----:B------:R-:W-:Y:S01]  /*9fa0*/  IMAD.U32 R4, RZ, RZ, UR8 ;  /* 0x00000008ff047e24 */ /* 0x000fe2000f8e00ff */
[----:B--2---:R-:W-:Y:S01]  /*9fb0*/  MOV R7, UR7 ;  /* 0x0000000700077c02 */ /* 0x004fe20008000f00 */
[----:B------:R-:W-:Y:S01]  /*9fc0*/  IMAD.U32 R6, RZ, RZ, UR6 ;  /* 0x00000006ff067e24 */ /* 0x000fe2000f8e00ff */
[----:B-----5:R-:W-:Y:S01]  /*9fd0*/  MOV R11, UR5 ;  /* 0x00000005000b7c02 */ /* 0x020fe20008000f00 */
[----:B------:R-:W-:Y:S02]  /*9fe0*/  IMAD.U32 R10, RZ, RZ, UR4 ;  /* 0x00000004ff0a7e24 */ /* 0x000fe4000f8e00ff */
[----:B------:R-:W-:Y:S07]  /*9ff0*/  LEPC R20, `(.L_x_119) ;  /* 0x000000001014794e */ /* 0x000fee0000000000 */
[----:B---34-:R-:W-:Y:S05]  /*a000*/  CALL.ABS.NOINC R2 ;  /* 0x0000000002007343 */ /* 0x018fea0003c00000 */
.L_x_119:
[----:B------:R-:W-:Y:S01]  /*a010*/  ISETP.NE.AND P0, PT, R67, RZ, PT ;  /* 0x000000ff4300720c */ /* 0x000fe20003f05270 */
[----:B------:R-:W-:Y:S05]  /*a020*/  WARPSYNC.ALL ;  /* 0x0000000000007948 */ /* 0x000fea0003800000 */
[----:B------:R-:W-:Y:S01]  /*a030*/  R2UR UR4, R25 ;  /* 0x00000000190472ca */ /* 0x000fe200000e0000 */
[----:B------:R-:W-:Y:S01]  /*a040*/  USHF.L.U32 UR6, UR45, 0xd, URZ ;  /* 0x0000000d2d067899 */ /* 0x000fe200080006ff */
[----:B----4-:R-:W-:Y:S01]  /*a050*/  LOP3.LUT R0, R48, 0xffffe000, RZ, 0xc0, !PT ;  /* 0xffffe00030007812 */ /* 0x010fe200078ec0ff */
[----:B------:R-:W-:Y:S01]  /*a060*/  BSSY.RECONVERGENT B0, `(.L_x_120) ;  /* 0x0000065000007945 */ /* 0x000fe20003800200 */
[----:B------:R-:W-:Y:S02]  /*a070*/  LOP3.LUT R2, R49, 0xffffe000, RZ, 0xc0, !PT ;  /* 0xffffe00031027812 */ /* 0x000fe400078ec0ff */
[----:B------:R-:W-:Y:S01]  /*a080*/  LOP3.LUT R3, R50, 0xffffe000, RZ, 0xc0, !PT ;  /* 0xffffe00032037812 */ /* 0x000fe200078ec0ff */
[----:B---3--:R-:W-:Y:S01]  /*a090*/  VIADD R79, R66, UR6 ;  /* 0x00000006424f7c36 */ /* 0x008fe20008000000 */
[----:B------:R-:W-:Y:S02]  /*a0a0*/  LOP3.LUT R20, R51, 0xffffe000, RZ, 0xc0, !PT ;  /* 0xffffe00033147812 */ /* 0x000fe400078ec0ff */
[----:B------:R-:W-:Y:S01]  /*a0b0*/  LOP3.LUT R21, R44, 0xffffe000, RZ, 0xc0, !PT ;  /* 0xffffe0002c157812 */ /* 0x000fe200078ec0ff */
[----:B------:R-:W-:Y:S01]  /*a0c0*/  IMAD.IADD R76, R76, 0x1, R79 ;  /* 0x000000014c4c7824 */ /* 0x000fe200078e024f */
[----:B------:R-:W-:Y:S01]  /*a0d0*/  LOP3.LUT R26, R45, 0xffffe000, RZ, 0xc0, !PT ;  /* 0xffffe0002d1a7812 */ /* 0x000fe200078ec0ff */
[----:B------:R-:W1:Y:S01]  /*a0e0*/  LDTM.x16 R4, tmem[UR4+0x10] ;  /* 0x00001004000479ee */ /* 0x000e620008240000 */
[----:B------:R-:W-:Y:S01]  /*a0f0*/  LOP3.LUT R29, R46, 0xffffe000, RZ, 0xc0, !PT ;  /* 0xffffe0002e1d7812 */ /* 0x000fe200078ec0ff */
[----:B------:R-:W-:Y:S01]  /*a100*/  NOP ;  /* 0x0000000000007918 */ /* 0x000fe20000000000 */
[----:B------:R-:W-:Y:S02]  /*a110*/  IADD3 R75, PT, PT, R75, 0xe0, RZ ;  /* 0x000000e04b4b7810 */ /* 0x000fe40007ffe0ff */
[----:B------:R-:W-:Y:S02]  /*a120*/  LOP3.LUT R28, R47, 0xffffe000, RZ, 0xc0, !PT ;  /* 0xffffe0002f1c7812 */ /* 0x000fe400078ec0ff */
[----:B------:R-:W-:Y:S02]  /*a130*/  IADD3 R78, PT, PT, R77, R79, RZ ;  /* 0x0000004f4d4e7210 */ /* 0x000fe40007ffe0ff */
[----:B------:R-:W-:Y:S02]  /*a140*/  LOP3.LUT R77, R75, 0xfefffff8, RZ, 0xc0, !PT ;  /* 0xfefffff84b4d7812 */ /* 0x000fe400078ec0ff */
[----:B------:R-:W-:Y:S01]  /*a150*/  LOP3.LUT R31, R40, 0xffffe000, RZ, 0xc0, !PT ;  /* 0xffffe000281f7812 */ /* 0x000fe200078ec0ff */
[----:B------:R-:W-:Y:S01]  /*a160*/  IMAD.IADD R75, R65, 0x1, R78 ;  /* 0x00000001414b7824 */ /* 0x000fe200078e024e */
[----:B------:R-:W-:Y:S01]  /*a170*/  LOP3.LUT R30, R41, 0xffffe000, RZ, 0xc0, !PT ;  /* 0xffffe000291e7812 */ /* 0x000fe200078ec0ff */
[----:B-1----:R1:W-:Y:S01]  /*a180*/  SYNCS.ARRIVE.TRANS64.RED.A1T0 RZ, [R77+URZ], RZ ;  /* 0x000000ff4dff79a7 */ /* 0x0023e200081004ff */
[----:B------:R-:W-:Y:S02]  /*a190*/  LOP3.LUT R33, R42, 0xffffe000, RZ, 0xc0, !PT ;  /* 0xffffe0002a217812 */ /* 0x000fe400078ec0ff */
[----:B------:R-:W-:Y:S02]  /*a1a0*/  LOP3.LUT R32, R43, 0xffffe000, RZ, 0xc0, !PT ;  /* 0xffffe0002b207812 */ /* 0x000fe400078ec0ff */
[----:B------:R-:W-:Y:S02]  /*a1b0*/  LOP3.LUT R35, R36, 0xffffe000, RZ, 0xc0, !PT ;  /* 0xffffe00024237812 */ /* 0x000fe400078ec0ff */
[----:B------:R-:W-:Y:S02]  /*a1c0*/  LOP3.LUT R34, R37, 0xffffe000, RZ, 0xc0, !PT ;  /* 0xffffe00025227812 */ /* 0x000fe400078ec0ff */
[----:B------:R-:W-:Y:S01]  /*a1d0*/  LOP3.LUT R37, R38, 0xffffe000, RZ, 0xc0, !PT ;  /* 0xffffe00026257812 */ /* 0x000fe200078ec0ff */
[C---:B------:R-:W-:Y:S01]  /*a1e0*/  FMUL R4, R24.reuse, R4 ;  /* 0x0000000418047220 */ /* 0x040fe20000400000 */
[C---:B------:R-:W-:Y:S01]  /*a1f0*/  FMUL R5, R24.reuse, R5 ;  /* 0x0000000518057220 */ /* 0x040fe20000400000 */
[C---:B------:R-:W-:Y:S01]  /*a200*/  FMUL R6, R24.reuse, R6 ;  /* 0x0000000618067220 */ /* 0x040fe20000400000 */
[C---:B------:R-:W-:Y:S01]  /*a210*/  FMUL R7, R24.reuse, R7 ;  /* 0x0000000718077220 */ /* 0x040fe20000400000 */
[C---:B------:R-:W-:Y:S01]  /*a220*/  FFMA R4, R27.reuse, R0, R4 ;  /* 0x000000001b047223 */ /* 0x040fe20000000004 */
[C---:B------:R-:W-:Y:S01]  /*a230*/  FFMA R5, R27.reuse, R2, R5 ;  /* 0x000000021b057223 */ /* 0x040fe20000000005 */
[C---:B------:R-:W-:Y:S01]  /*a240*/  FFMA R6, R27.reuse, R3, R6 ;  /* 0x000000031b067223 */ /* 0x040fe20000000006 */
[C---:B------:R-:W-:Y:S01]  /*a250*/  FFMA R7, R27.reuse, R20, R7 ;  /* 0x000000141b077223 */ /* 0x040fe20000000007 */
[C---:B------:R-:W-:Y:S01]  /*a260*/  FMUL R8, R24.reuse, R8 ;  /* 0x0000000818087220 */ /* 0x040fe20000400000 */
[C---:B------:R-:W-:Y:S01]  /*a270*/  FMUL R9, R24.reuse, R9 ;  /* 0x0000000918097220 */ /* 0x040fe20000400000 */
[C---:B------:R-:W-:Y:S01]  /*a280*/  FMUL R10, R24.reuse, R10 ;  /* 0x0000000a180a7220 */ /* 0x040fe20000400000 */
[C---:B------:R-:W-:Y:S01]  /*a290*/  FMUL R11, R24.reuse, R11 ;  /* 0x0000000b180b7220 */ /* 0x040fe20000400000 */
[----:B------:R-:W-:Y:S01]  /*a2a0*/  F2FP.TF32.F32.PACK_B R4, R4 ;  /* 0x00000004ff04723e */ /* 0x000fe200024050ff */
[C---:B------:R-:W-:Y:S01]  /*a2b0*/  FFMA R8, R27.reuse, R21, R8 ;  /* 0x000000151b087223 */ /* 0x040fe20000000008 */
[----:B------:R-:W-:Y:S01]  /*a2c0*/  F2FP.TF32.F32.PACK_B R5, R5 ;  /* 0x00000005ff05723e */ /* 0x000fe200024050ff */
[C---:B------:R-:W-:Y:S01]  /*a2d0*/  FFMA R9, R27.reuse, R26, R9 ;  /* 0x0000001a1b097223 */ /* 0x040fe20000000009 */
[----:B------:R-:W-:Y:S01]  /*a2e0*/  F2FP.TF32.F32.PACK_B R6, R6 ;  /* 0x00000006ff06723e */ /* 0x000fe200024050ff */
[C---:B------:R-:W-:Y:S01]  /*a2f0*/  FFMA R10, R27.reuse, R29, R10 ;  /* 0x0000001d1b0a7223 */ /* 0x040fe2000000000a */
[----:B------:R-:W-:Y:S01]  /*a300*/  F2FP.TF32.F32.PACK_B R7, R7 ;  /* 0x00000007ff07723e */ /* 0x000fe200024050ff */
[C---:B------:R-:W-:Y:S01]  /*a310*/  FFMA R11, R27.reuse, R28, R11 ;  /* 0x0000001c1b0b7223 */ /* 0x040fe2000000000b */
[C---:B------:R-:W-:Y:S01]  /*a320*/  FMUL R12, R24.reuse, R12 ;  /* 0x0000000c180c7220 */ /* 0x040fe20000400000 */
[----:B------:R-:W-:Y:S01]  /*a330*/  F2FP.TF32.F32.PACK_B R8, R8 ;  /* 0x00000008ff08723e */ /* 0x000fe200024050ff */
[C---:B------:R-:W-:Y:S01]  /*a340*/  FMUL R13, R24.reuse, R13 ;  /* 0x0000000d180d7220 */ /* 0x040fe20000400000 */
[----:B------:R1:W-:Y:S01]  /*a350*/  STS.128 [R66+UR6], R4 ;  /* 0x0000000442007988 */ /* 0x0003e20008000c06 */
        /* <DEDUP_REMOVED lines=8> */
[----:B------:R-:W-:Y:S01]  /*a3e0*/  FFMA R15, R27, R32, R15 ;  /* 0x000000201b0f7223 */ /* 0x000fe2000000000f */
[C---:B------:R-:W-:Y:S01]  /*a3f0*/  FMUL R16, R24.reuse, R16 ;  /* 0x0000001018107220 */ /* 0x040fe20000400000 */
[----:B------:R-:W-:Y:S01]  /*a400*/  F2FP.TF32.F32.PACK_B R12, R12 ;  /* 0x0000000cff0c723e */ /* 0x000fe200024050ff */
[----:B------:R1:W-:Y:S01]  /*a410*/  STS.128 [R78+0x10], R8 ;  /* 0x000010084e007388 */ /* 0x0003e20000000c00 */
[C---:B------:R-:W-:Y:S01]  /*a420*/  FMUL R17, R24.reuse, R17 ;  /* 0x0000001118117220 */ /* 0x040fe20000400000 */
[----:B------:R-:W-:Y:S01]  /*a430*/  LOP3.LUT R36, R39, 0xffffe000, RZ, 0xc0, !PT ;  /* 0xffffe00027247812 */ /* 0x000fe200078ec0ff */
[C---:B------:R-:W-:Y:S01]  /*a440*/  FMUL R18, R24.reuse, R18 ;  /* 0x0000001218127220 */ /* 0x040fe20000400000 */
[----:B------:R-:W-:Y:S01]  /*a450*/  FMUL R19, R24, R19 ;  /* 0x0000001318137220 */ /* 0x000fe20000400000 */
[----:B------:R-:W-:Y:S01]  /*a460*/  F2FP.TF32.F32.PACK_B R13, R13 ;  /* 0x0000000dff0d723e */ /* 0x000fe200024050ff */
[C---:B------:R-:W-:Y:S01]  /*a470*/  FFMA R16, R27.reuse, R35, R16 ;  /* 0x000000231b107223 */ /* 0x040fe20000000010 */
[----:B------:R-:W-:Y:S01]  /*a480*/  F2FP.TF32.F32.PACK_B R14, R14 ;  /* 0x0000000eff0e723e */ /* 0x000fe200024050ff */
[C---:B------:R-:W-:Y:S01]  /*a490*/  FFMA R17, R27.reuse, R34, R17 ;  /* 0x000000221b117223 */ /* 0x040fe20000000011 */
[----:B------:R-:W-:Y:S01]  /*a4a0*/  F2FP.TF32.F32.PACK_B R15, R15 ;  /* 0x0000000fff0f723e */ /* 0x000fe200024050ff */
[C---:B------:R-:W-:Y:S01]  /*a4b0*/  FFMA R18, R27.reuse, R37, R18 ;  /* 0x000000251b127223 */ /* 0x040fe20000000012 */
[----:B------:R-:W-:Y:S01]  /*a4c0*/  FFMA R19, R27, R36, R19 ;  /* 0x000000241b137223 */ /* 0x000fe20000000013 */
[----:B------:R-:W-:Y:S02]  /*a4d0*/  F2FP.TF32.F32.PACK_B R16, R16 ;  /* 0x00000010ff10723e */ /* 0x000fe400024050ff */
[----:B------:R1:W-:Y:S01]  /*a4e0*/  STS.128 [R76+0x20], R12 ;  /* 0x0000200c4c007388 */ /* 0x0003e20000000c00 */
[----:B------:R-:W-:Y:S02]  /*a4f0*/  F2FP.TF32.F32.PACK_B R17, R17 ;  /* 0x00000011ff11723e */ /* 0x000fe400024050ff */
        /* <DEDUP_REMOVED lines=14> */
[----:B------:R-:W-:Y:S01]  /*a5e0*/  UIADD3 UR7, UPT, UPT, UR46, UR6, URZ ;  /* 0x000000062e077290 */ /* 0x000fe2000fffe0ff */
[----:B------:R-:W-:Y:S01]  /*a5f0*/  R2UR UR12, R71 ;  /* 0x00000000470c72ca */ /* 0x000fe200000e0000 */
[----:B------:R-:W-:Y:S02]  /*a600*/  UIADD3 UR9, UPT, UPT, UR47, 0x10, URZ ;  /* 0x000000102f097890 */ /* 0x000fe4000fffe0ff */
[----:B------:R-:W-:Y:S02]  /*a610*/  UIADD3 UR8, UPT, UPT, UR7, 0x200, URZ ;  /* 0x0000020007087890 */ /* 0x000fe4000fffe0ff */
[----:B------:R-:W-:Y:S02]  /*a620*/  UIADD3 UR7, UPT, UPT, UR7, 0x1200, URZ ;  /* 0x0000120007077890 */ /* 0x000fe4000fffe0ff */
[----:B------:R-:W-:Y:S02]  /*a630*/  UIADD3 UR13, UPT, UPT, UR47, 0x30, URZ ;  /* 0x000000302f0d7890 */ /* 0x000fe4000fffe0ff */
[----:B--2---:R-:W-:Y:S04]  /*a640*/  UIADD3 UR4, UP0, UPT, UR14, 0x680, URZ ;  /* 0x000006800e047890 */ /* 0x004fe8000ff1e0ff */
[----:B------:R-:W-:Y:S09]  /*a650*/  UIADD3.X UR5, UPT, UPT, URZ, UR15, URZ, UP0, !UPT ;  /* 0x0000000fff057290 */ /* 0x000ff200087fe4ff */
[----:B------:R2:W-:Y:S02]  /*a660*/  UTMASTG.4D.IM2COL [UR8], [UR4] ;  /* 0x00000008040073b5 */ /* 0x0005e40008058000 */
[----:B--2---:R-:W-:Y:S01]  /*a670*/  UMOV UR8, UR7 ;  /* 0x0000000700087c82 */ /* 0x004fe20008000000 */
[----:B------:R-:W-:Y:S02]  /*a680*/  UMOV UR9, UR13 ;  /* 0x0000000d00097c82 */ /* 0x000fe40008000000 */
[----:B------:R2:W-:Y:S02]  /*a690*/  UTMASTG.4D.IM2COL [UR8], [UR4] ;  /* 0x00000008040073b5 */ /* 0x0005e40008058000 */
[----:B--2---:R0:W-:Y:S02]  /*a6a0*/  UTMACMDFLUSH ;  /* 0x00000000000079b7 */ /* 0x0041e40000000000 */
.L_x_121:
[----:B------:R-:W-:Y:S05]  /*a6b0*/  BSYNC.RECONVERGENT B0 ;  /* 0x0000000000007941 */ /* 0x000fea0003800200 */
.L_x_120:
[----:B------:R-:W-:Y:S01]  /*a6c0*/  UIADD3 UR4, UPT, UPT, UR45, 0x1, URZ ;  /* 0x000000012d047890 */ /* 0x000fe2000fffe0ff */
[----:B------:R-:W-:Y:S03]  /*a6d0*/  BSSY.RECONVERGENT B0, `(.L_x_122) ;  /* 0x0000008000007945 */ /* 0x000fe60003800200 */
[----:B------:R-:W-:Y:S04]  /*a6e0*/  UISETP.NE.AND UP0, UPT, UR4, 0x3, UPT ;  /* 0x000000030400788c */ /* 0x000fe8000bf05270 */
[----:B------:R-:W-:Y:S02]  /*a6f0*/  UISETP.EQ.XOR UP1, UPT, UR44, 0x3, !UP0 ;  /* 0x000000032c00788c */ /* 0x000fe4000c722a70 */
[----:B------:R-:W-:Y:S02]  /*a700*/  USEL UR48, UR4, URZ, UP0 ;  /* 0x000000ff04307287 */ /* 0x000fe40008000000 */
[----:B------:R-:W-:Y:S04]  /*a710*/  USEL UR5, URZ, 0x1, !UP1 ;  /* 0x00000001ff057887 */ /* 0x000fe8000c800000 */
[----:B------:R-:W-:Y:S01]  /*a720*/  ULOP3.LUT UR51, UR51, UR5, URZ, 0x3c, !UPT ;  /* 0x0000000533337292 */ /* 0x000fe2000f8e3cff */
[----:B------:R-:W-:Y:S11]  /*a730*/  @P0 BRA `(.L_x_123) ;  /* 0x0000000000040947 */ /* 0x000ff60003800000 */
[----:B------:R-:W-:Y:S04]  /*a740*/  DEPBAR.LE SB0, 0x1 ;  /* 0x000080400000791a */ /* 0x000fe80000000000 */
.L_x_123:
[----:B------:R-:W-:Y:S05]  /*a750*/  BSYNC.RECONVERGENT B0 ;  /* 0x0000000000007941 */ /* 0x000fea0003800200 */
.L_x_122:
[----:B------:R-:W-:Y:S01]  /*a760*/  BAR.SYNC.DEFER_BLOCKING 0x1, 0x80 ;  /* 0x0042000000007b1d */ /* 0x000fe20000010000 */
[----:B------:R-:W-:Y:S01]  /*a770*/  UISETP.NE.AND UP0, UPT, UR50, -0x2, UPT ;  /* 0xfffffffe3200788c */ /* 0x000fe2000bf05270 */
[----:B------:R-:W-:Y:S08]  /*a780*/  IADD3 R0, PT, PT, R22, 0x1, RZ ;  /* 0x0000000116007810 */ /* 0x000ff00007ffe0ff */
[----:B------:R-:W-:Y:S05]  /*a790*/  BRA.U !UP0, `(.L_x_124) ;  /* 0x0000000108287547 */ /* 0x000fea000b800000 */
[----:B------:R-:W2:Y:S01]  /*a7a0*/  S2R R2, SR_CgaCtaId ;  /* 0x0000000000027919 */ /* 0x000ea20000008800 */
[----:B------:R-:W-:Y:S01]  /*a7b0*/  ISETP.NE.AND P0, PT, R74, RZ, PT ;  /* 0x000000ff4a00720c */ /* 0x000fe20003f05270 */
[----:B------:R-:W-:Y:S01]  /*a7c0*/  IMAD.U32 R3, RZ, RZ, UR49 ;  /* 0x00000031ff037e24 */ /* 0x000fe2000f8e00ff */
[----:B------:R-:W-:Y:S04]  /*a7d0*/  UIADD3 UR4, UPT, UPT, UR49, 0x1, URZ ;  /* 0x0000000131047890 */ /* 0x000fe8000fffe0ff */
[----:B------:R-:W-:Y:S04]  /*a7e0*/  UISETP.NE.AND UP0, UPT, UR4, 0x3, UPT ;  /* 0x000000030400788c */ /* 0x000fe8000bf05270 */
[----:B------:R-:W-:Y:S03]  /*a7f0*/  USEL UR49, UR4, URZ, UP0 ;  /* 0x000000ff04317287 */ /* 0x000fe60008000000 */
[----:B------:R-:W-:Y:S05]  /*a800*/  @P0 LEA R3, R3, UR46, 0x3 ;  /* 0x0000002e03030c11 */ /* 0x000fea000f8e18ff */
[----:B------:R-:W-:Y:S05]  /*a810*/  @P0 VIADD R3, R3, 0x98 ;  /* 0x0000009803030836 */ /* 0x000fea0000000000 */
[----:B--2---:R-:W-:Y:S04]  /*a820*/  @P0 PRMT R2, R2, 0x654, R3 ;  /* 0x0000065402020816 */ /* 0x004fe80000000003 */
[----:B------:R2:W-:Y:S03]  /*a830*/  @P0 SYNCS.ARRIVE.TRANS64.RED.A1T0 RZ, [R2+URZ], RZ ;  /* 0x000000ff02ff09a7 */ /* 0x0005e600081004ff */
.L_x_124:
[----:B------:R-:W-:Y:S01]  /*a840*/  R2UR UR5, R58 ;  /* 0x000000003a0572ca */ /* 0x000fe200000e0000 */
[----:B------:R-:W-:Y:S01]  /*a850*/  UISETP.NE.AND UP0, UPT, UR60, URZ, UPT ;  /* 0x000000ff3c00728c */ /* 0x000fe2000bf05270 */
[----:B------:R-:W-:Y:S01]  /*a860*/  R2UR UR4, R59 ;  /* 0x000000003b0472ca */ /* 0x000fe200000e0000 */
[----:B------:R-:W-:Y:S01]  /*a870*/  UIADD3 UR50, UPT, UPT, UR50, 0x2, URZ ;  /* 0x0000000232327890 */ /* 0x000fe2000fffe0ff */
[C---:B------:R-:W-:Y:S01]  /*a880*/  ISETP.NE.AND P0, PT, R0.reuse, 0x2, PT ;  /* 0x000000020000780c */ /* 0x040fe20003f05270 */
[----:B------:R-:W-:Y:S01]  /*a890*/  UMOV UR45, UR61 ;  /* 0x0000003d002d7c82 */ /* 0x000fe20008000000 */
[----:B------:R-:W-:Y:S02]  /*a8a0*/  LOP3.LUT R63, R63, 0x1, RZ, 0x3c, !PT ;  /* 0x000000013f3f7812 */ /* 0x000fe400078e3cff */
[----:B------:R-:W-:Y:S02]  /*a8b0*/  SEL R3, RZ, 0x1, P0 ;  /* 0x00000001ff037807 */ /* 0x000fe40000000000 */
[----:B------:R-:W-:Y:S02]  /*a8c0*/  SEL R22, R0, RZ, P0 ;  /* 0x000000ff00167207 */ /* 0x000fe40000000000 */
[----:B------:R-:W-:Y:S01]  /*a8d0*/  LOP3.LUT R64, R64, R3, RZ, 0x3c, !PT ;  /* 0x0000000340407212 */ /* 0x000fe200078e3cff */
[----:B------:R-:W-:Y:S02]  /*a8e0*/  UIADD3 UR20, UPT, UPT, UR36, UR5, URZ ;  /* 0x0000000524147290 */ /* 0x000fe4000fffe0ff */
[----:B------:R-:W-:Y:S01]  /*a8f0*/  UIADD3 UR44, UPT, UPT, UR37, UR4, URZ ;  /* 0x00000004252c7290 */ /* 0x000fe2000fffe0ff */
[----:B------:R-:W-:Y:S11]  /*a900*/  BRA.U UP0, `(.L_x_125) ;  /* 0xffffffd9009c7547 */ /* 0x000ff6000b83ffff */
[----:B------:R-:W-:-:S13]  /*a910*/  R2UR UR4, R60 ;  /* 0x000000003c0472ca */ /* 0x000fda00000e0000 */
[----:B------:R-:W-:-:S09]  /*a920*/  UISETP.NE.AND UP0, UPT, UR4, URZ, UPT ;  /* 0x000000ff0400728c */ /* 0x000fd2000bf05270 */
[----:B------:R-:W-:Y:S05]  /*a930*/  BRA.U !UP0, `(.L_x_126) ;  /* 0x0000000108487547 */ /* 0x000fea000b800000 */
[----:B------:R-:W3:Y:S02]  /*a940*/  LDCU.64 UR4, c[0x0][0x890] ;  /* 0x00011200ff0477ac */ /* 0x000ee40008000a00 */
[----:B---3--:R-:W-:-:S04]  /*a950*/  UISETP.NE.U32.AND UP0, UPT, UR4, URZ, UPT ;  /* 0x000000ff0400728c */ /* 0x008fc8000bf05070 */
[----:B------:R-:W-:-:S09]  /*a960*/  UISETP.NE.AND.EX UP0, UPT, UR5, URZ, UPT, UP0 ;  /* 0x000000ff0500728c */ /* 0x000fd2000bf05300 */
[----:B------:R-:W-:Y:S05]  /*a970*/  BRA.U UP0, `(.L_x_127) ;  /* 0x00000001000c7547 */ /* 0x000fea000b800000 */
[----:B------:R-:W-:-:S13]  /*a980*/  FSETP.NEU.AND P0, PT, R27, RZ, PT ;  /* 0x000000ff1b00720b */ /* 0x000fda0003f0d000 */
[----:B------:R-:W-:Y:S05]  /*a990*/  @!P0 EXIT ;  /* 0x000000000000894d */ /* 0x000fea0003800000 */
[----:B------:R-:W-:Y:S05]  /*a9a0*/  BRA `(.L_x_126) ;  /* 0x00000000002c7947 */ /* 0x000fea0003800000 */
.L_x_127:
[----:B------:R-:W-:Y:S01]  /*a9b0*/  ISETP.NE.AND P0, PT, R73, RZ, PT ;  /* 0x000000ff4900720c */ /* 0x000fe20003f05270 */
[----:B------:R-:W-:-:S12]  /*a9c0*/  BSSY.RECONVERGENT B0, `(.L_x_126) ;  /* 0x0000009000007945 */ /* 0x000fd80003800200 */
[----:B------:R-:W-:Y:S05]  /*a9d0*/  @P0 BRA `(.L_x_128) ;  /* 0x0000000000140947 */ /* 0x000fea0003800000 */
[----:B------:R-:W3:Y:S02]  /*a9e0*/  LDCU.64 UR4, c[0x0][0x888] ;  /* 0x00011100ff0477ac */ /* 0x000ee40008000a00 */
[----:B---3--:R-:W-:-:S04]  /*a9f0*/  ISETP.NE.U32.AND P0, PT, RZ, UR4, PT ;  /* 0x00000004ff007c0c */ /* 0x008fc8000bf05070 */
[----:B------:R-:W-:-:S13]  /*aa00*/  ISETP.NE.AND.EX P0, PT, RZ, UR5, PT, P0 ;  /* 0x00000005ff007c0c */ /* 0x000fda000bf05300 */
[----:B------:R-:W-:Y:S05]  /*aa10*/  @!P0 EXIT ;  /* 0x000000000000894d */ /* 0x000fea0003800000 */
[----:B------:R-:W-:Y:S05]  /*aa20*/  BRA `(.L_x_129) ;  /* 0x0000000000087947 */ /* 0x000fea0003800000 */
.L_x_128:
[----:B------:R-:W-:-:S13]  /*aa30*/  FSETP.NEU.AND P0, PT, R27, RZ, PT ;  /* 0x000000ff1b00720b */ /* 0x000fda0003f0d000 */
[----:B------:R-:W-:Y:S05]  /*aa40*/  @!P0 EXIT ;  /* 0x000000000000894d */ /* 0x000fea0003800000 */
.L_x_129:
[----:B------:R-:W-:Y:S05]  /*aa50*/  BSYNC.RECONVERGENT B0 ;  /* 0x0000000000007941 */ /* 0x000fea0003800200 */
.L_x_126:
[----:B------:R-:W3:Y:S01]  /*aa60*/  S2UR UR5, SR_CgaCtaId ;  /* 0x00000000000579c3 */ /* 0x000ee20000008800 */
[----:B------:R-:W-:Y:S01]  /*aa70*/  ULEA UR4, UR49, UR46, 0x3 ;  /* 0x0000002e31047291 */ /* 0x000fe2000f8e18ff */
[----:B------:R-:W-:-:S04]  /*aa80*/  DEPBAR.LE SB0, 0x0 ;  /* 0x000080000000791a */ /* 0x000fc80000000000 */
[----:B------:R-:W-:-:S04]  /*aa90*/  UIADD3 UR4, UPT, UPT, UR4, 0x98, URZ ;  /* 0x0000009804047890 */ /* 0x000fc8000fffe0ff */
[----:B---3--:R-:W-:-:S09]  /*aaa0*/  UPRMT UR4, UR5, 0x654, UR4 ;  /* 0x0000065405047896 */ /* 0x008fd20008000004 */
[----:B------:R-:W-:Y:S01]  /*aab0*/  SYNCS.ARRIVE.TRANS64.RED.A1T0 RZ, [UR4], RZ ;  /* 0x000000ffffff79a7 */ /* 0x000fe20008100404 */
[----:B------:R-:W-:Y:S05]  /*aac0*/  EXIT ;  /* 0x000000000000794d */ /* 0x000fea0003800000 */
.L_x_24:
[----:B------:R-:W-:Y:S07]  /*aad0*/  MOV R3, UR6 ;  /* 0x0000000600037c02 */ /* 0x000fee0008000f00 */
.L_x_130:
[----:B--2---:R2:W4:Y:S02]  /*aae0*/  SYNCS.PHASECHK.TRANS64.TRYWAIT P0, [R3+URZ+0x40], R28 ;  /* 0x0000401c030075a7 */ /* 0x00452400080011ff */
[----:B----4-:R-:W-:Y:S05]  /*aaf0*/  @!P0 NANOSLEEP.SYNCS 0x989680 ;  /* 0x009896800000895d */ /* 0x010fea0003900000 */
[----:B------:R-:W4:Y:S02]  /*ab00*/  @!P0 SYNCS.PHASECHK.TRANS64 P0, [R3+URZ+0x40], R28 ;  /* 0x0000401c030085a7 */ /* 0x000f2400080010ff */
[----:B----4-:R-:W-:Y:S05]  /*ab10*/  @!P0 BRA `(.L_x_130) ;  /* 0xfffffffc00f08947 */ /* 0x010fea000383ffff */
[----:B------:R-:W-:Y:S05]  /*ab20*/  BRA `(.L_x_23) ;  /* 0xffffff7800247947 */ /* 0x000fea000383ffff */
.L_x_31:
[----:B------:R-:W-:Y:S07]  /*ab30*/  MOV R28, UR6 ;  /* 0x00000006001c7c02 */ /* 0x000fee0008000f00 */
.L_x_131:
[----:B-1----:R1:W2:Y:S02]  /*ab40*/  SYNCS.PHASECHK.TRANS64.TRYWAIT P0, [R28+URZ+0x40], R31 ;  /* 0x0000401f1c0075a7 */ /* 0x0022a400080011ff */
[----:B--2---:R-:W-:Y:S05]  /*ab50*/  @!P0 NANOSLEEP.SYNCS 0x989680 ;  /* 0x009896800000895d */ /* 0x004fea0003900000 */
[----:B------:R-:W2:Y:S02]  /*ab60*/  @!P0 SYNCS.PHASECHK.TRANS64 P0, [R28+URZ+0x40], R31 ;  /* 0x0000401f1c0085a7 */ /* 0x000ea400080010ff */
[----:B--2---:R-:W-:Y:S05]  /*ab70*/  @!P0 BRA `(.L_x_131) ;  /* 0xfffffffc00f08947 */ /* 0x004fea000383ffff */
[----:B------:R-:W-:Y:S05]  /*ab80*/  BRA `(.L_x_30) ;  /* 0xffffff8c00fc7947 */ /* 0x000fea000383ffff */
.L_x_36:
[----:B------:R-:W-:-:S07]  /*ab90*/  MOV R0, UR54 ;  /* 0x0000003600007c02 */ /* 0x000fce0008000f00 */
.L_x_132:
[----:B-1----:R1:W2:Y:S02]  /*aba0*/  SYNCS.PHASECHK.TRANS64.TRYWAIT P0, [R0+URZ+0xc0], R3 ;  /* 0x0000c003000075a7 */ /* 0x0022a400080011ff */
[----:B--2---:R-:W-:Y:S05]  /*abb0*/  @!P0 NANOSLEEP.SYNCS 0x989680 ;  /* 0x009896800000895d */ /* 0x004fea0003900000 */
[----:B------:R-:W2:Y:S02]  /*abc0*/  @!P0 SYNCS.PHASECHK.TRANS64 P0, [R0+URZ+0xc0], R3 ;  /* 0x0000c003000085a7 */ /* 0x000ea400080010ff */
[----:B--2---:R-:W-:Y:S05]  /*abd0*/  @!P0 BRA `(.L_x_132) ;  /* 0xfffffffc00f08947 */ /* 0x004fea000383ffff */
[----:B------:R-:W-:Y:S05]  /*abe0*/  BRA `(.L_x_133) ;  /* 0xffffff9c00707947 */ /* 0x000fea000383ffff */
.L_x_40:
[----:B------:R-:W-:-:S07]  /*abf0*/  MOV R0, UR4 ;  /* 0x0000000400007c02 */ /* 0x000fce0008000f00 */
.L_x_134:
[----:B-1----:R1:W2:Y:S02]  /*ac00*/  SYNCS.PHASECHK.TRANS64.TRYWAIT P0, [R0+URZ], R3 ;  /* 0x00000003000075a7 */ /* 0x0022a400080011ff */
[----:B--2---:R-:W-:Y:S05]  /*ac10*/  @!P0 NANOSLEEP.SYNCS 0x989680 ;  /* 0x009896800000895d */ /* 0x004fea0003900000 */
[----:B------:R-:W2:Y:S02]  /*ac20*/  @!P0 SYNCS.PHASECHK.TRANS64 P0, [R0+URZ], R3 ;  /* 0x00000003000085a7 */ /* 0x000ea400080010ff */
[----:B--2---:R-:W-:Y:S05]  /*ac30*/  @!P0 BRA `(.L_x_134) ;  /* 0xfffffffc00f08947 */ /* 0x004fea000383ffff */
[----:B------:R-:W-:Y:S05]  /*ac40*/  BRA `(.L_x_135) ;  /* 0xffffffa400487947 */ /* 0x000fea000383ffff */
.L_x_41:
[----:B------:R-:W-:-:S07]  /*ac50*/  MOV R0, UR5 ;  /* 0x0000000500007c02 */ /* 0x000fce0008000f00 */
.L_x_136:
[----:B-1----:R1:W2:Y:S02]  /*ac60*/  SYNCS.PHASECHK.TRANS64.TRYWAIT P0, [R0+URZ], R3 ;  /* 0x00000003000075a7 */ /* 0x0022a400080011ff */
[----:B--2---:R-:W-:Y:S05]  /*ac70*/  @!P0 NANOSLEEP.SYNCS 0x989680 ;  /* 0x009896800000895d */ /* 0x004fea0003900000 */
[----:B------:R-:W2:Y:S02]  /*ac80*/  @!P0 SYNCS.PHASECHK.TRANS64 P0, [R0+URZ], R3 ;  /* 0x00000003000085a7 */ /* 0x000ea400080010ff */
[----:B--2---:R-:W-:Y:S05]  /*ac90*/  @!P0 BRA `(.L_x_136) ;  /* 0xfffffffc00f08947 */ /* 0x004fea000383ffff */
[----:B------:R-:W-:Y:S05]  /*aca0*/  BRA `(.L_x_137) ;  /* 0xffffffa400587947 */ /* 0x000fea000383ffff */
.L_x_42:
[----:B------:R-:W-:-:S07]  /*acb0*/  MOV R0, UR5 ;  /* 0x0000000500007c02 */ /* 0x000fce0008000f00 */
.L_x_138:
[----:B-1----:R1:W2:Y:S02]  /*acc0*/  SYNCS.PHASECHK.TRANS64.TRYWAIT P0, [R0+URZ], R3 ;  /* 0x00000003000075a7 */ /* 0x0022a400080011ff */
[----:B--2---:R-:W-:Y:S05]  /*acd0*/  @!P0 NANOSLEEP.SYNCS 0x989680 ;  /* 0x009896800000895d */ /* 0x004fea0003900000 */
[----:B------:R-:W2:Y:S02]  /*ace0*/  @!P0 SYNCS.PHASECHK.TRANS64 P0, [R0+URZ], R3 ;  /* 0x00000003000085a7 */ /* 0x000ea400080010ff */
[----:B--2---:R-:W-:Y:S05]  /*acf0*/  @!P0 BRA `(.L_x_138) ;  /* 0xfffffffc00f08947 */ /* 0x004fea000383ffff */
[----:B------:R-:W-:Y:S05]  /*ad00*/  BRA `(.L_x_139) ;  /* 0xffffffa400687947 */ /* 0x000fea000383ffff */
.L_x_43:
[----:B------:R-:W-:-:S07]  /*ad10*/  MOV R0, UR5 ;  /* 0x0000000500007c02 */ /* 0x000fce0008000f00 */
.L_x_140:
[----:B-1----:R1:W2:Y:S02]  /*ad20*/  SYNCS.PHASECHK.TRANS64.TRYWAIT P0, [R0+URZ], R3 ;  /* 0x00000003000075a7 */ /* 0x0022a400080011ff */
[----:B--2---:R-:W-:Y:S05]  /*ad30*/  @!P0 NANOSLEEP.SYNCS 0x989680 ;  /* 0x009896800000895d */ /* 0x004fea0003900000 */
[----:B------:R-:W2:Y:S02]  /*ad40*/  @!P0 SYNCS.PHASECHK.TRANS64 P0, [R0+URZ], R3 ;  /* 0x00000003000085a7 */ /* 0x000ea400080010ff */
[----:B--2---:R-:W-:Y:S05]  /*ad50*/  @!P0 BRA `(.L_x_140) ;  /* 0xfffffffc00f08947 */ /* 0x004fea000383ffff */
[----:B------:R-:W-:Y:S05]  /*ad60*/  BRA `(.L_x_141) ;  /* 0xffffffa400787947 */ /* 0x000fea000383ffff */
.L_x_44:
[----:B------:R-:W-:-:S07]  /*ad70*/  MOV R0, UR5 ;  /* 0x0000000500007c02 */ /* 0x000fce0008000f00 */
.L_x_142:
[----:B-1----:R1:W2:Y:S02]  /*ad80*/  SYNCS.PHASECHK.TRANS64.TRYWAIT P0, [R0+URZ], R3 ;  /* 0x00000003000075a7 */ /* 0x0022a400080011ff */
[----:B--2---:R-:W-:Y:S05]  /*ad90*/  @!P0 NANOSLEEP.SYNCS 0x989680 ;  /* 0x009896800000895d */ /* 0x004fea0003900000 */
[----:B------:R-:W2:Y:S02]  /*ada0*/  @!P0 SYNCS.PHASECHK.TRANS64 P0, [R0+URZ], R3 ;  /* 0x00000003000085a7 */ /* 0x000ea400080010ff */
[----:B--2---:R-:W-:Y:S05]  /*adb0*/  @!P0 BRA `(.L_x_142) ;  /* 0xfffffffc00f08947 */ /* 0x004fea000383ffff */
[----:B------:R-:W-:Y:S05]  /*adc0*/  BRA `(.L_x_143) ;  /* 0xffffffa400887947 */ /* 0x000fea000383ffff */
.L_x_45:
[----:B------:R-:W-:-:S07]  /*add0*/  MOV R0, UR5 ;  /* 0x0000000500007c02 */ /* 0x000fce0008000f00 */
.L_x_144:
[----:B-1----:R1:W2:Y:S02]  /*ade0*/  SYNCS.PHASECHK.TRANS64.TRYWAIT P0, [R0+URZ], R3 ;  /* 0x00000003000075a7 */ /* 0x0022a400080011ff */
[----:B--2---:R-:W-:Y:S05]  /*adf0*/  @!P0 NANOSLEEP.SYNCS 0x989680 ;  /* 0x009896800000895d */ /* 0x004fea0003900000 */
[----:B------:R-:W2:Y:S02]  /*ae00*/  @!P0 SYNCS.PHASECHK.TRANS64 P0, [R0+URZ], R3 ;  /* 0x00000003000085a7 */ /* 0x000ea400080010ff */
[----:B--2---:R-:W-:Y:S05]  /*ae10*/  @!P0 BRA `(.L_x_144) ;  /* 0xfffffffc00f08947 */ /* 0x004fea000383ffff */
[----:B------:R-:W-:Y:S05]  /*ae20*/  BRA `(.L_x_145) ;  /* 0xffffffa400987947 */ /* 0x000fea000383ffff */
.L_x_46:
[----:B------:R-:W-:-:S07]  /*ae30*/  MOV R0, UR5 ;  /* 0x0000000500007c02 */ /* 0x000fce0008000f00 */
.L_x_146:
[----:B-1----:R1:W2:Y:S02]  /*ae40*/  SYNCS.PHASECHK.TRANS64.TRYWAIT P0, [R0+URZ], R3 ;  /* 0x00000003000075a7 */ /* 0x0022a400080011ff */
[----:B--2---:R-:W-:Y:S05]  /*ae50*/  @!P0 NANOSLEEP.SYNCS 0x989680 ;  /* 0x009896800000895d */ /* 0x004fea0003900000 */
[----:B------:R-:W2:Y:S02]  /*ae60*/  @!P0 SYNCS.PHASECHK.TRANS64 P0, [R0+URZ], R3 ;  /* 0x00000003000085a7 */ /* 0x000ea400080010ff */
[----:B--2---:R-:W-:Y:S05]  /*ae70*/  @!P0 BRA `(.L_x_146) ;  /* 0xfffffffc00f08947 */ /* 0x004fea000383ffff */
[----:B------:R-:W-:Y:S05]  /*ae80*/  BRA `(.L_x_147) ;  /* 0xffffffa400a87947 */ /* 0x000fea000383ffff */
.L_x_49:
[----:B------:R-:W-:-:S07]  /*ae90*/  MOV R4, UR4 ;  /* 0x0000000400047c02 */ /* 0x000fce0008000f00 */
.L_x_148:
[----:B--2---:R2:W3:Y:S02]  /*aea0*/  SYNCS.PHASECHK.TRANS64.TRYWAIT P1, [R4+URZ+0xc8], R7 ;  /* 0x0000c807040075a7 */ /* 0x0044e400080211ff */
[----:B---3--:R-:W-:Y:S05]  /*aeb0*/  @!P1 NANOSLEEP.SYNCS 0x989680 ;  /* 0x009896800000995d */ /* 0x008fea0003900000 */
[----:B------:R-:W3:Y:S02]  /*aec0*/  @!P1 SYNCS.PHASECHK.TRANS64 P1, [R4+URZ+0xc8], R7 ;  /* 0x0000c807040095a7 */ /* 0x000ee400080210ff */
[----:B---3--:R-:W-:Y:S05]  /*aed0*/  @!P1 BRA `(.L_x_148) ;  /* 0xfffffffc00f09947 */ /* 0x008fea000383ffff */
[----:B------:R-:W-:Y:S05]  /*aee0*/  BRA `(.L_x_149) ;  /* 0xffffffa800187947 */ /* 0x000fea000383ffff */
.L_x_50:
[----:B--2---:R-:W-:-:S07]  /*aef0*/  MOV R4, UR4 ;  /* 0x0000000400047c02 */ /* 0x004fce0008000f00 */
.L_x_150:
[----:B--2---:R2:W3:Y:S02]  /*af00*/  SYNCS.PHASECHK.TRANS64.TRYWAIT P1, [R4+URZ+0xc0], R5 ;  /* 0x0000c005040075a7 */ /* 0x0044e400080211ff */
[----:B---3--:R-:W-:Y:S05]  /*af10*/  @!P1 NANOSLEEP.SYNCS 0x989680 ;  /* 0x009896800000995d */ /* 0x008fea0003900000 */
[----:B------:R-:W3:Y:S02]  /*af20*/  @!P1 SYNCS.PHASECHK.TRANS64 P1, [R4+URZ+0xc0], R5 ;  /* 0x0000c005040095a7 */ /* 0x000ee400080210ff */
[----:B---3--:R-:W-:Y:S05]  /*af30*/  @!P1 BRA `(.L_x_150) ;  /* 0xfffffffc00f09947 */ /* 0x008fea000383ffff */
[----:B------:R-:W-:Y:S05]  /*af40*/  BRA `(.L_x_151) ;  /* 0xffffffa800207947 */ /* 0x000fea000383ffff */
.L_x_60:
[----:B--2---:R-:W-:-:S04]  /*af50*/  MOV R0, UR5 ;  /* 0x0000000500007c02 */ /* 0x004fc80008000f00 */
[----:B------:R2:W3:Y:S03]  /*af60*/  SYNCS.PHASECHK.TRANS64.TRYWAIT P0, [R0+URZ+0x8], R7 ;  /* 0x00000807000075a7 */ /* 0x0004e600080011ff */
[----:B---3--:R-:W-:Y:S05]  /*af70*/  @!P0 NANOSLEEP.SYNCS 0x989680 ;  /* 0x009896800000895d */ /* 0x008fea0003900000 */
[----:B------:R-:W3:Y:S02]  /*af80*/  @!P0 SYNCS.PHASECHK.TRANS64 P0, [R0+URZ+0x8], R7 ;  /* 0x00000807000085a7 */ /* 0x000ee400080010ff */
[----:B---3--:R-:W-:Y:S05]  /*af90*/  @!P0 BRA `(.L_x_60) ;  /* 0xfffffffc00ec8947 */ /* 0x008fea000383ffff */
[----:B------:R-:W-:Y:S05]  /*afa0*/  BRA `(.L_x_59) ;  /* 0xffffffa800ec7947 */ /* 0x000fea000383ffff */
.L_x_62:
[----:B------:R-:W-:Y:S01]  /*afb0*/  BSSY B0, `(.L_x_152) ;  /* 0x0000006000007945 */ /* 0x000fe20003800000 */
[----:B------:R-:W-:-:S07]  /*afc0*/  MOV R15, 0xffffffff ;  /* 0xffffffff000f7802 */ /* 0x000fce0000000f00 */
[----:B-12--5:R-:W-:Y:S05]  /*afd0*/  WARPSYNC.COLLECTIVE R15, `(.L_x_153) ;  /* 0x000000000f0c7348 */ /* 0x026fea0003c00000 */
[----:B------:R-:W-:Y:S02]  /*afe0*/  ELECT P6, UR79, PT ;  /* 0x00000000004f782f */ /* 0x000fe400038c0000 */
[----:B------:R-:W-:Y:S01]  /*aff0*/  MOV R14, UR79 ;  /* 0x0000004f000e7c02 */ /* 0x000fe20008000f00 */
[----:B-12--5:R-:W-:Y:S10]  /*b000*/  ENDCOLLECTIVE ;  /* 0x000000000000791b */ /* 0x026ff40003800000 */
.L_x_153:
[----:B------:R-:W-:Y:S05]  /*b010*/  BSYNC B0 ;  /* 0x0000000000007941 */ /* 0x000fea0003800000 */
.L_x_152:
[----:B------:R-:W-:Y:S05]  /*b020*/  BRA `(.L_x_154) ;  /* 0xffffffac001c7947 */ /* 0x000fea000383ffff */
.L_x_64:
[----:B--2---:R-:W-:-:S04]  /*b030*/  MOV R0, UR5 ;  /* 0x0000000500007c02 */ /* 0x004fc80008000f00 */
[----:B------:R2:W3:Y:S03]  /*b040*/  SYNCS.PHASECHK.TRANS64.TRYWAIT P0, [R0+URZ+0x8], R5 ;  /* 0x00000805000075a7 */ /* 0x0004e600080011ff */
[----:B---3--:R-:W-:Y:S05]  /*b050*/  @!P0 NANOSLEEP.SYNCS 0x989680 ;  /* 0x009896800000895d */ /* 0x008fea0003900000 */
[----:B------:R-:W3:Y:S02]  /*b060*/  @!P0 SYNCS.PHASECHK.TRANS64 P0, [R0+URZ+0x8], R5 ;  /* 0x00000805000085a7 */ /* 0x000ee400080010ff */
[----:B---3--:R-:W-:Y:S05]  /*b070*/  @!P0 BRA `(.L_x_64) ;  /* 0xfffffffc00ec8947 */ /* 0x008fea000383ffff */
[----:B------:R-:W-:Y:S05]  /*b080*/  BRA `(.L_x_63) ;  /* 0xffffffac00207947 */ /* 0x000fea000383ffff */
.L_x_65:
[----:B------:R-:W-:-:S07]  /*b090*/  MOV R4, UR22 ;  /* 0x0000001600047c02 */ /* 0x000fce0008000f00 */
.L_x_155:
[----:B-1----:R1:W2:Y:S02]  /*b0a0*/  SYNCS.PHASECHK.TRANS64.TRYWAIT P0, [R4+URZ+0xc0], R5 ;  /* 0x0000c005040075a7 */ /* 0x0022a400080011ff */
[----:B--2---:R-:W-:Y:S05]  /*b0b0*/  @!P0 NANOSLEEP.SYNCS 0x989680 ;  /* 0x009896800000895d */ /* 0x004fea0003900000 */
[----:B------:R-:W2:Y:S02]  /*b0c0*/  @!P0 SYNCS.PHASECHK.TRANS64 P0, [R4+URZ+0xc0], R5 ;  /* 0x0000c005040085a7 */ /* 0x000ea400080010ff */
[----:B--2---:R-:W-:Y:S05]  /*b0d0*/  @!P0 BRA `(.L_x_155) ;  /* 0xfffffffc00f08947 */ /* 0x004fea000383ffff */
[----:B------:R-:W-:Y:S05]  /*b0e0*/  BRA `(.L_x_156) ;  /* 0xffffffb000387947 */ /* 0x000fea000383ffff */
.L_x_67:
[----:B------:R-:W-:-:S07]  /*b0f0*/  MOV R4, UR27 ;  /* 0x0000001b00047c02 */ /* 0x000fce0008000f00 */
.L_x_157:
[----:B-1----:R1:W2:Y:S02]  /*b100*/  SYNCS.PHASECHK.TRANS64.TRYWAIT P0, [R4+URZ+0xe0], R5 ;  /* 0x0000e005040075a7 */ /* 0x0022a400080011ff */
[----:B--2---:R-:W-:Y:S05]  /*b110*/  @!P0 NANOSLEEP.SYNCS 0x989680 ;  /* 0x009896800000895d */ /* 0x004fea0003900000 */
[----:B------:R-:W2:Y:S02]  /*b120*/  @!P0 SYNCS.PHASECHK.TRANS64 P0, [R4+URZ+0xe0], R5 ;  /* 0x0000e005040085a7 */ /* 0x000ea400080010ff */
[----:B--2---:R-:W-:Y:S05]  /*b130*/  @!P0 BRA `(.L_x_157) ;  /* 0xfffffffc00f08947 */ /* 0x004fea000383ffff */
[----:B------:R-:W-:Y:S05]  /*b140*/  BRA `(.L_x_66) ;  /* 0xffffffb000587947 */ /* 0x000fea000383ffff */
.L_x_71:
[----:B-1----:R-:W-:Y:S07]  /*b150*/  MOV R4, UR20 ;  /* 0x0000001400047c02 */ /* 0x002fee0008000f00 */
.L_x_158:
[----:B-1----:R1:W2:Y:S02]  /*b160*/  SYNCS.PHASECHK.TRANS64.TRYWAIT P0, [R4+URZ], R7 ;  /* 0x00000007040075a7 */ /* 0x0022a400080011ff */
[----:B--2---:R-:W-:Y:S05]  /*b170*/  @!P0 NANOSLEEP.SYNCS 0x989680 ;  /* 0x009896800000895d */ /* 0x004fea0003900000 */
[----:B------:R-:W2:Y:S02]  /*b180*/  @!P0 SYNCS.PHASECHK.TRANS64 P0, [R4+URZ], R7 ;  /* 0x00000007040085a7 */ /* 0x000ea400080010ff */
[----:B--2---:R-:W-:Y:S05]  /*b190*/  @!P0 BRA `(.L_x_158) ;  /* 0xfffffffc00f08947 */ /* 0x004fea000383ffff */
[----:B------:R-:W-:Y:S05]  /*b1a0*/  BRA `(.L_x_70) ;  /* 0xffffffb0007c7947 */ /* 0x000fea000383ffff */
.L_x_75:
[----:B--2---:R-:W-:-:S07]  /*b1b0*/  MOV R2, UR4 ;  /* 0x0000000400027c02 */ /* 0x004fce0008000f00 */
.L_x_159:
[----:B--2---:R2:W3:Y:S02]  /*b1c0*/  SYNCS.PHASECHK.TRANS64.TRYWAIT P0, [R2+URZ], R3 ;  /* 0x00000003020075a7 */ /* 0x0044e400080011ff */
[----:B---3--:R-:W-:Y:S05]  /*b1d0*/  @!P0 NANOSLEEP.SYNCS 0x989680 ;  /* 0x009896800000895d */ /* 0x008fea0003900000 */
[----:B------:R-:W3:Y:S02]  /*b1e0*/  @!P0 SYNCS.PHASECHK.TRANS64 P0, [R2+URZ], R3 ;  /* 0x00000003020085a7 */ /* 0x000ee400080010ff */
[----:B---3--:R-:W-:Y:S05]  /*b1f0*/  @!P0 BRA `(.L_x_159) ;  /* 0xfffffffc00f08947 */ /* 0x008fea000383ffff */
[----:B------:R-:W-:Y:S05]  /*b200*/  BRA `(.L_x_160) ;  /* 0xffffffb400e47947 */ /* 0x000fea000383ffff */
.L_x_78:
[----:B------:R-:W-:-:S07]  /*b210*/  MOV R2, UR22 ;  /* 0x0000001600027c02 */ /* 0x000fce0008000f00 */
.L_x_161:
[----:B--2---:R2:W3:Y:S02]  /*b220*/  SYNCS.PHASECHK.TRANS64.TRYWAIT P1, [R2+URZ+0xf0], R3 ;  /* 0x0000f003020075a7 */ /* 0x0044e400080211ff */
[----:B---3--:R-:W-:Y:S05]  /*b230*/  @!P1 NANOSLEEP.SYNCS 0x989680 ;  /* 0x009896800000995d */ /* 0x008fea0003900000 */
[----:B------:R-:W3:Y:S02]  /*b240*/  @!P1 SYNCS.PHASECHK.TRANS64 P1, [R2+URZ+0xf0], R3 ;  /* 0x0000f003020095a7 */ /* 0x000ee400080210ff */
[----:B---3--:R-:W-:Y:S05]  /*b250*/  @!P1 BRA `(.L_x_161) ;  /* 0xfffffffc00f09947 */ /* 0x008fea000383ffff */
[----:B------:R-:W-:Y:S05]  /*b260*/  BRA `(.L_x_162) ;  /* 0xffffffb800307947 */ /* 0x000fea000383ffff */
.L_x_83:
[----:B------:R-:W-:Y:S07]  /*b270*/  MOV R0, UR31 ;  /* 0x0000001f00007c02 */ /* 0x000fee0008000f00 */
.L_x_163:
[----:B--2---:R2:W4:Y:S02]  /*b280*/  SYNCS.PHASECHK.TRANS64.TRYWAIT P0, [R0+URZ+0xc0], R5 ;  /* 0x0000c005000075a7 */ /* 0x00452400080011ff */
[----:B----4-:R-:W-:Y:S05]  /*b290*/  @!P0 NANOSLEEP.SYNCS 0x989680 ;  /* 0x009896800000895d */ /* 0x010fea0003900000 */
[----:B------:R-:W4:Y:S02]  /*b2a0*/  @!P0 SYNCS.PHASECHK.TRANS64 P0, [R0+URZ+0xc0], R5 ;  /* 0x0000c005000085a7 */ /* 0x000f2400080010ff */
[----:B----4-:R-:W-:Y:S05]  /*b2b0*/  @!P0 BRA `(.L_x_163) ;  /* 0xfffffffc00f08947 */ /* 0x010fea000383ffff */
[----:B------:R-:W-:Y:S05]  /*b2c0*/  BRA `(.L_x_164) ;  /* 0xffffffbc00687947 */ /* 0x000fea000383ffff */
.L_x_86:
[----:B------:R-:W-:Y:S07]  /*b2d0*/  MOV R0, UR31 ;  /* 0x0000001f00007c02 */ /* 0x000fee0008000f00 */
.L_x_165:
[----:B--2---:R2:W4:Y:S02]  /*b2e0*/  SYNCS.PHASECHK.TRANS64.TRYWAIT P2, [R0+URZ+0xb8], R13 ;  /* 0x0000b80d000075a7 */ /* 0x00452400080411ff */
[----:B----4-:R-:W-:Y:S05]  /*b2f0*/  @!P2 NANOSLEEP.SYNCS 0x989680 ;  /* 0x009896800000a95d */ /* 0x010fea0003900000 */
[----:B------:R-:W4:Y:S02]  /*b300*/  @!P2 SYNCS.PHASECHK.TRANS64 P2, [R0+URZ+0xb8], R13 ;  /* 0x0000b80d0000a5a7 */ /* 0x000f2400080410ff */
[----:B----4-:R-:W-:Y:S05]  /*b310*/  @!P2 BRA `(.L_x_165) ;  /* 0xfffffffc00f0a947 */ /* 0x010fea000383ffff */
[----:B------:R-:W-:Y:S05]  /*b320*/  BRA `(.L_x_85) ;  /* 0xffffffc000c87947 */ /* 0x000fea000383ffff */
.L_x_89:
[----:B------:R-:W-:Y:S07]  /*b330*/  MOV R0, UR7 ;  /* 0x0000000700007c02 */ /* 0x000fee0008000f00 */
.L_x_166:
[----:B--2---:R2:W3:Y:S02]  /*b340*/  SYNCS.PHASECHK.TRANS64.TRYWAIT P1, [R0+URZ+0x98], R13 ;  /* 0x0000980d000075a7 */ /* 0x0044e400080211ff */
[----:B---3--:R-:W-:Y:S05]  /*b350*/  @!P1 NANOSLEEP.SYNCS 0x989680 ;  /* 0x009896800000995d */ /* 0x008fea0003900000 */
[----:B------:R-:W3:Y:S02]  /*b360*/  @!P1 SYNCS.PHASECHK.TRANS64 P1, [R0+URZ+0x98], R13 ;  /* 0x0000980d000095a7 */ /* 0x000ee400080210ff */
[----:B---3--:R-:W-:Y:S05]  /*b370*/  @!P1 BRA `(.L_x_166) ;  /* 0xfffffffc00f09947 */ /* 0x008fea000383ffff */
[----:B------:R-:W-:Y:S05]  /*b380*/  BRA `(.L_x_167) ;  /* 0xffffffc400607947 */ /* 0x000fea000383ffff */
.L_x_90:
[----:B------:R-:W-:Y:S07]  /*b390*/  MOV R5, UR5 ;  /* 0x0000000500057c02 */ /* 0x000fee0008000f00 */
.L_x_168:
[----:B--2---:R2:W3:Y:S02]  /*b3a0*/  SYNCS.PHASECHK.TRANS64.TRYWAIT P0, [R5+URZ+0x98], R12 ;  /* 0x0000980c050075a7 */ /* 0x0044e400080011ff */
[----:B---3--:R-:W-:Y:S05]  /*b3b0*/  @!P0 NANOSLEEP.SYNCS 0x989680 ;  /* 0x009896800000895d */ /* 0x008fea0003900000 */
[----:B------:R-:W3:Y:S02]  /*b3c0*/  @!P0 SYNCS.PHASECHK.TRANS64 P0, [R5+URZ+0x98], R12 ;  /* 0x0000980c050085a7 */ /* 0x000ee400080010ff */
[----:B---3--:R-:W-:Y:S05]  /*b3d0*/  @!P0 BRA `(.L_x_168) ;  /* 0xfffffffc00f08947 */ /* 0x008fea000383ffff */
[----:B------:R-:W-:Y:S05]  /*b3e0*/  BRA `(.L_x_169) ;  /* 0xffffffc400ec7947 */ /* 0x000fea000383ffff */
.L_x_92:
[----:B------:R-:W-:-:S07]  /*b3f0*/  MOV R0, UR4 ;  /* 0x0000000400007c02 */ /* 0x000fce0008000f00 */
.L_x_170:
[----:B--2---:R2:W3:Y:S02]  /*b400*/  SYNCS.PHASECHK.TRANS64.TRYWAIT P0, [R0+URZ], R3 ;  /* 0x00000003000075a7 */ /* 0x0044e400080011ff */
[----:B---3--:R-:W-:Y:S05]  /*b410*/  @!P0 NANOSLEEP.SYNCS 0x989680 ;  /* 0x009896800000895d */ /* 0x008fea0003900000 */
[----:B------:R-:W3:Y:S02]  /*b420*/  @!P0 SYNCS.PHASECHK.TRANS64 P0, [R0+URZ], R3 ;  /* 0x00000003000085a7 */ /* 0x000ee400080010ff */
[----:B---3--:R-:W-:Y:S05]  /*b430*/  @!P0 BRA `(.L_x_170) ;  /* 0xfffffffc00f08947 */ /* 0x008fea000383ffff */
[----:B------:R-:W-:Y:S05]  /*b440*/  BRA `(.L_x_171) ;  /* 0xffffffc8009c7947 */ /* 0x000fea000383ffff */
.L_x_93:
[----:B------:R-:W-:-:S07]  /*b450*/  MOV R0, UR5 ;  /* 0x0000000500007c02 */ /* 0x000fce0008000f00 */
.L_x_172:
[----:B--2---:R2:W3:Y:S02]  /*b460*/  SYNCS.PHASECHK.TRANS64.TRYWAIT P0, [R0+URZ], R3 ;  /* 0x00000003000075a7 */ /* 0x0044e400080011ff */
[----:B---3--:R-:W-:Y:S05]  /*b470*/  @!P0 NANOSLEEP.SYNCS 0x989680 ;  /* 0x009896800000895d */ /* 0x008fea0003900000 */
[----:B------:R-:W3:Y:S02]  /*b480*/  @!P0 SYNCS.PHASECHK.TRANS64 P0, [R0+URZ], R3 ;  /* 0x00000003000085a7 */ /* 0x000ee400080010ff */
[----:B---3--:R-:W-:Y:S05]  /*b490*/  @!P0 BRA `(.L_x_172) ;  /* 0xfffffffc00f08947 */ /* 0x008fea000383ffff */
[----:B------:R-:W-:Y:S05]  /*b4a0*/  BRA `(.L_x_173) ;  /* 0xffffffc800a87947 */ /* 0x000fea000383ffff */
.L_x_95:
[----:B------:R-:W-:Y:S07]  /*b4b0*/  MOV R0, UR46 ;  /* 0x0000002e00007c02 */ /* 0x000fee0008000f00 */
.L_x_174:
[----:B-1----:R1:W2:Y:S02]  /*b4c0*/  SYNCS.PHASECHK.TRANS64.TRYWAIT P0, [R0+URZ+0xc0], R3 ;  /* 0x0000c003000075a7 */ /* 0x0022a400080011ff */
[----:B--2---:R-:W-:Y:S05]  /*b4d0*/  @!P0 NANOSLEEP.SYNCS 0x989680 ;  /* 0x009896800000895d */ /* 0x004fea0003900000 */
[----:B------:R-:W2:Y:S02]  /*b4e0*/  @!P0 SYNCS.PHASECHK.TRANS64 P0, [R0+URZ+0xc0], R3 ;  /* 0x0000c003000085a7 */ /* 0x000ea400080010ff */
[----:B--2---:R-:W-:Y:S05]  /*b4f0*/  @!P0 BRA `(.L_x_174) ;  /* 0xfffffffc00f08947 */ /* 0x004fea000383ffff */
[----:B------:R-:W-:Y:S05]  /*b500*/  BRA `(.L_x_175) ;  /* 0xffffffcc00a87947 */ /* 0x000fea000383ffff */
.L_x_105:
[----:B-1----:R1:W3:Y:S02]  /*b510*/  SYNCS.PHASECHK.TRANS64.TRYWAIT P1, [R0+URZ+0x80], R3 ;  /* 0x00008003000075a7 */ /* 0x0022e400080211ff */
[----:B---3--:R-:W-:Y:S05]  /*b520*/  @!P1 NANOSLEEP.SYNCS 0x989680 ;  /* 0x009896800000995d */ /* 0x008fea0003900000 */
[----:B------:R-:W3:Y:S02]  /*b530*/  @!P1 SYNCS.PHASECHK.TRANS64 P1, [R0+URZ+0x80], R3 ;  /* 0x00008003000095a7 */ /* 0x000ee400080210ff */
[----:B---3--:R-:W-:Y:S05]  /*b540*/  @!P1 BRA `(.L_x_105) ;  /* 0xfffffffc00f09947 */ /* 0x008fea000383ffff */
[----:B------:R-:W-:Y:S05]  /*b550*/  BRA `(.L_x_104) ;  /* 0xffffffdc00887947 */ /* 0x000fea000383ffff */
.L_x_107:
[----:B-1----:R1:W4:Y:S02]  /*b560*/  SYNCS.PHASECHK.TRANS64.TRYWAIT P0, [R75+URZ+0xd0], R4 ;  /* 0x0000d0044b0075a7 */ /* 0x00232400080011ff */
[----:B----4-:R-:W-:Y:S05]  /*b570*/  @!P0 NANOSLEEP.SYNCS 0x989680 ;  /* 0x009896800000895d */ /* 0x010fea0003900000 */
[----:B------:R-:W4:Y:S02]  /*b580*/  @!P0 SYNCS.PHASECHK.TRANS64 P0, [R75+URZ+0xd0], R4 ;  /* 0x0000d0044b0085a7 */ /* 0x000f2400080010ff */
[----:B----4-:R-:W-:Y:S05]  /*b590*/  @!P0 BRA `(.L_x_107) ;  /* 0xfffffffc00f08947 */ /* 0x010fea000383ffff */
[----:B------:R-:W-:Y:S05]  /*b5a0*/  BRA `(.L_x_106) ;  /* 0xffffffdc00c07947 */ /* 0x000fea000383ffff */
.L_x_118:
[----:B-1----:R1:W2:Y:S02]  /*b5b0*/  SYNCS.PHASECHK.TRANS64.TRYWAIT P0, [R3+URZ+0x80], R32 ;  /* 0x00008020030075a7 */ /* 0x0022a400080011ff */
[----:B--2---:R-:W-:Y:S05]  /*b5c0*/  @!P0 NANOSLEEP.SYNCS 0x989680 ;  /* 0x009896800000895d */ /* 0x004fea0003900000 */
[----:B------:R-:W2:Y:S02]  /*b5d0*/  @!P0 SYNCS.PHASECHK.TRANS64 P0, [R3+URZ+0x80], R32 ;  /* 0x00008020030085a7 */ /* 0x000ea400080010ff */
[----:B--2---:R-:W-:Y:S05]  /*b5e0*/  @!P0 BRA `(.L_x_118) ;  /* 0xfffffffc00f08947 */ /* 0x004fea000383ffff */
[----:B------:R-:W-:Y:S05]  /*b5f0*/  BRA `(.L_x_117) ;  /* 0xffffffe800107947 */ /* 0x000fea000383ffff */
        .weak           $__internal_0_$__cuda_sm10x_tcgen05_guardrail_trap_col_being_dealloced_not_returned_by_alloc
        .type           $__internal_0_$__cuda_sm10x_tcgen05_guardrail_trap_col_being_dealloced_not_returned_by_alloc,@function
        .size           $__internal_0_$__cuda_sm10x_tcgen05_guardrail_trap_col_being_dealloced_not_returned_by_alloc,($__internal_1_$__cuda_sm10x_tcgen05_guardrail_trap_phase_invalid_during_alloc - $__internal_0_$__cuda_sm10x_tcgen05_guardrail_trap_col_being_dealloced_not_returned_by_alloc)
$__internal_0_$__cuda_sm10x_tcgen05_guardrail_trap_col_being_dealloced_not_returned_by_alloc:
[----:B------:R-:W-:Y:S05]  /*b600*/  BPT.TRAP 0x1 ;  /* 0x000000040000795c */ /* 0x000fea0000300000 */
[----:B------:R-:W-:-:S04]  /*b610*/  HFMA2 R3, -RZ, RZ, 0, 0 ;  /* 0x00000000ff037431 */ /* 0x000fc800000001ff */
[----:B------:R-:W-:Y:S05]  /*b620*/  RET.REL.NODEC R2 `(_ZN7cutlass13device_kernelINS_4conv6kernel13ConvUniversalINS1_16ConvProblemShapeILNS1_8OperatorE0ELi2EEENS1_10collective14CollectiveConvINS1_47MainloopSm100TmaUmmaWarpSpecializedImplicitGemmILS5_0ELi8ELi2ELi1ELi2EN4cute5tupleIJNSA_1CILi2EEENSC_ILi1EEESE_EEEEENSB_IJNSC_ILi128EEENSC_ILi64EEENSB_IJSI_EEEEEENS_10tfloat32_tESL_NSA_8TiledMMAINSA_8MMA_AtomIJNSA_23SM100_MMA_TF32_2x1SM_SSISL_SL_fLi128ELi64ELNSA_4UMMA5MajorE0ELSQ_0ELNSP_7ScaleInE0ELSR_0EEEEEENSA_6LayoutINSB_IJSE_SE_SE_EEENSB_IJNSC_ILi0EEESW_SW_EEEEENSB_IJNSA_10UnderscoreESZ_SZ_EEEEENS7_6detail27Sm100ImplicitGemmTileTraitsINSA_25SM100_TMA_2SM_LOAD_IM2COLENSA_14ComposedLayoutINSA_7SwizzleILi3ELi4ELi3EEENSA_18smem_ptr_flag_bitsILi32EEENSU_INSB_IJNSC_ILi8EEENSC_ILi32EEEEEENSB_IJS1B_SE_EEEEEEEvEENS13_INSA_18SM100_TMA_2SM_LOADES1F_vEEEENS_8epilogue10collective18CollectiveEpilogueINS1K_23Sm100TmaWarpSpecializedILi3ELi2ELi16ELb1ELb0EEEJNSB_IJSI_SI_SJ_EEENSB_IJNSU_ISI_SE_EENSU_INSB_IJNSC_ILi16EEESD_EEENSB_IJSE_S1B_EEEEEEEESL_NSB_IJNSB_IJlllEEESE_SW_EEESL_S1X_NS1K_6fusion15FusionCallbacksIS1O_NS1Y_17LinearCombinationISL_fSL_fLNS_15FloatRoundStyleE2EEES1P_S1V_JEEENSA_5SM1004TMEM4LOAD26SM100_TMEM_LOAD_32dp32b16xENSA_20SM90_TMA_LOAD_IM2COLENS15_INS16_ILi2ELi4ELi3EEES19_NSU_INSB_IJS1A_S1R_EEENSB_IJS1R_SE_EEEEEEENSA_39AutoVectorizingCopyWithAssumedAlignmentILi128EEENSA_21SM90_TMA_STORE_IM2COLES2D_S2F_S2F_EEEvvEEEEvNT_6ParamsE) ;  /* 0xffffff4802747950 */ /* 0x000fea0003c3ffff */
        .weak           $__internal_1_$__cuda_sm10x_tcgen05_guardrail_trap_phase_invalid_during_alloc
        .type           $__internal_1_$__cuda_sm10x_tcgen05_guardrail_trap_phase_invalid_during_alloc,@function
        .size           $__internal_1_$__cuda_sm10x_tcgen05_guardrail_trap_phase_invalid_during_alloc,($__internal_2_$__cuda_sm10x_tcgen05_guardrail_trap_unallocated_columns_being_dealloced - $__internal_1_$__cuda_sm10x_tcgen05_guardrail_trap_phase_invalid_during_alloc)
$__internal_1_$__cuda_sm10x_tcgen05_guardrail_trap_phase_invalid_during_alloc:
[----:B------:R-:W-:Y:S05]  /*b630*/  BPT.TRAP 0x1 ;  /* 0x000000040000795c */ /* 0x000fea0000300000 */
[----:B------:R-:W-:-:S04]  /*b640*/  MOV R5, 0x0 ;  /* 0x0000000000057802 */ /* 0x000fc80000000f00 */
[----:B------:R-:W-:Y:S05]  /*b650*/  RET.REL.NODEC R4 `(_ZN7cutlass13device_kernelINS_4conv6kernel13ConvUniversalINS1_16ConvProblemShapeILNS1_8OperatorE0ELi2EEENS1_10collective14CollectiveConvINS1_47MainloopSm100TmaUmmaWarpSpecializedImplicitGemmILS5_0ELi8ELi2ELi1ELi2EN4cute5tupleIJNSA_1CILi2EEENSC_ILi1EEESE_EEEEENSB_IJNSC_ILi128EEENSC_ILi64EEENSB_IJSI_EEEEEENS_10tfloat32_tESL_NSA_8TiledMMAINSA_8MMA_AtomIJNSA_23SM100_MMA_TF32_2x1SM_SSISL_SL_fLi128ELi64ELNSA_4UMMA5MajorE0ELSQ_0ELNSP_7ScaleInE0ELSR_0EEEEEENSA_6LayoutINSB_IJSE_SE_SE_EEENSB_IJNSC_ILi0EEESW_SW_EEEEENSB_IJNSA_10UnderscoreESZ_SZ_EEEEENS7_6detail27Sm100ImplicitGemmTileTraitsINSA_25SM100_TMA_2SM_LOAD_IM2COLENSA_14ComposedLayoutINSA_7SwizzleILi3ELi4ELi3EEENSA_18smem_ptr_flag_bitsILi32EEENSU_INSB_IJNSC_ILi8EEENSC_ILi32EEEEEENSB_IJS1B_SE_EEEEEEEvEENS13_INSA_18SM100_TMA_2SM_LOADES1F_vEEEENS_8epilogue10collective18CollectiveEpilogueINS1K_23Sm100TmaWarpSpecializedILi3ELi2ELi16ELb1ELb0EEEJNSB_IJSI_SI_SJ_EEENSB_IJNSU_ISI_SE_EENSU_INSB_IJNSC_ILi16EEESD_EEENSB_IJSE_S1B_EEEEEEEESL_NSB_IJNSB_IJlllEEESE_SW_EEESL_S1X_NS1K_6fusion15FusionCallbacksIS1O_NS1Y_17LinearCombinationISL_fSL_fLNS_15FloatRoundStyleE2EEES1P_S1V_JEEENSA_5SM1004TMEM4LOAD26SM100_TMEM_LOAD_32dp32b16xENSA_20SM90_TMA_LOAD_IM2COLENS15_INS16_ILi2ELi4ELi3EEES19_NSU_INSB_IJS1A_S1R_EEENSB_IJS1R_SE_EEEEEEENSA_39AutoVectorizingCopyWithAssumedAlignmentILi128EEENSA_21SM90_TMA_STORE_IM2COLES2D_S2F_S2F_EEEvvEEEEvNT_6ParamsE) ;  /* 0xffffff4804687950 */ /* 0x000fea0003c3ffff */
        .weak           $__internal_2_$__cuda_sm10x_tcgen05_guardrail_trap_unallocated_columns_being_dealloced
        .type           $__internal_2_$__cuda_sm10x_tcgen05_guardrail_trap_unallocated_columns_being_dealloced,@function
        .size           $__internal_2_$__cuda_sm10x_tcgen05_guardrail_trap_unallocated_columns_being_dealloced,(.L_x_177 - $__internal_2_$__cuda_sm10x_tcgen05_guardrail_trap_unallocated_columns_being_dealloced)
$__internal_2_$__cuda_sm10x_tcgen05_guardrail_trap_unallocated_columns_being_dealloced:
[----:B------:R-:W-:Y:S05]  /*b660*/  BPT.TRAP 0x1 ;  /* 0x000000040000795c */ /* 0x000fea0000300000 */
[----:B------:R-:W-:-:S04]  /*b670*/  HFMA2 R3, -RZ, RZ, 0, 0 ;  /* 0x00000000ff037431 */ /* 0x000fc800000001ff */
[----:B------:R-:W-:Y:S05]  /*b680*/  RET.REL.NODEC R2 `(_ZN7cutlass13device_kernelINS_4conv6kernel13ConvUniversalINS1_16ConvProblemShapeILNS1_8OperatorE0ELi2EEENS1_10collective14CollectiveConvINS1_47MainloopSm100TmaUmmaWarpSpecializedImplicitGemmILS5_0ELi8ELi2ELi1ELi2EN4cute5tupleIJNSA_1CILi2EEENSC_ILi1EEESE_EEEEENSB_IJNSC_ILi128EEENSC_ILi64EEENSB_IJSI_EEEEEENS_10tfloat32_tESL_NSA_8TiledMMAINSA_8MMA_AtomIJNSA_23SM100_MMA_TF32_2x1SM_SSISL_SL_fLi128ELi64ELNSA_4UMMA5MajorE0ELSQ_0ELNSP_7ScaleInE0ELSR_0EEEEEENSA_6LayoutINSB_IJSE_SE_SE_EEENSB_IJNSC_ILi0EEESW_SW_EEEEENSB_IJNSA_10UnderscoreESZ_SZ_EEEEENS7_6detail27Sm100ImplicitGemmTileTraitsINSA_25SM100_TMA_2SM_LOAD_IM2COLENSA_14ComposedLayoutINSA_7SwizzleILi3ELi4ELi3EEENSA_18smem_ptr_flag_bitsILi32EEENSU_INSB_IJNSC_ILi8EEENSC_ILi32EEEEEENSB_IJS1B_SE_EEEEEEEvEENS13_INSA_18SM100_TMA_2SM_LOADES1F_vEEEENS_8epilogue10collective18CollectiveEpilogueINS1K_23Sm100TmaWarpSpecializedILi3ELi2ELi16ELb1ELb0EEEJNSB_IJSI_SI_SJ_EEENSB_IJNSU_ISI_SE_EENSU_INSB_IJNSC_ILi16EEESD_EEENSB_IJSE_S1B_EEEEEEEESL_NSB_IJNSB_IJlllEEESE_SW_EEESL_S1X_NS1K_6fusion15FusionCallbacksIS1O_NS1Y_17LinearCombinationISL_fSL_fLNS_15FloatRoundStyleE2EEES1P_S1V_JEEENSA_5SM1004TMEM4LOAD26SM100_TMEM_LOAD_32dp32b16xENSA_20SM90_TMA_LOAD_IM2COLENS15_INS16_ILi2ELi4ELi3EEES19_NSU_INSB_IJS1A_S1R_EEENSB_IJS1R_SE_EEEEEEENSA_39AutoVectorizingCopyWithAssumedAlignmentILi128EEENSA_21SM90_TMA_STORE_IM2COLES2D_S2F_S2F_EEEvvEEEEvNT_6ParamsE) ;  /* 0xffffff48025c7950 */ /* 0x000fea0003c3ffff */
.L_x_176:
[----:B------:R-:W-:-:S00]  /*b690*/  BRA `(.L_x_176) ;  /* 0xfffffffc00fc7947 */ /* 0x000fc0000383ffff */
[----:B------:R-:W-:-:S00]  /*b6a0*/  NOP ;  /* 0x0000000000007918 */ /* 0x000fc00000000000 */
        /* <DEDUP_REMOVED lines=13> */
.L_x_177:


//--------------------- .nv.global.init           --------------------------
	.section	.nv.global.init,"aw",@progbits
.nv.global.init:
	.type		$str$29,@object
	.size		$str$29,($str$30 - $str$29)
$str$29:
        /*0000*/ 	.byte	0x28, 0x61, 0x64, 0x64, 0x72, 0x65, 0x73, 0x73, 0x20, 0x26, 0x20, 0x6d, 0x61, 0x73, 0x6b, 0x29
        /*0010*/ 	.byte	0x20, 0x3d, 0x3d, 0x20, 0x30, 0x00
	.type		$str$30,@object
	.size		$str$30,($str$28 - $str$30)
$str$30:
        /*0016*/ 	.byte	0x2f, 0x74, 0x6d, 0x70, 0x2f, 0x63, 0x75, 0x74, 0x6c, 0x61, 0x73, 0x73, 0x5f, 0x73, 0x77, 0x65
        /*0026*/ 	.byte	0x65, 0x70, 0x5f, 0x73, 0x72, 0x63, 0x2f, 0x69, 0x6e, 0x63, 0x6c, 0x75, 0x64, 0x65, 0x2f, 0x63
        /*0036*/ 	.byte	0x75, 0x74, 0x65, 0x2f, 0x70, 0x6f, 0x69, 0x6e, 0x74, 0x65, 0x72, 0x5f, 0x66, 0x6c, 0x61, 0x67
        /*0046*/ 	.byte	0x67, 0x65, 0x64, 0x2e, 0x68, 0x70, 0x70, 0x00
	.type		$str$28,@object
	.size		$str$28,($str$27 - $str$28)
$str$28:
        /*004e*/ 	.byte	0x2f, 0x74, 0x6d, 0x70, 0x2f, 0x63, 0x75, 0x74, 0x6c, 0x61, 0x73, 0x73, 0x5f, 0x73, 0x77, 0x65
        /*005e*/ 	.byte	0x65, 0x70, 0x5f, 0x73, 0x72, 0x63, 0x2f, 0x69, 0x6e, 0x63, 0x6c, 0x75, 0x64, 0x65, 0x2f, 0x63
        /*006e*/ 	.byte	0x75, 0x74, 0x65, 0x2f, 0x61, 0x74, 0x6f, 0x6d, 0x2f, 0x63, 0x6f, 0x70, 0x79, 0x5f, 0x74, 0x72
        /*007e*/ 	.byte	0x61, 0x69, 0x74, 0x73, 0x5f, 0x73, 0x6d, 0x31, 0x30, 0x30, 0x2e, 0x68, 0x70, 0x70, 0x00
	.type		$str$27,@object
	.size		$str$27,(__unnamed_1 - $str$27)
$str$27:
        /*008d*/ 	.byte	0x28, 0x28, 0x75, 0x69, 0x6e, 0x74, 0x33, 0x32, 0x5f, 0x74, 0x28, 0x74, 0x68, 0x72, 0x65, 0x61
        /*009d*/ 	.byte	0x64, 0x49, 0x64, 0x78, 0x2e, 0x78, 0x29, 0x20, 0x2f, 0x20, 0x33, 0x32, 0x29, 0x20, 0x25, 0x20
        /*00ad*/ 	.byte	0x34, 0x29, 0x20, 0x3d, 0x3d, 0x20, 0x28, 0x28, 0x28, 0x74, 0x6d, 0x65, 0x6d, 0x5f, 0x61, 0x64
        /*00bd*/ 	.byte	0x64, 0x72, 0x20, 0x3e, 0x3e, 0x20, 0x31, 0x36, 0x29, 0x20, 0x2f, 0x20, 0x33, 0x32, 0x29, 0x20
        /*00cd*/ 	.byte	0x25, 0x20, 0x34, 0x29, 0x00
	.type		__unnamed_1,@object
	.size		__unnamed_1,(__unnamed_2 - __unnamed_1)
__unnamed_1:
        /*00d2*/ 	.byte	0x61, 0x75, 0x74, 0x6f, 0x20, 0x63, 0x75, 0x74, 0x65, 0x3a, 0x3a, 0x61, 0x73, 0x5f, 0x70, 0x6f
        /* <DEDUP_REMOVED lines=24> */
        /*0262*/ 	.byte	0x43, 0x3c, 0x32, 0x30, 0x34, 0x38, 0x3e, 0x3e, 0x3e, 0x3e, 0x5d, 0x00
	.type		__unnamed_2,@object
	.size		__unnamed_2,(.L_2 - __unnamed_2)
__unnamed_2:
        /* <DEDUP_REMOVED lines=42> */
        /*050e*/ 	.byte	0x3e, 0x5d, 0x00
.L_2:


//--------------------- .nv.shared._ZN7cutlass13device_kernelINS_4conv6kernel13ConvUniversalINS1_16ConvProblemShapeILNS1_8OperatorE0ELi2EEENS1_10collective14CollectiveConvINS1_47MainloopSm100TmaUmmaWarpSpecializedImplicitGemmILS5_0ELi8ELi2ELi1ELi2EN4cute5tupleIJNSA_1CILi2EEENSC_ILi1EEESE_EEEEENSB_IJNSC_ILi128EEENSC_ILi64EEENSB_IJSI_EEEEEENS_10tfloat32_tESL_NSA_8TiledMMAINSA_8MMA_AtomIJNSA_23SM100_MMA_TF32_2x1SM_SSISL_SL_fLi128ELi64ELNSA_4UMMA5MajorE0ELSQ_0ELNSP_7ScaleInE0ELSR_0EEEEEENSA_6LayoutINSB_IJSE_SE_SE_EEENSB_IJNSC_ILi0EEESW_SW_EEEEENSB_IJNSA_10UnderscoreESZ_SZ_EEEEENS7_6detail27Sm100ImplicitGemmTileTraitsINSA_25SM100_TMA_2SM_LOAD_IM2COLENSA_14ComposedLayoutINSA_7SwizzleILi3ELi4ELi3EEENSA_18smem_ptr_flag_bitsILi32EEENSU_INSB_IJNSC_ILi8EEENSC_ILi32EEEEEENSB_IJS1B_SE_EEEEEEEvEENS13_INSA_18SM100_TMA_2SM_LOADES1F_vEEEENS_8epilogue10collective18CollectiveEpilogueINS1K_23Sm100TmaWarpSpecializedILi3ELi2ELi16ELb1ELb0EEEJNSB_IJSI_SI_SJ_EEENSB_IJNSU_ISI_SE_EENSU_INSB_IJNSC_ILi16EEESD_EEENSB_IJSE_S1B_EEEEEEEESL_NSB_IJNSB_IJlllEEESE_SW_EEESL_S1X_NS1K_6fusion15FusionCallbacksIS1O_NS1Y_17LinearCombinationISL_fSL_fLNS_15FloatRoundStyleE2EEES1P_S1V_JEEENSA_5SM1004TMEM4LOAD26SM100_TMEM_LOAD_32dp32b16xENSA_20SM90_TMA_LOAD_IM2COLENS15_INS16_ILi2ELi4ELi3EEES19_NSU_INSB_IJS1A_S1R_EEENSB_IJS1R_SE_EEEEEEENSA_39AutoVectorizingCopyWithAssumedAlignmentILi128EEENSA_21SM90_TMA_STORE_IM2COLES2D_S2F_S2F_EEEvvEEEEvNT_6ParamsE --------------------------
	.section	.nv.shared._ZN7cutlass13device_kernelINS_4conv6kernel13ConvUniversalINS1_16ConvProblemShapeILNS1_8OperatorE0ELi2EEENS1_10collective14CollectiveConvINS1_47MainloopSm100TmaUmmaWarpSpecializedImplicitGemmILS5_0ELi8ELi2ELi1ELi2EN4cute5tupleIJNSA_1CILi2EEENSC_ILi1EEESE_EEEEENSB_IJNSC_ILi128EEENSC_ILi64EEENSB_IJSI_EEEEEENS_10tfloat32_tESL_NSA_8TiledMMAINSA_8MMA_AtomIJNSA_23SM100_MMA_TF32_2x1SM_SSISL_SL_fLi128ELi64ELNSA_4UMMA5MajorE0ELSQ_0ELNSP_7ScaleInE0ELSR_0EEEEEENSA_6LayoutINSB_IJSE_SE_SE_EEENSB_IJNSC_ILi0EEESW_SW_EEEEENSB_IJNSA_10UnderscoreESZ_SZ_EEEEENS7_6detail27Sm100ImplicitGemmTileTraitsINSA_25SM100_TMA_2SM_LOAD_IM2COLENSA_14ComposedLayoutINSA_7SwizzleILi3ELi4ELi3EEENSA_18smem_ptr_flag_bitsILi32EEENSU_INSB_IJNSC_ILi8EEENSC_ILi32EEEEEENSB_IJS1B_SE_EEEEEEEvEENS13_INSA_18SM100_TMA_2SM_LOADES1F_vEEEENS_8epilogue10collective18CollectiveEpilogueINS1K_23Sm100TmaWarpSpecializedILi3ELi2ELi16ELb1ELb0EEEJNSB_IJSI_SI_SJ_EEENSB_IJNSU_ISI_SE_EENSU_INSB_IJNSC_ILi16EEESD_EEENSB_IJSE_S1B_EEEEEEEESL_NSB_IJNSB_IJlllEEESE_SW_EEESL_S1X_NS1K_6fusion15FusionCallbacksIS1O_NS1Y_17LinearCombinationISL_fSL_fLNS_15FloatRoundStyleE2EEES1P_S1V_JEEENSA_5SM1004TMEM4LOAD26SM100_TMEM_LOAD_32dp32b16xENSA_20SM90_TMA_LOAD_IM2COLENS15_INS16_ILi2ELi4ELi3EEES19_NSU_INSB_IJS1A_S1R_EEENSB_IJS1R_SE_EEEEEEENSA_39AutoVectorizingCopyWithAssumedAlignmentILi128EEENSA_21SM90_TMA_STORE_IM2COLES2D_S2F_S2F_EEEvvEEEEvNT_6ParamsE,"aw",@nobits
	.sectionflags	@""
	.align	16
	.zero		1024


//--------------------- .nv.shared.reserved.0     --------------------------
	.section	.nv.shared.reserved.0,"aw",@nobits
	.weak		__nv_reservedSMEM_offset_0_alias
	.size		__nv_reservedSMEM_offset_0_alias, 0, 64
	.other		__nv_reservedSMEM_offset_0_alias,@"STO_CUDA_RESERVED_SHARED STV_DEFAULT"
__nv_reservedSMEM_offset_0_alias:
	.zero		0
.nv.shared.reserved.0:
	.zero		64
	.weak		__nv_reservedSMEM_tcgen05_partition
	.type		__nv_reservedSMEM_tcgen05_partition,@object
	.size		__nv_reservedSMEM_tcgen05_partition,(.L_0 - __nv_reservedSMEM_tcgen05_partition)
__nv_reservedSMEM_tcgen05_partition:
	.zero		32
.L_0:


//--------------------- .nv.global                --------------------------
	.section	.nv.global,"aw",@nobits
.nv.global:
	.type		_ZN39_INTERNAL_1822dad0_4_k_cu_1af3831a_33274cute1_E,@object
	.size		_ZN39_INTERNAL_1822dad0_4_k_cu_1af3831a_33274cute1_E,(_ZN39_INTERNAL_1822dad0_4_k_cu_1af3831a_33274cuda3std3__45__cpo6cbeginE - _ZN39_INTERNAL_1822dad0_4_k_cu_1af3831a_33274cute1_E)
_ZN39_INTERNAL_1822dad0_4_k_cu_1af3831a_33274cute1_E:
	.zero		1
	.type		_ZN39_INTERNAL_1822dad0_4_k_cu_1af3831a_33274cuda3std3__45__cpo6cbeginE,@object
	.size		_ZN39_INTERNAL_1822dad0_4_k_cu_1af3831a_33274cuda3std3__45__cpo6cbeginE,(_ZN39_INTERNAL_1822dad0_4_k_cu_1af3831a_33274cuda3std3__48in_placeE - _ZN39_INTERNAL_1822dad0_4_k_cu_1af3831a_33274cuda3std3__45__cpo6cbeginE)
_ZN39_INTERNAL_1822dad0_4_k_cu_1af3831a_33274cuda3std3__45__cpo6cbeginE:
	.zero		1
	.type		_ZN39_INTERNAL_1822dad0_4_k_cu_1af3831a_33274cuda3std3__48in_placeE,@object
	.size		_ZN39_INTERNAL_1822dad0_4_k_cu_1af3831a_33274cuda3std3__48in_placeE,(_ZN39_INTERNAL_1822dad0_4_k_cu_1af3831a_33274cuda3std6ranges3__45__cpo9iter_moveE - _ZN39_INTERNAL_1822dad0_4_k_cu_1af3831a_33274cuda3std3__48in_placeE)
_ZN39_INTERNAL_1822dad0_4_k_cu_1af3831a_33274cuda3std3__48in_placeE:
	.zero		1
	.type		_ZN39_INTERNAL_1822dad0_4_k_cu_1af3831a_33274cuda3std6ranges3__45__cpo9iter_moveE,@object
	.size		_ZN39_INTERNAL_1822dad0_4_k_cu_1af3831a_33274cuda3std6ranges3__45__cpo9iter_moveE,(_ZN39_INTERNAL_1822dad0_4_k_cu_1af3831a_33274cuda3std3__45__cpo5beginE - _ZN39_INTERNAL_1822dad0_4_k_cu_1af3831a_33274cuda3std6ranges3__45__cpo9iter_moveE)
_ZN39_INTERNAL_1822dad0_4_k_cu_1af3831a_33274cuda3std6ranges3__45__cpo9iter_moveE:
	.zero		1
	.type		_ZN39_INTERNAL_1822dad0_4_k_cu_1af3831a_33274cuda3std3__45__cpo5beginE,@object
	.size		_ZN39_INTERNAL_1822dad0_4_k_cu_1af3831a_33274cuda3std3__45__cpo5beginE,(_ZN39_INTERNAL_1822dad0_4_k_cu_1af3831a_33274cuda3std3__441_GLOBAL__N__1822dad0_4_k_cu_1af3831a_33276ignoreE - _ZN39_INTERNAL_1822dad0_4_k_cu_1af3831a_33274cuda3std3__45__cpo5beginE)
_ZN39_INTERNAL_1822dad0_4_k_cu_1af3831a_33274cuda3std3__45__cpo5beginE:
	.zero		1
	.type		_ZN39_INTERNAL_1822dad0_4_k_cu_1af3831a_33274cuda3std3__441_GLOBAL__N__1822dad0_4_k_cu_1af3831a_33276ignoreE,@object
	.size		_ZN39_INTERNAL_1822dad0_4_k_cu_1af3831a_33274cuda3std3__441_GLOBAL__N__1822dad0_4_k_cu_1af3831a_33276ignoreE,(_ZN39_INTERNAL_1822dad0_4_k_cu_1af3831a_33274cute7productE - _ZN39_INTERNAL_1822dad0_4_k_cu_1af3831a_33274cuda3std3__441_GLOBAL__N__1822dad0_4_k_cu_1af3831a_33276ignoreE)
_ZN39_INTERNAL_1822dad0_4_k_cu_1af3831a_33274cuda3std3__441_GLOBAL__N__1822dad0_4_k_cu_1af3831a_33276ignoreE:
	.zero		1
	.type		_ZN39_INTERNAL_1822dad0_4_k_cu_1af3831a_33274cute7productE,@object
	.size		_ZN39_INTERNAL_1822dad0_4_k_cu_1af3831a_33274cute7productE,(_ZN39_INTERNAL_1822dad0_4_k_cu_1af3831a_33274cuda3std3__45__cpo3endE - _ZN39_INTERNAL_1822dad0_4_k_cu_1af3831a_33274cute7productE)
_ZN39_INTERNAL_1822dad0_4_k_cu_1af3831a_33274cute7productE:
	.zero		1
	.type		_ZN39_INTERNAL_1822dad0_4_k_cu_1af3831a_33274cuda3std3__45__cpo3endE,@object
	.size		_ZN39_INTERNAL_1822dad0_4_k_cu_1af3831a_33274cuda3std3__45__cpo3endE,(_ZN39_INTERNAL_1822dad0_4_k_cu_1af3831a_33274cuda3std3__419piecewise_constructE - _ZN39_INTERNAL_1822dad0_4_k_cu_1af3831a_33274cuda3std3__45__cpo3endE)
_ZN39_INTERNAL_1822dad0_4_k_cu_1af3831a_33274cuda3std3__45__cpo3endE:
	.zero		1
	.type		_ZN39_INTERNAL_1822dad0_4_k_cu_1af3831a_33274cuda3std3__419piecewise_constructE,@object
	.size		_ZN39_INTERNAL_1822dad0_4_k_cu_1af3831a_33274cuda3std3__419piecewise_constructE,(_ZN39_INTERNAL_1822dad0_4_k_cu_1af3831a_33274cuda3std3__45__cpo4cendE - _ZN39_INTERNAL_1822dad0_4_k_cu_1af3831a_33274cuda3std3__419piecewise_constructE)
_ZN39_INTERNAL_1822dad0_4_k_cu_1af3831a_33274cuda3std3__419piecewise_constructE:
	.zero		1
	.type		_ZN39_INTERNAL_1822dad0_4_k_cu_1af3831a_33274cuda3std3__45__cpo4cendE,@object
	.size		_ZN39_INTERNAL_1822dad0_4_k_cu_1af3831a_33274cuda3std3__45__cpo4cendE,(_ZN39_INTERNAL_1822dad0_4_k_cu_1af3831a_33274cuda3std6ranges3__45__cpo4swapE - _ZN39_INTERNAL_1822dad0_4_k_cu_1af3831a_33274cuda3std3__45__cpo4cendE)
_ZN39_INTERNAL_1822dad0_4_k_cu_1af3831a_33274cuda3std3__45__cpo4cendE:
	.zero		1
	.type		_ZN39_INTERNAL_1822dad0_4_k_cu_1af3831a_33274cuda3std6ranges3__45__cpo4swapE,@object
	.size		_ZN39_INTERNAL_1822dad0_4_k_cu_1af3831a_33274cuda3std6ranges3__45__cpo4swapE,(.L_10 - _ZN39_INTERNAL_1822dad0_4_k_cu_1af3831a_33274cuda3std6ranges3__45__cpo4swapE)
_ZN39_INTERNAL_1822dad0_4_k_cu_1af3831a_33274cuda3std6ranges3__45__cpo4swapE:
	.zero		1
.L_10:


//--------------------- .nv.constant0._ZN7cutlass13device_kernelINS_4conv6kernel13ConvUniversalINS1_16ConvProblemShapeILNS1_8OperatorE0ELi2EEENS1_10collective14CollectiveConvINS1_47MainloopSm100TmaUmmaWarpSpecializedImplicitGemmILS5_0ELi8ELi2ELi1ELi2EN4cute5tupleIJNSA_1CILi2EEENSC_ILi1EEESE_EEEEENSB_IJNSC_ILi128EEENSC_ILi64EEENSB_IJSI_EEEEEENS_10tfloat32_tESL_NSA_8TiledMMAINSA_8MMA_AtomIJNSA_23SM100_MMA_TF32_2x1SM_SSISL_SL_fLi128ELi64ELNSA_4UMMA5MajorE0ELSQ_0ELNSP_7ScaleInE0ELSR_0EEEEEENSA_6LayoutINSB_IJSE_SE_SE_EEENSB_IJNSC_ILi0EEESW_SW_EEEEENSB_IJNSA_10UnderscoreESZ_SZ_EEEEENS7_6detail27Sm100ImplicitGemmTileTraitsINSA_25SM100_TMA_2SM_LOAD_IM2COLENSA_14ComposedLayoutINSA_7SwizzleILi3ELi4ELi3EEENSA_18smem_ptr_flag_bitsILi32EEENSU_INSB_IJNSC_ILi8EEENSC_ILi32EEEEEENSB_IJS1B_SE_EEEEEEEvEENS13_INSA_18SM100_TMA_2SM_LOADES1F_vEEEENS_8epilogue10collective18CollectiveEpilogueINS1K_23Sm100TmaWarpSpecializedILi3ELi2ELi16ELb1ELb0EEEJNSB_IJSI_SI_SJ_EEENSB_IJNSU_ISI_SE_EENSU_INSB_IJNSC_ILi16EEESD_EEENSB_IJSE_S1B_EEEEEEEESL_NSB_IJNSB_IJlllEEESE_SW_EEESL_S1X_NS1K_6fusion15FusionCallbacksIS1O_NS1Y_17LinearCombinationISL_fSL_fLNS_15FloatRoundStyleE2EEES1P_S1V_JEEENSA_5SM1004TMEM4LOAD26SM100_TMEM_LOAD_32dp32b16xENSA_20SM90_TMA_LOAD_IM2COLENS15_INS16_ILi2ELi4ELi3EEES19_NSU_INSB_IJS1A_S1R_EEENSB_IJS1R_SE_EEEEEEENSA_39AutoVectorizingCopyWithAssumedAlignmentILi128EEENSA_21SM90_TMA_STORE_IM2COLES2D_S2F_S2F_EEEvvEEEEvNT_6ParamsE --------------------------
	.section	.nv.constant0._ZN7cutlass13device_kernelINS_4conv6kernel13ConvUniversalINS1_16ConvProblemShapeILNS1_8OperatorE0ELi2EEENS1_10collective14CollectiveConvINS1_47MainloopSm100TmaUmmaWarpSpecializedImplicitGemmILS5_0ELi8ELi2ELi1ELi2EN4cute5tupleIJNSA_1CILi2EEENSC_ILi1EEESE_EEEEENSB_IJNSC_ILi128EEENSC_ILi64EEENSB_IJSI_EEEEEENS_10tfloat32_tESL_NSA_8TiledMMAINSA_8MMA_AtomIJNSA_23SM100_MMA_TF32_2x1SM_SSISL_SL_fLi128ELi64ELNSA_4UMMA5MajorE0ELSQ_0ELNSP_7ScaleInE0ELSR_0EEEEEENSA_6LayoutINSB_IJSE_SE_SE_EEENSB_IJNSC_ILi0EEESW_SW_EEEEENSB_IJNSA_10UnderscoreESZ_SZ_EEEEENS7_6detail27Sm100ImplicitGemmTileTraitsINSA_25SM100_TMA_2SM_LOAD_IM2COLENSA_14ComposedLayoutINSA_7SwizzleILi3ELi4ELi3EEENSA_18smem_ptr_flag_bitsILi32EEENSU_INSB_IJNSC_ILi8EEENSC_ILi32EEEEEENSB_IJS1B_SE_EEEEEEEvEENS13_INSA_18SM100_TMA_2SM_LOADES1F_vEEEENS_8epilogue10collective18CollectiveEpilogueINS1K_23Sm100TmaWarpSpecializedILi3ELi2ELi16ELb1ELb0EEEJNSB_IJSI_SI_SJ_EEENSB_IJNSU_ISI_SE_EENSU_INSB_IJNSC_ILi16EEESD_EEENSB_IJSE_S1B_EEEEEEEESL_NSB_IJNSB_IJlllEEESE_SW_EEESL_S1X_NS1K_6fusion15FusionCallbacksIS1O_NS1Y_17LinearCombinationISL_fSL_fLNS_15FloatRoundStyleE2EEES1P_S1V_JEEENSA_5SM1004TMEM4LOAD26SM100_TMEM_LOAD_32dp32b16xENSA_20SM90_TMA_LOAD_IM2COLENS15_INS16_ILi2ELi4ELi3EEES19_NSU_INSB_IJS1A_S1R_EEENSB_IJS1R_SE_EEEEEEENSA_39AutoVectorizingCopyWithAssumedAlignmentILi128EEENSA_21SM90_TMA_STORE_IM2COLES2D_S2F_S2F_EEEvvEEEEvNT_6ParamsE,"a",@progbits
	.sectionflags	@""
	.align	4
.nv.constant0._ZN7cutlass13device_kernelINS_4conv6kernel13ConvUniversalINS1_16ConvProblemShapeILNS1_8OperatorE0ELi2EEENS1_10collective14CollectiveConvINS1_47MainloopSm100TmaUmmaWarpSpecializedImplicitGemmILS5_0ELi8ELi2ELi1ELi2EN4cute5tupleIJNSA_1CILi2EEENSC_ILi1EEESE_EEEEENSB_IJNSC_ILi128EEENSC_ILi64EEENSB_IJSI_EEEEEENS_10tfloat32_tESL_NSA_8TiledMMAINSA_8MMA_AtomIJNSA_23SM100_MMA_TF32_2x1SM_SSISL_SL_fLi128ELi64ELNSA_4UMMA5MajorE0ELSQ_0ELNSP_7ScaleInE0ELSR_0EEEEEENSA_6LayoutINSB_IJSE_SE_SE_EEENSB_IJNSC_ILi0EEESW_SW_EEEEENSB_IJNSA_10UnderscoreESZ_SZ_EEEEENS7_6detail27Sm100ImplicitGemmTileTraitsINSA_25SM100_TMA_2SM_LOAD_IM2COLENSA_14ComposedLayoutINSA_7SwizzleILi3ELi4ELi3EEENSA_18smem_ptr_flag_bitsILi32EEENSU_INSB_IJNSC_ILi8EEENSC_ILi32EEEEEENSB_IJS1B_SE_EEEEEEEvEENS13_INSA_18SM100_TMA_2SM_LOADES1F_vEEEENS_8epilogue10collective18CollectiveEpilogueINS1K_23Sm100TmaWarpSpecializedILi3ELi2ELi16ELb1ELb0EEEJNSB_IJSI_SI_SJ_EEENSB_IJNSU_ISI_SE_EENSU_INSB_IJNSC_ILi16EEESD_EEENSB_IJSE_S1B_EEEEEEEESL_NSB_IJNSB_IJlllEEESE_SW_EEESL_S1X_NS1K_6fusion15FusionCallbacksIS1O_NS1Y_17LinearCombinationISL_fSL_fLNS_15FloatRoundStyleE2EEES1P_S1V_JEEENSA_5SM1004TMEM4LOAD26SM100_TMEM_LOAD_32dp32b16xENSA_20SM90_TMA_LOAD_IM2COLENS15_INS16_ILi2ELi4ELi3EEES19_NSU_INSB_IJS1A_S1R_EEENSB_IJS1R_SE_EEEEEEENSA_39AutoVectorizingCopyWithAssumedAlignmentILi128EEENSA_21SM90_TMA_STORE_IM2COLES2D_S2F_S2F_EEEvvEEEEvNT_6ParamsE:
	.zero		2944


//--------------------- SYMBOLS --------------------------

	.type		.nv.reservedSmem.offset0,@object
	.size		.nv.reservedSmem.offset0,0x4
	.type		.nv.reservedSmem.cap,@object
	.size		.nv.reservedSmem.cap,0x4
	.type		__assertfail,@function
